//
// Generated by NVIDIA NVVM Compiler
//
// Compiler Build ID: CL-36424714
// Cuda compilation tools, release 13.0, V13.0.88
// Based on NVVM 20.0.0
//

.version 9.0
.target sm_100
.address_size 64

	// .globl	_Z16assignmentKernelPdS_iiiPiS0_ii
.extern .shared .align 16 .b8 shmem[];
.extern .shared .align 16 .b8 shmem1[];
.extern .shared .align 16 .b8 sdata[];

.visible .entry _Z16assignmentKernelPdS_iiiPiS0_ii(
	.param .u64 .ptr .align 1 _Z16assignmentKernelPdS_iiiPiS0_ii_param_0,
	.param .u64 .ptr .align 1 _Z16assignmentKernelPdS_iiiPiS0_ii_param_1,
	.param .u32 _Z16assignmentKernelPdS_iiiPiS0_ii_param_2,
	.param .u32 _Z16assignmentKernelPdS_iiiPiS0_ii_param_3,
	.param .u32 _Z16assignmentKernelPdS_iiiPiS0_ii_param_4,
	.param .u64 .ptr .align 1 _Z16assignmentKernelPdS_iiiPiS0_ii_param_5,
	.param .u64 .ptr .align 1 _Z16assignmentKernelPdS_iiiPiS0_ii_param_6,
	.param .u32 _Z16assignmentKernelPdS_iiiPiS0_ii_param_7,
	.param .u32 _Z16assignmentKernelPdS_iiiPiS0_ii_param_8
)
{
	.reg .pred 	%p<26>;
	.reg .b32 	%r<138>;
	.reg .b64 	%rd<37>;
	.reg .b64 	%fd<101>;

	ld.param.u64 	%rd6, [_Z16assignmentKernelPdS_iiiPiS0_ii_param_0];
	ld.param.u64 	%rd3, [_Z16assignmentKernelPdS_iiiPiS0_ii_param_1];
	ld.param.u32 	%r54, [_Z16assignmentKernelPdS_iiiPiS0_ii_param_2];
	ld.param.u32 	%r55, [_Z16assignmentKernelPdS_iiiPiS0_ii_param_3];
	ld.param.u32 	%r56, [_Z16assignmentKernelPdS_iiiPiS0_ii_param_4];
	ld.param.u32 	%r57, [_Z16assignmentKernelPdS_iiiPiS0_ii_param_7];
	ld.param.u32 	%r58, [_Z16assignmentKernelPdS_iiiPiS0_ii_param_8];
	cvta.to.global.u64 	%rd1, %rd6;
	mov.u32 	%r1, %ntid.x;
	mov.u32 	%r59, %ctaid.x;
	mov.u32 	%r2, %tid.x;
	mad.lo.s32 	%r117, %r59, %r1, %r2;
	setp.ge.s32 	%p1, %r117, %r54;
	@%p1 bra 	$L__BB0_34;
	and.b32  	%r4, %r56, 7;
	add.s32 	%r5, %r4, -1;
	and.b32  	%r6, %r56, 3;
	and.b32  	%r7, %r56, 2147483640;
	and.b32  	%r8, %r56, 1;
	shl.b32 	%r9, %r1, 3;
	mov.u32 	%r60, %nctaid.x;
	mul.lo.s32 	%r10, %r60, %r1;
	cvta.to.global.u64 	%rd2, %rd3;
	mul.wide.s32 	%rd27, %r58, 8;
$L__BB0_2:
	setp.lt.s32 	%p2, %r55, 1;
	mov.b32 	%r137, 0;
	@%p2 bra 	$L__BB0_31;
	mov.f64 	%fd100, 0d7FF0000000000000;
	mov.b32 	%r136, -1;
	mov.b32 	%r119, 0;
	mov.u32 	%r118, %r55;
$L__BB0_4:
	setp.lt.s32 	%p3, %r56, 1;
	min.s32 	%r15, %r57, %r118;
	sub.s32 	%r64, %r55, %r119;
	min.s32 	%r16, %r57, %r64;
	@%p3 bra 	$L__BB0_10;
	add.s32 	%r17, %r2, %r119;
	mov.b32 	%r121, 0;
$L__BB0_6:
	setp.ge.s32 	%p4, %r2, %r16;
	@%p4 bra 	$L__BB0_9;
	mad.lo.s32 	%r66, %r121, %r57, %r2;
	shl.b32 	%r67, %r66, 3;
	mov.u32 	%r68, shmem;
	add.s32 	%r123, %r68, %r67;
	mad.lo.s32 	%r122, %r121, %r55, %r17;
	mov.u32 	%r124, %r2;
$L__BB0_8:
	mul.wide.s32 	%rd7, %r122, 8;
	add.s64 	%rd8, %rd2, %rd7;
	ld.global.f64 	%fd23, [%rd8];
	st.shared.f64 	[%r123], %fd23;
	add.s32 	%r124, %r124, %r1;
	add.s32 	%r123, %r123, %r9;
	add.s32 	%r122, %r122, %r1;
	setp.lt.s32 	%p5, %r124, %r16;
	@%p5 bra 	$L__BB0_8;
$L__BB0_9:
	add.s32 	%r121, %r121, 1;
	setp.ne.s32 	%p6, %r121, %r56;
	@%p6 bra 	$L__BB0_6;
$L__BB0_10:
	bar.sync 	0;
	setp.lt.s32 	%p7, %r16, 1;
	@%p7 bra 	$L__BB0_29;
	@%p3 bra 	$L__BB0_25;
	mov.b32 	%r125, 0;
$L__BB0_13:
	setp.lt.u32 	%p14, %r56, 8;
	mov.f64 	%fd96, 0d0000000000000000;
	mov.b32 	%r129, 0;
	@%p14 bra 	$L__BB0_16;
	mov.f64 	%fd96, 0d0000000000000000;
	mov.b32 	%r127, 0;
$L__BB0_15:
	.pragma "nounroll";
	mad.lo.s32 	%r80, %r127, %r58, %r117;
	mul.wide.s32 	%rd9, %r80, 8;
	add.s64 	%rd10, %rd1, %rd9;
	ld.global.f64 	%fd29, [%rd10];
	mad.lo.s32 	%r81, %r127, %r57, %r125;
	shl.b32 	%r82, %r81, 3;
	mov.u32 	%r83, shmem;
	add.s32 	%r84, %r83, %r82;
	ld.shared.f64 	%fd30, [%r84];
	sub.f64 	%fd31, %fd29, %fd30;
	fma.rn.f64 	%fd32, %fd31, %fd31, %fd96;
	add.s64 	%rd12, %rd10, %rd27;
	ld.global.f64 	%fd33, [%rd12];
	shl.b32 	%r85, %r57, 3;
	add.s32 	%r86, %r84, %r85;
	ld.shared.f64 	%fd34, [%r86];
	sub.f64 	%fd35, %fd33, %fd34;
	fma.rn.f64 	%fd36, %fd35, %fd35, %fd32;
	add.s64 	%rd13, %rd12, %rd27;
	ld.global.f64 	%fd37, [%rd13];
	add.s32 	%r87, %r86, %r85;
	ld.shared.f64 	%fd38, [%r87];
	sub.f64 	%fd39, %fd37, %fd38;
	fma.rn.f64 	%fd40, %fd39, %fd39, %fd36;
	add.s64 	%rd14, %rd13, %rd27;
	ld.global.f64 	%fd41, [%rd14];
	add.s32 	%r88, %r87, %r85;
	ld.shared.f64 	%fd42, [%r88];
	sub.f64 	%fd43, %fd41, %fd42;
	fma.rn.f64 	%fd44, %fd43, %fd43, %fd40;
	add.s64 	%rd15, %rd14, %rd27;
	ld.global.f64 	%fd45, [%rd15];
	add.s32 	%r89, %r88, %r85;
	ld.shared.f64 	%fd46, [%r89];
	sub.f64 	%fd47, %fd45, %fd46;
	fma.rn.f64 	%fd48, %fd47, %fd47, %fd44;
	add.s64 	%rd16, %rd15, %rd27;
	ld.global.f64 	%fd49, [%rd16];
	add.s32 	%r90, %r89, %r85;
	ld.shared.f64 	%fd50, [%r90];
	sub.f64 	%fd51, %fd49, %fd50;
	fma.rn.f64 	%fd52, %fd51, %fd51, %fd48;
	add.s64 	%rd17, %rd16, %rd27;
	ld.global.f64 	%fd53, [%rd17];
	add.s32 	%r91, %r90, %r85;
	ld.shared.f64 	%fd54, [%r91];
	sub.f64 	%fd55, %fd53, %fd54;
	fma.rn.f64 	%fd56, %fd55, %fd55, %fd52;
	add.s64 	%rd18, %rd17, %rd27;
	ld.global.f64 	%fd57, [%rd18];
	add.s32 	%r92, %r91, %r85;
	ld.shared.f64 	%fd58, [%r92];
	sub.f64 	%fd59, %fd57, %fd58;
	fma.rn.f64 	%fd96, %fd59, %fd59, %fd56;
	add.s32 	%r127, %r127, 8;
	setp.ne.s32 	%p15, %r127, %r7;
	mov.u32 	%r129, %r7;
	@%p15 bra 	$L__BB0_15;
$L__BB0_16:
	setp.eq.s32 	%p16, %r4, 0;
	@%p16 bra 	$L__BB0_24;
	setp.lt.u32 	%p17, %r5, 3;
	@%p17 bra 	$L__BB0_19;
	mad.lo.s32 	%r93, %r129, %r58, %r117;
	mul.wide.s32 	%rd19, %r93, 8;
	add.s64 	%rd20, %rd1, %rd19;
	ld.global.f64 	%fd61, [%rd20];
	mad.lo.s32 	%r94, %r129, %r57, %r125;
	shl.b32 	%r95, %r94, 3;
	mov.u32 	%r96, shmem;
	add.s32 	%r97, %r96, %r95;
	ld.shared.f64 	%fd62, [%r97];
	sub.f64 	%fd63, %fd61, %fd62;
	fma.rn.f64 	%fd64, %fd63, %fd63, %fd96;
	add.s64 	%rd22, %rd20, %rd27;
	ld.global.f64 	%fd65, [%rd22];
	shl.b32 	%r98, %r57, 3;
	add.s32 	%r99, %r97, %r98;
	ld.shared.f64 	%fd66, [%r99];
	sub.f64 	%fd67, %fd65, %fd66;
	fma.rn.f64 	%fd68, %fd67, %fd67, %fd64;
	add.s64 	%rd23, %rd22, %rd27;
	ld.global.f64 	%fd69, [%rd23];
	add.s32 	%r100, %r99, %r98;
	ld.shared.f64 	%fd70, [%r100];
	sub.f64 	%fd71, %fd69, %fd70;
	fma.rn.f64 	%fd72, %fd71, %fd71, %fd68;
	add.s64 	%rd24, %rd23, %rd27;
	ld.global.f64 	%fd73, [%rd24];
	add.s32 	%r101, %r100, %r98;
	ld.shared.f64 	%fd74, [%r101];
	sub.f64 	%fd75, %fd73, %fd74;
	fma.rn.f64 	%fd96, %fd75, %fd75, %fd72;
	add.s32 	%r129, %r129, 4;
$L__BB0_19:
	setp.eq.s32 	%p18, %r6, 0;
	@%p18 bra 	$L__BB0_24;
	setp.eq.s32 	%p19, %r6, 1;
	@%p19 bra 	$L__BB0_22;
	mad.lo.s32 	%r102, %r129, %r58, %r117;
	mul.wide.s32 	%rd25, %r102, 8;
	add.s64 	%rd26, %rd1, %rd25;
	ld.global.f64 	%fd77, [%rd26];
	mad.lo.s32 	%r103, %r129, %r57, %r125;
	shl.b32 	%r104, %r103, 3;
	mov.u32 	%r105, shmem;
	add.s32 	%r106, %r105, %r104;
	ld.shared.f64 	%fd78, [%r106];
	sub.f64 	%fd79, %fd77, %fd78;
	fma.rn.f64 	%fd80, %fd79, %fd79, %fd96;
	add.s64 	%rd28, %rd26, %rd27;
	ld.global.f64 	%fd81, [%rd28];
	shl.b32 	%r107, %r57, 3;
	add.s32 	%r108, %r106, %r107;
	ld.shared.f64 	%fd82, [%r108];
	sub.f64 	%fd83, %fd81, %fd82;
	fma.rn.f64 	%fd96, %fd83, %fd83, %fd80;
	add.s32 	%r129, %r129, 2;
$L__BB0_22:
	setp.eq.s32 	%p20, %r8, 0;
	@%p20 bra 	$L__BB0_24;
	mad.lo.s32 	%r109, %r129, %r58, %r117;
	mul.wide.s32 	%rd29, %r109, 8;
	add.s64 	%rd30, %rd1, %rd29;
	ld.global.f64 	%fd84, [%rd30];
	mad.lo.s32 	%r110, %r129, %r57, %r125;
	shl.b32 	%r111, %r110, 3;
	mov.u32 	%r112, shmem;
	add.s32 	%r113, %r112, %r111;
	ld.shared.f64 	%fd85, [%r113];
	sub.f64 	%fd86, %fd84, %fd85;
	fma.rn.f64 	%fd96, %fd86, %fd86, %fd96;
$L__BB0_24:
	add.s32 	%r114, %r125, %r119;
	setp.lt.f64 	%p21, %fd96, %fd100;
	selp.f64 	%fd100, %fd96, %fd100, %p21;
	selp.b32 	%r136, %r114, %r136, %p21;
	add.s32 	%r125, %r125, 1;
	setp.eq.s32 	%p22, %r125, %r15;
	@%p22 bra 	$L__BB0_29;
	bra.uni 	$L__BB0_13;
$L__BB0_25:
	add.s32 	%r71, %r15, -1;
	setp.lt.u32 	%p9, %r71, 3;
	mov.b32 	%r134, 0;
	@%p9 bra 	$L__BB0_28;
	and.b32  	%r134, %r15, -4;
	mov.b32 	%r131, 0;
$L__BB0_27:
	add.s32 	%r73, %r131, %r119;
	setp.gt.f64 	%p10, %fd100, 0d0000000000000000;
	selp.f64 	%fd100, 0d0000000000000000, %fd100, %p10;
	selp.b32 	%r136, %r73, %r136, %p10;
	add.s32 	%r131, %r131, 4;
	setp.ne.s32 	%p11, %r131, %r134;
	@%p11 bra 	$L__BB0_27;
$L__BB0_28:
	and.b32  	%r74, %r15, 3;
	setp.eq.s32 	%p12, %r74, 0;
	add.s32 	%r75, %r134, %r119;
	setp.gt.f64 	%p13, %fd100, 0d0000000000000000;
	selp.f64 	%fd25, 0d0000000000000000, %fd100, %p13;
	selp.b32 	%r76, %r75, %r136, %p13;
	selp.f64 	%fd100, %fd100, %fd25, %p12;
	selp.b32 	%r136, %r136, %r76, %p12;
$L__BB0_29:
	bar.sync 	0;
	add.s32 	%r119, %r119, %r57;
	setp.lt.s32 	%p23, %r119, %r55;
	sub.s32 	%r118, %r118, %r57;
	@%p23 bra 	$L__BB0_4;
	add.s32 	%r137, %r136, 1;
$L__BB0_31:
	ld.param.u64 	%rd35, [_Z16assignmentKernelPdS_iiiPiS0_ii_param_5];
	cvta.to.global.u64 	%rd31, %rd35;
	mul.wide.s32 	%rd32, %r117, 4;
	add.s64 	%rd33, %rd31, %rd32;
	ld.global.u32 	%r115, [%rd33];
	st.global.u32 	[%rd33], %r137;
	setp.eq.s32 	%p24, %r115, %r137;
	@%p24 bra 	$L__BB0_33;
	ld.param.u64 	%rd36, [_Z16assignmentKernelPdS_iiiPiS0_ii_param_6];
	cvta.to.global.u64 	%rd34, %rd36;
	atom.global.add.u32 	%r116, [%rd34], 1;
$L__BB0_33:
	add.s32 	%r117, %r117, %r10;
	setp.lt.s32 	%p25, %r117, %r54;
	@%p25 bra 	$L__BB0_2;
$L__BB0_34:
	ret;

}
	// .globl	_Z21assignmentKernelTileDPdS_iiiPiS0_iii
.visible .entry _Z21assignmentKernelTileDPdS_iiiPiS0_iii(
	.param .u64 .ptr .align 1 _Z21assignmentKernelTileDPdS_iiiPiS0_iii_param_0,
	.param .u64 .ptr .align 1 _Z21assignmentKernelTileDPdS_iiiPiS0_iii_param_1,
	.param .u32 _Z21assignmentKernelTileDPdS_iiiPiS0_iii_param_2,
	.param .u32 _Z21assignmentKernelTileDPdS_iiiPiS0_iii_param_3,
	.param .u32 _Z21assignmentKernelTileDPdS_iiiPiS0_iii_param_4,
	.param .u64 .ptr .align 1 _Z21assignmentKernelTileDPdS_iiiPiS0_iii_param_5,
	.param .u64 .ptr .align 1 _Z21assignmentKernelTileDPdS_iiiPiS0_iii_param_6,
	.param .u32 _Z21assignmentKernelTileDPdS_iiiPiS0_iii_param_7,
	.param .u32 _Z21assignmentKernelTileDPdS_iiiPiS0_iii_param_8,
	.param .u32 _Z21assignmentKernelTileDPdS_iiiPiS0_iii_param_9
)
{
	.reg .pred 	%p<22>;
	.reg .b32 	%r<131>;
	.reg .b64 	%rd<37>;
	.reg .b64 	%fd<95>;

	ld.param.u64 	%rd6, [_Z21assignmentKernelTileDPdS_iiiPiS0_iii_param_0];
	ld.param.u64 	%rd3, [_Z21assignmentKernelTileDPdS_iiiPiS0_iii_param_1];
	ld.param.u32 	%r46, [_Z21assignmentKernelTileDPdS_iiiPiS0_iii_param_2];
	ld.param.u32 	%r47, [_Z21assignmentKernelTileDPdS_iiiPiS0_iii_param_3];
	ld.param.u32 	%r48, [_Z21assignmentKernelTileDPdS_iiiPiS0_iii_param_4];
	ld.param.u32 	%r49, [_Z21assignmentKernelTileDPdS_iiiPiS0_iii_param_7];
	ld.param.u32 	%r50, [_Z21assignmentKernelTileDPdS_iiiPiS0_iii_param_8];
	ld.param.u32 	%r51, [_Z21assignmentKernelTileDPdS_iiiPiS0_iii_param_9];
	cvta.to.global.u64 	%rd1, %rd6;
	mov.u32 	%r1, %ntid.x;
	mov.u32 	%r52, %ctaid.x;
	mov.u32 	%r2, %tid.x;
	mad.lo.s32 	%r114, %r52, %r1, %r2;
	setp.ge.s32 	%p1, %r114, %r46;
	@%p1 bra 	$L__BB1_30;
	mul.lo.s32 	%r4, %r2, %r49;
	mul.lo.s32 	%r53, %r1, %r49;
	shl.b32 	%r5, %r53, 3;
	mul.lo.s32 	%r6, %r1, %r47;
	cvta.to.global.u64 	%rd2, %rd3;
	mul.wide.s32 	%rd27, %r50, 8;
$L__BB1_2:
	setp.lt.s32 	%p2, %r47, 1;
	mov.b32 	%r130, 0;
	@%p2 bra 	$L__BB1_27;
	mov.f64 	%fd94, 0d7FF0000000000000;
	mov.b32 	%r129, -1;
	mov.b32 	%r116, 0;
	mov.u32 	%r115, %r47;
$L__BB1_4:
	sub.s32 	%r57, %r47, %r116;
	min.s32 	%r58, %r49, %r57;
	setp.lt.s32 	%p3, %r58, 1;
	@%p3 bra 	$L__BB1_25;
	min.s32 	%r11, %r49, %r115;
	mov.b32 	%r118, 0;
$L__BB1_6:
	setp.lt.s32 	%p4, %r48, 1;
	mov.f64 	%fd92, 0d0000000000000000;
	@%p4 bra 	$L__BB1_24;
	add.s32 	%r61, %r4, %r118;
	shl.b32 	%r62, %r61, 3;
	mov.u32 	%r63, shmem;
	add.s32 	%r14, %r63, %r62;
	mov.f64 	%fd92, 0d0000000000000000;
	mov.b32 	%r121, 0;
	mov.u32 	%r120, %r48;
$L__BB1_8:
	min.s32 	%r17, %r51, %r120;
	and.b32  	%r18, %r17, 7;
	sub.s32 	%r64, %r48, %r121;
	min.s32 	%r19, %r51, %r64;
	setp.ge.s32 	%p5, %r2, %r19;
	@%p5 bra 	$L__BB1_11;
	add.s32 	%r65, %r2, %r121;
	add.s32 	%r66, %r116, %r118;
	mad.lo.s32 	%r122, %r47, %r65, %r66;
	mov.u32 	%r123, %r14;
	mov.u32 	%r124, %r2;
$L__BB1_10:
	mul.wide.s32 	%rd7, %r122, 8;
	add.s64 	%rd8, %rd2, %rd7;
	ld.global.f64 	%fd22, [%rd8];
	st.shared.f64 	[%r123], %fd22;
	add.s32 	%r124, %r124, %r1;
	add.s32 	%r123, %r123, %r5;
	add.s32 	%r122, %r122, %r6;
	setp.lt.s32 	%p6, %r124, %r19;
	@%p6 bra 	$L__BB1_10;
$L__BB1_11:
	bar.sync 	0;
	setp.lt.s32 	%p7, %r19, 1;
	@%p7 bra 	$L__BB1_23;
	add.s32 	%r68, %r17, -1;
	setp.lt.u32 	%p8, %r68, 7;
	mov.b32 	%r127, 0;
	@%p8 bra 	$L__BB1_15;
	mov.b32 	%r125, 0;
$L__BB1_14:
	.pragma "nounroll";
	add.s32 	%r70, %r125, %r121;
	mad.lo.s32 	%r71, %r70, %r50, %r114;
	mul.wide.s32 	%rd9, %r71, 8;
	add.s64 	%rd10, %rd1, %rd9;
	ld.global.f64 	%fd24, [%rd10];
	mad.lo.s32 	%r72, %r125, %r49, %r118;
	shl.b32 	%r73, %r72, 3;
	mov.u32 	%r74, shmem;
	add.s32 	%r75, %r74, %r73;
	ld.shared.f64 	%fd25, [%r75];
	sub.f64 	%fd26, %fd24, %fd25;
	fma.rn.f64 	%fd27, %fd26, %fd26, %fd92;
	add.s64 	%rd12, %rd10, %rd27;
	ld.global.f64 	%fd28, [%rd12];
	shl.b32 	%r76, %r49, 3;
	add.s32 	%r77, %r75, %r76;
	ld.shared.f64 	%fd29, [%r77];
	sub.f64 	%fd30, %fd28, %fd29;
	fma.rn.f64 	%fd31, %fd30, %fd30, %fd27;
	add.s64 	%rd13, %rd12, %rd27;
	ld.global.f64 	%fd32, [%rd13];
	add.s32 	%r78, %r77, %r76;
	ld.shared.f64 	%fd33, [%r78];
	sub.f64 	%fd34, %fd32, %fd33;
	fma.rn.f64 	%fd35, %fd34, %fd34, %fd31;
	add.s64 	%rd14, %rd13, %rd27;
	ld.global.f64 	%fd36, [%rd14];
	add.s32 	%r79, %r78, %r76;
	ld.shared.f64 	%fd37, [%r79];
	sub.f64 	%fd38, %fd36, %fd37;
	fma.rn.f64 	%fd39, %fd38, %fd38, %fd35;
	add.s64 	%rd15, %rd14, %rd27;
	ld.global.f64 	%fd40, [%rd15];
	add.s32 	%r80, %r79, %r76;
	ld.shared.f64 	%fd41, [%r80];
	sub.f64 	%fd42, %fd40, %fd41;
	fma.rn.f64 	%fd43, %fd42, %fd42, %fd39;
	add.s64 	%rd16, %rd15, %rd27;
	ld.global.f64 	%fd44, [%rd16];
	add.s32 	%r81, %r80, %r76;
	ld.shared.f64 	%fd45, [%r81];
	sub.f64 	%fd46, %fd44, %fd45;
	fma.rn.f64 	%fd47, %fd46, %fd46, %fd43;
	add.s64 	%rd17, %rd16, %rd27;
	ld.global.f64 	%fd48, [%rd17];
	add.s32 	%r82, %r81, %r76;
	ld.shared.f64 	%fd49, [%r82];
	sub.f64 	%fd50, %fd48, %fd49;
	fma.rn.f64 	%fd51, %fd50, %fd50, %fd47;
	add.s64 	%rd18, %rd17, %rd27;
	ld.global.f64 	%fd52, [%rd18];
	add.s32 	%r83, %r82, %r76;
	ld.shared.f64 	%fd53, [%r83];
	sub.f64 	%fd54, %fd52, %fd53;
	fma.rn.f64 	%fd92, %fd54, %fd54, %fd51;
	add.s32 	%r125, %r125, 8;
	and.b32  	%r127, %r17, -8;
	setp.ne.s32 	%p9, %r125, %r127;
	@%p9 bra 	$L__BB1_14;
$L__BB1_15:
	setp.eq.s32 	%p10, %r18, 0;
	@%p10 bra 	$L__BB1_23;
	setp.lt.u32 	%p11, %r18, 4;
	@%p11 bra 	$L__BB1_18;
	add.s32 	%r84, %r127, %r121;
	mad.lo.s32 	%r85, %r84, %r50, %r114;
	mul.wide.s32 	%rd19, %r85, 8;
	add.s64 	%rd20, %rd1, %rd19;
	ld.global.f64 	%fd56, [%rd20];
	mad.lo.s32 	%r86, %r127, %r49, %r118;
	shl.b32 	%r87, %r86, 3;
	mov.u32 	%r88, shmem;
	add.s32 	%r89, %r88, %r87;
	ld.shared.f64 	%fd57, [%r89];
	sub.f64 	%fd58, %fd56, %fd57;
	fma.rn.f64 	%fd59, %fd58, %fd58, %fd92;
	add.s64 	%rd22, %rd20, %rd27;
	ld.global.f64 	%fd60, [%rd22];
	shl.b32 	%r90, %r49, 3;
	add.s32 	%r91, %r89, %r90;
	ld.shared.f64 	%fd61, [%r91];
	sub.f64 	%fd62, %fd60, %fd61;
	fma.rn.f64 	%fd63, %fd62, %fd62, %fd59;
	add.s64 	%rd23, %rd22, %rd27;
	ld.global.f64 	%fd64, [%rd23];
	add.s32 	%r92, %r91, %r90;
	ld.shared.f64 	%fd65, [%r92];
	sub.f64 	%fd66, %fd64, %fd65;
	fma.rn.f64 	%fd67, %fd66, %fd66, %fd63;
	add.s64 	%rd24, %rd23, %rd27;
	ld.global.f64 	%fd68, [%rd24];
	add.s32 	%r93, %r92, %r90;
	ld.shared.f64 	%fd69, [%r93];
	sub.f64 	%fd70, %fd68, %fd69;
	fma.rn.f64 	%fd92, %fd70, %fd70, %fd67;
	add.s32 	%r127, %r127, 4;
$L__BB1_18:
	and.b32  	%r33, %r17, 3;
	setp.eq.s32 	%p12, %r33, 0;
	@%p12 bra 	$L__BB1_23;
	setp.eq.s32 	%p13, %r33, 1;
	@%p13 bra 	$L__BB1_21;
	add.s32 	%r94, %r127, %r121;
	mad.lo.s32 	%r95, %r94, %r50, %r114;
	mul.wide.s32 	%rd25, %r95, 8;
	add.s64 	%rd26, %rd1, %rd25;
	ld.global.f64 	%fd72, [%rd26];
	mad.lo.s32 	%r96, %r127, %r49, %r118;
	shl.b32 	%r97, %r96, 3;
	mov.u32 	%r98, shmem;
	add.s32 	%r99, %r98, %r97;
	ld.shared.f64 	%fd73, [%r99];
	sub.f64 	%fd74, %fd72, %fd73;
	fma.rn.f64 	%fd75, %fd74, %fd74, %fd92;
	add.s64 	%rd28, %rd26, %rd27;
	ld.global.f64 	%fd76, [%rd28];
	shl.b32 	%r100, %r49, 3;
	add.s32 	%r101, %r99, %r100;
	ld.shared.f64 	%fd77, [%r101];
	sub.f64 	%fd78, %fd76, %fd77;
	fma.rn.f64 	%fd92, %fd78, %fd78, %fd75;
	add.s32 	%r127, %r127, 2;
$L__BB1_21:
	and.b32  	%r102, %r17, 1;
	setp.eq.b32 	%p14, %r102, 1;
	not.pred 	%p15, %p14;
	@%p15 bra 	$L__BB1_23;
	add.s32 	%r103, %r127, %r121;
	mad.lo.s32 	%r104, %r103, %r50, %r114;
	mul.wide.s32 	%rd29, %r104, 8;
	add.s64 	%rd30, %rd1, %rd29;
	ld.global.f64 	%fd79, [%rd30];
	mad.lo.s32 	%r105, %r127, %r49, %r118;
	shl.b32 	%r106, %r105, 3;
	mov.u32 	%r107, shmem;
	add.s32 	%r108, %r107, %r106;
	ld.shared.f64 	%fd80, [%r108];
	sub.f64 	%fd81, %fd79, %fd80;
	fma.rn.f64 	%fd92, %fd81, %fd81, %fd92;
$L__BB1_23:
	bar.sync 	0;
	add.s32 	%r121, %r121, %r51;
	setp.lt.s32 	%p16, %r121, %r48;
	sub.s32 	%r120, %r120, %r51;
	@%p16 bra 	$L__BB1_8;
$L__BB1_24:
	setp.lt.f64 	%p17, %fd92, %fd94;
	add.s32 	%r109, %r118, %r116;
	selp.f64 	%fd94, %fd92, %fd94, %p17;
	selp.b32 	%r129, %r109, %r129, %p17;
	add.s32 	%r118, %r118, 1;
	setp.ne.s32 	%p18, %r118, %r11;
	@%p18 bra 	$L__BB1_6;
$L__BB1_25:
	add.s32 	%r116, %r116, %r49;
	setp.lt.s32 	%p19, %r116, %r47;
	sub.s32 	%r115, %r115, %r49;
	@%p19 bra 	$L__BB1_4;
	add.s32 	%r130, %r129, 1;
$L__BB1_27:
	ld.param.u64 	%rd35, [_Z21assignmentKernelTileDPdS_iiiPiS0_iii_param_5];
	cvta.to.global.u64 	%rd31, %rd35;
	mul.wide.s32 	%rd32, %r114, 4;
	add.s64 	%rd33, %rd31, %rd32;
	ld.global.u32 	%r110, [%rd33];
	st.global.u32 	[%rd33], %r130;
	setp.eq.s32 	%p20, %r110, %r130;
	@%p20 bra 	$L__BB1_29;
	ld.param.u64 	%rd36, [_Z21assignmentKernelTileDPdS_iiiPiS0_iii_param_6];
	cvta.to.global.u64 	%rd34, %rd36;
	atom.global.add.u32 	%r111, [%rd34], 1;
$L__BB1_29:
	ld.param.u32 	%r113, [_Z21assignmentKernelTileDPdS_iiiPiS0_iii_param_2];
	mov.u32 	%r112, %nctaid.x;
	mad.lo.s32 	%r114, %r112, %r1, %r114;
	setp.lt.s32 	%p21, %r114, %r113;
	@%p21 bra 	$L__BB1_2;
$L__BB1_30:
	ret;

}
	// .globl	_Z16updateKernelInitiiPdPi
.visible .entry _Z16updateKernelInitiiPdPi(
	.param .u32 _Z16updateKernelInitiiPdPi_param_0,
	.param .u32 _Z16updateKernelInitiiPdPi_param_1,
	.param .u64 .ptr .align 1 _Z16updateKernelInitiiPdPi_param_2,
	.param .u64 .ptr .align 1 _Z16updateKernelInitiiPdPi_param_3
)
{
	.reg .pred 	%p<3>;
	.reg .b32 	%r<11>;
	.reg .b64 	%rd<10>;

	ld.param.u32 	%r3, [_Z16updateKernelInitiiPdPi_param_0];
	ld.param.u32 	%r4, [_Z16updateKernelInitiiPdPi_param_1];
	ld.param.u64 	%rd1, [_Z16updateKernelInitiiPdPi_param_2];
	ld.param.u64 	%rd2, [_Z16updateKernelInitiiPdPi_param_3];
	mov.u32 	%r5, %ctaid.x;
	mov.u32 	%r6, %ntid.x;
	mov.u32 	%r7, %tid.x;
	mad.lo.s32 	%r1, %r5, %r6, %r7;
	mul.lo.s32 	%r2, %r4, %r3;
	setp.ge.s32 	%p1, %r1, %r2;
	@%p1 bra 	$L__BB2_2;
	cvta.to.global.u64 	%rd6, %rd1;
	mul.wide.s32 	%rd7, %r1, 8;
	add.s64 	%rd8, %rd6, %rd7;
	mov.b64 	%rd9, 0;
	st.global.u64 	[%rd8], %rd9;
	bra.uni 	$L__BB2_4;
$L__BB2_2:
	add.s32 	%r8, %r2, %r3;
	setp.ge.s32 	%p2, %r1, %r8;
	@%p2 bra 	$L__BB2_4;
	sub.s32 	%r9, %r1, %r2;
	cvta.to.global.u64 	%rd3, %rd2;
	mul.wide.s32 	%rd4, %r9, 4;
	add.s64 	%rd5, %rd3, %rd4;
	mov.b32 	%r10, 0;
	st.global.u32 	[%rd5], %r10;
$L__BB2_4:
	ret;

}
	// .globl	_Z23updateKernelSumAndCountPdPiiiiS_S0_iim
.visible .entry _Z23updateKernelSumAndCountPdPiiiiS_S0_iim(
	.param .u64 .ptr .align 1 _Z23updateKernelSumAndCountPdPiiiiS_S0_iim_param_0,
	.param .u64 .ptr .align 1 _Z23updateKernelSumAndCountPdPiiiiS_S0_iim_param_1,
	.param .u32 _Z23updateKernelSumAndCountPdPiiiiS_S0_iim_param_2,
	.param .u32 _Z23updateKernelSumAndCountPdPiiiiS_S0_iim_param_3,
	.param .u32 _Z23updateKernelSumAndCountPdPiiiiS_S0_iim_param_4,
	.param .u64 .ptr .align 1 _Z23updateKernelSumAndCountPdPiiiiS_S0_iim_param_5,
	.param .u64 .ptr .align 1 _Z23updateKernelSumAndCountPdPiiiiS_S0_iim_param_6,
	.param .u32 _Z23updateKernelSumAndCountPdPiiiiS_S0_iim_param_7,
	.param .u32 _Z23updateKernelSumAndCountPdPiiiiS_S0_iim_param_8,
	.param .u64 _Z23updateKernelSumAndCountPdPiiiiS_S0_iim_param_9
)
{
	.reg .pred 	%p<35>;
	.reg .b32 	%r<196>;
	.reg .b64 	%rd<82>;
	.reg .b64 	%fd<93>;

	ld.param.u64 	%rd10, [_Z23updateKernelSumAndCountPdPiiiiS_S0_iim_param_0];
	ld.param.u64 	%rd11, [_Z23updateKernelSumAndCountPdPiiiiS_S0_iim_param_1];
	ld.param.u32 	%r62, [_Z23updateKernelSumAndCountPdPiiiiS_S0_iim_param_2];
	ld.param.u32 	%r63, [_Z23updateKernelSumAndCountPdPiiiiS_S0_iim_param_3];
	ld.param.u32 	%r64, [_Z23updateKernelSumAndCountPdPiiiiS_S0_iim_param_4];
	ld.param.u64 	%rd12, [_Z23updateKernelSumAndCountPdPiiiiS_S0_iim_param_5];
	ld.param.u32 	%r65, [_Z23updateKernelSumAndCountPdPiiiiS_S0_iim_param_7];
	ld.param.u32 	%r66, [_Z23updateKernelSumAndCountPdPiiiiS_S0_iim_param_8];
	ld.param.u64 	%rd9, [_Z23updateKernelSumAndCountPdPiiiiS_S0_iim_param_9];
	cvta.to.global.u64 	%rd1, %rd10;
	cvta.to.global.u64 	%rd2, %rd11;
	cvta.to.global.u64 	%rd3, %rd12;
	mov.u32 	%r67, %nctaid.x;
	mov.u32 	%r1, %ntid.x;
	mul.lo.s32 	%r2, %r67, %r1;
	mov.u32 	%r68, %ctaid.x;
	mov.u32 	%r188, %tid.x;
	mad.lo.s32 	%r182, %r68, %r1, %r188;
	cvt.u32.u64 	%r5, %rd9;
	mov.u32 	%r69, %ctaid.y;
	mul.lo.s32 	%r6, %r65, %r69;
	add.s32 	%r70, %r6, %r65;
	min.s32 	%r7, %r70, %r63;
	sub.s32 	%r8, %r7, %r6;
	setp.ge.s32 	%p1, %r188, %r63;
	mov.u32 	%r180, %r188;
	@%p1 bra 	$L__BB3_1;
	bra.uni 	$L__BB3_41;
$L__BB3_1:
	shl.b32 	%r75, %r5, 2;
	mov.u32 	%r76, shmem1;
	add.s32 	%r9, %r76, %r75;
	mul.lo.s32 	%r10, %r65, %r64;
	setp.ge.s32 	%p3, %r188, %r10;
	mov.u32 	%r181, %r188;
	@%p3 bra 	$L__BB3_3;
$L__BB3_2:
	shl.b32 	%r77, %r181, 3;
	add.s32 	%r78, %r9, %r77;
	mov.b64 	%rd13, 0;
	st.shared.u64 	[%r78], %rd13;
	add.s32 	%r181, %r181, %r1;
	setp.lt.s32 	%p4, %r181, %r10;
	@%p4 bra 	$L__BB3_2;
$L__BB3_3:
	bar.sync 	0;
	setp.ge.s32 	%p5, %r182, %r62;
	@%p5 bra 	$L__BB3_24;
	setp.gt.s32 	%p6, %r64, 0;
	@%p6 bra 	$L__BB3_5;
	bra.uni 	$L__BB3_21;
$L__BB3_5:
	and.b32  	%r15, %r64, 15;
	and.b32  	%r16, %r64, 7;
	and.b32  	%r17, %r64, 3;
	mul.wide.s32 	%rd5, %r66, 8;
$L__BB3_6:
	mul.wide.s32 	%rd16, %r182, 4;
	add.s64 	%rd17, %rd2, %rd16;
	ld.global.u32 	%r84, [%rd17];
	setp.le.s32 	%p11, %r84, %r6;
	setp.gt.s32 	%p12, %r84, %r7;
	or.pred  	%p13, %p11, %p12;
	@%p13 bra 	$L__BB3_20;
	setp.lt.u32 	%p14, %r64, 16;
	shl.b32 	%r86, %r84, 2;
	mov.u32 	%r87, shmem1;
	add.s32 	%r88, %r87, %r86;
	atom.shared.add.u32 	%r89, [%r88+-4], 1;
	mov.b32 	%r185, 0;
	@%p14 bra 	$L__BB3_10;
	mov.b32 	%r183, 0;
$L__BB3_9:
	.pragma "nounroll";
	sub.s32 	%r91, %r84, %r6;
	mad.lo.s32 	%r92, %r183, %r65, %r91;
	shl.b32 	%r93, %r92, 3;
	add.s32 	%r94, %r9, %r93;
	mad.lo.s32 	%r95, %r183, %r66, %r182;
	mul.wide.s32 	%rd18, %r95, 8;
	add.s64 	%rd19, %rd1, %rd18;
	ld.global.f64 	%fd1, [%rd19];
	atom.shared.add.f64 	%fd2, [%r94+-8], %fd1;
	shl.b32 	%r96, %r65, 3;
	add.s32 	%r97, %r94, %r96;
	mul.wide.s32 	%rd20, %r66, 8;
	add.s64 	%rd21, %rd19, %rd20;
	ld.global.f64 	%fd3, [%rd21];
	atom.shared.add.f64 	%fd4, [%r97+-8], %fd3;
	add.s32 	%r98, %r97, %r96;
	add.s64 	%rd22, %rd21, %rd20;
	ld.global.f64 	%fd5, [%rd22];
	atom.shared.add.f64 	%fd6, [%r98+-8], %fd5;
	add.s32 	%r99, %r98, %r96;
	add.s64 	%rd23, %rd22, %rd20;
	ld.global.f64 	%fd7, [%rd23];
	atom.shared.add.f64 	%fd8, [%r99+-8], %fd7;
	add.s32 	%r100, %r99, %r96;
	add.s64 	%rd24, %rd23, %rd20;
	ld.global.f64 	%fd9, [%rd24];
	atom.shared.add.f64 	%fd10, [%r100+-8], %fd9;
	add.s32 	%r101, %r100, %r96;
	add.s64 	%rd25, %rd24, %rd20;
	ld.global.f64 	%fd11, [%rd25];
	atom.shared.add.f64 	%fd12, [%r101+-8], %fd11;
	add.s32 	%r102, %r101, %r96;
	add.s64 	%rd26, %rd25, %rd20;
	ld.global.f64 	%fd13, [%rd26];
	atom.shared.add.f64 	%fd14, [%r102+-8], %fd13;
	add.s32 	%r103, %r102, %r96;
	add.s64 	%rd27, %rd26, %rd20;
	ld.global.f64 	%fd15, [%rd27];
	atom.shared.add.f64 	%fd16, [%r103+-8], %fd15;
	add.s32 	%r104, %r103, %r96;
	add.s64 	%rd28, %rd27, %rd20;
	ld.global.f64 	%fd17, [%rd28];
	atom.shared.add.f64 	%fd18, [%r104+-8], %fd17;
	add.s32 	%r105, %r104, %r96;
	add.s64 	%rd29, %rd28, %rd20;
	ld.global.f64 	%fd19, [%rd29];
	atom.shared.add.f64 	%fd20, [%r105+-8], %fd19;
	add.s32 	%r106, %r105, %r96;
	add.s64 	%rd30, %rd29, %rd20;
	ld.global.f64 	%fd21, [%rd30];
	atom.shared.add.f64 	%fd22, [%r106+-8], %fd21;
	add.s32 	%r107, %r106, %r96;
	add.s64 	%rd31, %rd30, %rd20;
	ld.global.f64 	%fd23, [%rd31];
	atom.shared.add.f64 	%fd24, [%r107+-8], %fd23;
	add.s32 	%r108, %r107, %r96;
	add.s64 	%rd32, %rd31, %rd20;
	ld.global.f64 	%fd25, [%rd32];
	atom.shared.add.f64 	%fd26, [%r108+-8], %fd25;
	add.s32 	%r109, %r108, %r96;
	add.s64 	%rd33, %rd32, %rd20;
	ld.global.f64 	%fd27, [%rd33];
	atom.shared.add.f64 	%fd28, [%r109+-8], %fd27;
	add.s32 	%r110, %r109, %r96;
	add.s64 	%rd34, %rd33, %rd20;
	ld.global.f64 	%fd29, [%rd34];
	atom.shared.add.f64 	%fd30, [%r110+-8], %fd29;
	add.s32 	%r111, %r110, %r96;
	add.s64 	%rd35, %rd34, %rd20;
	ld.global.f64 	%fd31, [%rd35];
	atom.shared.add.f64 	%fd32, [%r111+-8], %fd31;
	add.s32 	%r183, %r183, 16;
	and.b32  	%r185, %r64, 2147483632;
	setp.ne.s32 	%p15, %r183, %r185;
	@%p15 bra 	$L__BB3_9;
$L__BB3_10:
	setp.eq.s32 	%p16, %r15, 0;
	@%p16 bra 	$L__BB3_20;
	add.s32 	%r112, %r15, -1;
	setp.lt.u32 	%p17, %r112, 7;
	@%p17 bra 	$L__BB3_13;
	sub.s32 	%r113, %r84, %r6;
	mad.lo.s32 	%r114, %r185, %r65, %r113;
	shl.b32 	%r115, %r114, 3;
	add.s32 	%r116, %r9, %r115;
	mad.lo.s32 	%r117, %r185, %r66, %r182;
	mul.wide.s32 	%rd36, %r117, 8;
	add.s64 	%rd37, %rd1, %rd36;
	ld.global.f64 	%fd33, [%rd37];
	atom.shared.add.f64 	%fd34, [%r116+-8], %fd33;
	shl.b32 	%r118, %r65, 3;
	add.s32 	%r119, %r116, %r118;
	mul.wide.s32 	%rd38, %r66, 8;
	add.s64 	%rd39, %rd37, %rd38;
	ld.global.f64 	%fd35, [%rd39];
	atom.shared.add.f64 	%fd36, [%r119+-8], %fd35;
	add.s32 	%r120, %r119, %r118;
	add.s64 	%rd40, %rd39, %rd38;
	ld.global.f64 	%fd37, [%rd40];
	atom.shared.add.f64 	%fd38, [%r120+-8], %fd37;
	add.s32 	%r121, %r120, %r118;
	add.s64 	%rd41, %rd40, %rd38;
	ld.global.f64 	%fd39, [%rd41];
	atom.shared.add.f64 	%fd40, [%r121+-8], %fd39;
	add.s32 	%r122, %r121, %r118;
	add.s64 	%rd42, %rd41, %rd38;
	ld.global.f64 	%fd41, [%rd42];
	atom.shared.add.f64 	%fd42, [%r122+-8], %fd41;
	add.s32 	%r123, %r122, %r118;
	add.s64 	%rd43, %rd42, %rd38;
	ld.global.f64 	%fd43, [%rd43];
	atom.shared.add.f64 	%fd44, [%r123+-8], %fd43;
	add.s32 	%r124, %r123, %r118;
	add.s64 	%rd44, %rd43, %rd38;
	ld.global.f64 	%fd45, [%rd44];
	atom.shared.add.f64 	%fd46, [%r124+-8], %fd45;
	add.s32 	%r125, %r124, %r118;
	add.s64 	%rd45, %rd44, %rd38;
	ld.global.f64 	%fd47, [%rd45];
	atom.shared.add.f64 	%fd48, [%r125+-8], %fd47;
	add.s32 	%r185, %r185, 8;
$L__BB3_13:
	setp.eq.s32 	%p18, %r16, 0;
	@%p18 bra 	$L__BB3_20;
	add.s32 	%r126, %r16, -1;
	setp.lt.u32 	%p19, %r126, 3;
	@%p19 bra 	$L__BB3_16;
	sub.s32 	%r127, %r84, %r6;
	mad.lo.s32 	%r128, %r185, %r65, %r127;
	shl.b32 	%r129, %r128, 3;
	add.s32 	%r130, %r9, %r129;
	mad.lo.s32 	%r131, %r185, %r66, %r182;
	mul.wide.s32 	%rd46, %r131, 8;
	add.s64 	%rd47, %rd1, %rd46;
	ld.global.f64 	%fd49, [%rd47];
	atom.shared.add.f64 	%fd50, [%r130+-8], %fd49;
	shl.b32 	%r132, %r65, 3;
	add.s32 	%r133, %r130, %r132;
	add.s64 	%rd49, %rd47, %rd5;
	ld.global.f64 	%fd51, [%rd49];
	atom.shared.add.f64 	%fd52, [%r133+-8], %fd51;
	add.s32 	%r134, %r133, %r132;
	add.s64 	%rd50, %rd49, %rd5;
	ld.global.f64 	%fd53, [%rd50];
	atom.shared.add.f64 	%fd54, [%r134+-8], %fd53;
	add.s32 	%r135, %r134, %r132;
	add.s64 	%rd51, %rd50, %rd5;
	ld.global.f64 	%fd55, [%rd51];
	atom.shared.add.f64 	%fd56, [%r135+-8], %fd55;
	add.s32 	%r185, %r185, 4;
$L__BB3_16:
	setp.eq.s32 	%p20, %r17, 0;
	@%p20 bra 	$L__BB3_20;
	setp.eq.s32 	%p21, %r17, 1;
	sub.s32 	%r136, %r84, %r6;
	mad.lo.s32 	%r137, %r185, %r65, %r136;
	shl.b32 	%r138, %r137, 3;
	add.s32 	%r28, %r9, %r138;
	mad.lo.s32 	%r139, %r185, %r66, %r182;
	mul.wide.s32 	%rd52, %r139, 8;
	add.s64 	%rd4, %rd1, %rd52;
	ld.global.f64 	%fd57, [%rd4];
	atom.shared.add.f64 	%fd58, [%r28+-8], %fd57;
	@%p21 bra 	$L__BB3_20;
	setp.eq.s32 	%p22, %r17, 2;
	shl.b32 	%r29, %r65, 3;
	add.s32 	%r30, %r28, %r29;
	add.s64 	%rd6, %rd4, %rd5;
	ld.global.f64 	%fd59, [%rd6];
	atom.shared.add.f64 	%fd60, [%r30+-8], %fd59;
	@%p22 bra 	$L__BB3_20;
	add.s32 	%r140, %r30, %r29;
	add.s64 	%rd53, %rd6, %rd5;
	ld.global.f64 	%fd61, [%rd53];
	atom.shared.add.f64 	%fd62, [%r140+-8], %fd61;
$L__BB3_20:
	add.s32 	%r182, %r182, %r2;
	setp.lt.s32 	%p23, %r182, %r62;
	@%p23 bra 	$L__BB3_6;
	bra.uni 	$L__BB3_24;
$L__BB3_21:
	mul.wide.s32 	%rd14, %r182, 4;
	add.s64 	%rd15, %rd2, %rd14;
	ld.global.u32 	%r79, [%rd15];
	setp.le.s32 	%p7, %r79, %r6;
	setp.gt.s32 	%p8, %r79, %r7;
	or.pred  	%p9, %p7, %p8;
	@%p9 bra 	$L__BB3_23;
	shl.b32 	%r80, %r79, 2;
	add.s32 	%r82, %r76, %r80;
	atom.shared.add.u32 	%r83, [%r82+-4], 1;
$L__BB3_23:
	add.s32 	%r182, %r182, %r2;
	setp.lt.s32 	%p10, %r182, %r62;
	@%p10 bra 	$L__BB3_21;
$L__BB3_24:
	bar.sync 	0;
	setp.ge.s32 	%p24, %r188, %r8;
	@%p24 bra 	$L__BB3_40;
	ld.param.u64 	%rd80, [_Z23updateKernelSumAndCountPdPiiiiS_S0_iim_param_6];
	cvta.to.global.u64 	%rd7, %rd80;
	setp.gt.s32 	%p25, %r64, 0;
	@%p25 bra 	$L__BB3_26;
	bra.uni 	$L__BB3_39;
$L__BB3_26:
	ld.param.u64 	%rd81, [_Z23updateKernelSumAndCountPdPiiiiS_S0_iim_param_9];
	and.b32  	%r35, %r64, 7;
	add.s32 	%r36, %r35, -1;
	and.b32  	%r37, %r64, 3;
	and.b32  	%r38, %r64, 2147483640;
	and.b32  	%r39, %r64, 1;
	neg.s32 	%r40, %r38;
	cvt.u32.u64 	%r147, %rd81;
	shl.b32 	%r148, %r147, 2;
	mov.u32 	%r149, shmem1;
	add.s32 	%r41, %r149, %r148;
	shl.b32 	%r42, %r65, 6;
	shl.b32 	%r43, %r63, 3;
	shl.b32 	%r44, %r65, 3;
	mul.wide.s32 	%rd76, %r63, 8;
$L__BB3_27:
	setp.lt.u32 	%p27, %r64, 8;
	add.s32 	%r46, %r188, %r6;
	mul.wide.s32 	%rd56, %r46, 4;
	add.s64 	%rd57, %rd7, %rd56;
	shl.b32 	%r151, %r46, 2;
	mov.u32 	%r152, shmem1;
	add.s32 	%r153, %r152, %r151;
	ld.shared.u32 	%r154, [%r153];
	atom.global.add.u32 	%r155, [%rd57], %r154;
	mov.b32 	%r193, 0;
	@%p27 bra 	$L__BB3_30;
	shl.b32 	%r156, %r188, 3;
	add.s32 	%r190, %r41, %r156;
	mov.u32 	%r189, %r46;
	mov.u32 	%r191, %r40;
$L__BB3_29:
	.pragma "nounroll";
	mul.wide.s32 	%rd58, %r189, 8;
	add.s64 	%rd59, %rd3, %rd58;
	ld.shared.f64 	%fd63, [%r190];
	atom.global.add.f64 	%fd64, [%rd59], %fd63;
	add.s64 	%rd61, %rd59, %rd76;
	add.s32 	%r157, %r190, %r44;
	ld.shared.f64 	%fd65, [%r157];
	atom.global.add.f64 	%fd66, [%rd61], %fd65;
	add.s64 	%rd62, %rd61, %rd76;
	add.s32 	%r158, %r157, %r44;
	ld.shared.f64 	%fd67, [%r158];
	atom.global.add.f64 	%fd68, [%rd62], %fd67;
	add.s64 	%rd63, %rd62, %rd76;
	add.s32 	%r159, %r158, %r44;
	ld.shared.f64 	%fd69, [%r159];
	atom.global.add.f64 	%fd70, [%rd63], %fd69;
	add.s64 	%rd64, %rd63, %rd76;
	add.s32 	%r160, %r159, %r44;
	ld.shared.f64 	%fd71, [%r160];
	atom.global.add.f64 	%fd72, [%rd64], %fd71;
	add.s64 	%rd65, %rd64, %rd76;
	add.s32 	%r161, %r160, %r44;
	ld.shared.f64 	%fd73, [%r161];
	atom.global.add.f64 	%fd74, [%rd65], %fd73;
	add.s64 	%rd66, %rd65, %rd76;
	add.s32 	%r162, %r161, %r44;
	ld.shared.f64 	%fd75, [%r162];
	atom.global.add.f64 	%fd76, [%rd66], %fd75;
	add.s64 	%rd67, %rd66, %rd76;
	add.s32 	%r163, %r162, %r44;
	ld.shared.f64 	%fd77, [%r163];
	atom.global.add.f64 	%fd78, [%rd67], %fd77;
	add.s32 	%r191, %r191, 8;
	add.s32 	%r190, %r190, %r42;
	add.s32 	%r189, %r189, %r43;
	setp.ne.s32 	%p28, %r191, 0;
	mov.u32 	%r193, %r38;
	@%p28 bra 	$L__BB3_29;
$L__BB3_30:
	setp.eq.s32 	%p29, %r35, 0;
	@%p29 bra 	$L__BB3_38;
	setp.lt.u32 	%p30, %r36, 3;
	@%p30 bra 	$L__BB3_33;
	mad.lo.s32 	%r164, %r193, %r63, %r46;
	mul.wide.s32 	%rd68, %r164, 8;
	add.s64 	%rd69, %rd3, %rd68;
	mad.lo.s32 	%r165, %r193, %r65, %r188;
	shl.b32 	%r166, %r165, 3;
	add.s32 	%r167, %r9, %r166;
	ld.shared.f64 	%fd79, [%r167];
	atom.global.add.f64 	%fd80, [%rd69], %fd79;
	add.s64 	%rd71, %rd69, %rd76;
	add.s32 	%r168, %r167, %r44;
	ld.shared.f64 	%fd81, [%r168];
	atom.global.add.f64 	%fd82, [%rd71], %fd81;
	add.s64 	%rd72, %rd71, %rd76;
	add.s32 	%r169, %r168, %r44;
	ld.shared.f64 	%fd83, [%r169];
	atom.global.add.f64 	%fd84, [%rd72], %fd83;
	add.s64 	%rd73, %rd72, %rd76;
	add.s32 	%r170, %r169, %r44;
	ld.shared.f64 	%fd85, [%r170];
	atom.global.add.f64 	%fd86, [%rd73], %fd85;
	add.s32 	%r193, %r193, 4;
$L__BB3_33:
	setp.eq.s32 	%p31, %r37, 0;
	@%p31 bra 	$L__BB3_38;
	setp.eq.s32 	%p32, %r37, 1;
	@%p32 bra 	$L__BB3_36;
	mad.lo.s32 	%r171, %r193, %r63, %r46;
	mul.wide.s32 	%rd74, %r171, 8;
	add.s64 	%rd75, %rd3, %rd74;
	mad.lo.s32 	%r172, %r193, %r65, %r188;
	shl.b32 	%r173, %r172, 3;
	add.s32 	%r174, %r9, %r173;
	ld.shared.f64 	%fd87, [%r174];
	atom.global.add.f64 	%fd88, [%rd75], %fd87;
	add.s64 	%rd77, %rd75, %rd76;
	add.s32 	%r175, %r174, %r44;
	ld.shared.f64 	%fd89, [%r175];
	atom.global.add.f64 	%fd90, [%rd77], %fd89;
	add.s32 	%r193, %r193, 2;
$L__BB3_36:
	setp.eq.s32 	%p33, %r39, 0;
	@%p33 bra 	$L__BB3_38;
	mad.lo.s32 	%r176, %r193, %r63, %r46;
	mul.wide.s32 	%rd78, %r176, 8;
	add.s64 	%rd79, %rd3, %rd78;
	mad.lo.s32 	%r177, %r193, %r65, %r188;
	shl.b32 	%r178, %r177, 3;
	add.s32 	%r179, %r9, %r178;
	ld.shared.f64 	%fd91, [%r179];
	atom.global.add.f64 	%fd92, [%rd79], %fd91;
$L__BB3_38:
	add.s32 	%r188, %r188, %r1;
	setp.lt.s32 	%p34, %r188, %r8;
	@%p34 bra 	$L__BB3_27;
	bra.uni 	$L__BB3_40;
$L__BB3_39:
	add.s32 	%r141, %r188, %r6;
	mul.wide.s32 	%rd54, %r141, 4;
	add.s64 	%rd55, %rd7, %rd54;
	shl.b32 	%r142, %r141, 2;
	mov.u32 	%r143, shmem1;
	add.s32 	%r144, %r143, %r142;
	ld.shared.u32 	%r145, [%r144];
	atom.global.add.u32 	%r146, [%rd55], %r145;
	add.s32 	%r188, %r188, %r1;
	setp.lt.s32 	%p26, %r188, %r8;
	@%p26 bra 	$L__BB3_39;
$L__BB3_40:
	ret;
$L__BB3_41:
	shl.b32 	%r71, %r180, 2;
	mov.u32 	%r72, shmem1;
	add.s32 	%r73, %r72, %r71;
	mov.b32 	%r74, 0;
	st.shared.u32 	[%r73], %r74;
	add.s32 	%r180, %r180, %r1;
	setp.lt.s32 	%p2, %r180, %r63;
	@%p2 bra 	$L__BB3_41;
	bra.uni 	$L__BB3_1;

}
	// .globl	_Z28updateKernelSumAndCountTileDPdPiiiiS_S0_iiim
.visible .entry _Z28updateKernelSumAndCountTileDPdPiiiiS_S0_iiim(
	.param .u64 .ptr .align 1 _Z28updateKernelSumAndCountTileDPdPiiiiS_S0_iiim_param_0,
	.param .u64 .ptr .align 1 _Z28updateKernelSumAndCountTileDPdPiiiiS_S0_iiim_param_1,
	.param .u32 _Z28updateKernelSumAndCountTileDPdPiiiiS_S0_iiim_param_2,
	.param .u32 _Z28updateKernelSumAndCountTileDPdPiiiiS_S0_iiim_param_3,
	.param .u32 _Z28updateKernelSumAndCountTileDPdPiiiiS_S0_iiim_param_4,
	.param .u64 .ptr .align 1 _Z28updateKernelSumAndCountTileDPdPiiiiS_S0_iiim_param_5,
	.param .u64 .ptr .align 1 _Z28updateKernelSumAndCountTileDPdPiiiiS_S0_iiim_param_6,
	.param .u32 _Z28updateKernelSumAndCountTileDPdPiiiiS_S0_iiim_param_7,
	.param .u32 _Z28updateKernelSumAndCountTileDPdPiiiiS_S0_iiim_param_8,
	.param .u32 _Z28updateKernelSumAndCountTileDPdPiiiiS_S0_iiim_param_9,
	.param .u64 _Z28updateKernelSumAndCountTileDPdPiiiiS_S0_iiim_param_10
)
{
	.reg .pred 	%p<32>;
	.reg .b32 	%r<201>;
	.reg .b64 	%rd<77>;
	.reg .b64 	%fd<93>;

	ld.param.u64 	%rd9, [_Z28updateKernelSumAndCountTileDPdPiiiiS_S0_iiim_param_0];
	ld.param.u32 	%r73, [_Z28updateKernelSumAndCountTileDPdPiiiiS_S0_iiim_param_2];
	ld.param.u32 	%r74, [_Z28updateKernelSumAndCountTileDPdPiiiiS_S0_iiim_param_3];
	ld.param.u32 	%r78, [_Z28updateKernelSumAndCountTileDPdPiiiiS_S0_iiim_param_4];
	ld.param.u64 	%rd10, [_Z28updateKernelSumAndCountTileDPdPiiiiS_S0_iiim_param_5];
	ld.param.u32 	%r75, [_Z28updateKernelSumAndCountTileDPdPiiiiS_S0_iiim_param_7];
	ld.param.u32 	%r76, [_Z28updateKernelSumAndCountTileDPdPiiiiS_S0_iiim_param_8];
	ld.param.u32 	%r77, [_Z28updateKernelSumAndCountTileDPdPiiiiS_S0_iiim_param_9];
	ld.param.u32 	%r1, [_Z28updateKernelSumAndCountTileDPdPiiiiS_S0_iiim_param_10];
	cvta.to.global.u64 	%rd1, %rd9;
	cvta.to.global.u64 	%rd2, %rd10;
	mov.u32 	%r2, %ntid.x;
	mov.u32 	%r79, %ctaid.x;
	mov.u32 	%r194, %tid.x;
	mad.lo.s32 	%r185, %r79, %r2, %r194;
	mov.u32 	%r80, %ctaid.y;
	mul.lo.s32 	%r5, %r75, %r80;
	mov.u32 	%r6, %ctaid.z;
	mul.lo.s32 	%r7, %r77, %r6;
	add.s32 	%r81, %r5, %r75;
	min.s32 	%r8, %r81, %r74;
	add.s32 	%r82, %r7, %r77;
	min.s32 	%r9, %r82, %r78;
	sub.s32 	%r10, %r8, %r5;
	sub.s32 	%r11, %r9, %r7;
	setp.ge.s32 	%p1, %r194, %r75;
	mov.u32 	%r183, %r194;
	@%p1 bra 	$L__BB4_1;
	bra.uni 	$L__BB4_41;
$L__BB4_1:
	shl.b32 	%r87, %r1, 2;
	mov.u32 	%r88, shmem1;
	add.s32 	%r12, %r88, %r87;
	mul.lo.s32 	%r13, %r77, %r75;
	setp.ge.s32 	%p3, %r194, %r13;
	mov.u32 	%r184, %r194;
	@%p3 bra 	$L__BB4_3;
$L__BB4_2:
	shl.b32 	%r89, %r184, 3;
	add.s32 	%r90, %r12, %r89;
	mov.b64 	%rd11, 0;
	st.shared.u64 	[%r90], %rd11;
	add.s32 	%r184, %r184, %r2;
	setp.lt.s32 	%p4, %r184, %r13;
	@%p4 bra 	$L__BB4_2;
$L__BB4_3:
	bar.sync 	0;
	setp.ge.s32 	%p5, %r185, %r73;
	@%p5 bra 	$L__BB4_23;
	and.b32  	%r18, %r11, 15;
	and.b32  	%r19, %r11, 7;
	and.b32  	%r20, %r11, 3;
	mov.u32 	%r91, %nctaid.x;
	mul.lo.s32 	%r21, %r91, %r2;
	mul.wide.s32 	%rd4, %r76, 8;
$L__BB4_5:
	ld.param.u64 	%rd75, [_Z28updateKernelSumAndCountTileDPdPiiiiS_S0_iiim_param_1];
	cvta.to.global.u64 	%rd12, %rd75;
	mul.wide.s32 	%rd13, %r185, 4;
	add.s64 	%rd14, %rd12, %rd13;
	ld.global.u32 	%r92, [%rd14];
	setp.le.s32 	%p6, %r92, %r5;
	setp.gt.s32 	%p7, %r92, %r8;
	or.pred  	%p8, %p6, %p7;
	@%p8 bra 	$L__BB4_22;
	setp.ne.s32 	%p9, %r6, 0;
	not.b32 	%r93, %r5;
	add.s32 	%r24, %r92, %r93;
	@%p9 bra 	$L__BB4_8;
	shl.b32 	%r94, %r24, 2;
	mov.u32 	%r95, shmem1;
	add.s32 	%r96, %r95, %r94;
	atom.shared.add.u32 	%r97, [%r96], 1;
$L__BB4_8:
	setp.ge.s32 	%p10, %r7, %r9;
	@%p10 bra 	$L__BB4_22;
	sub.s32 	%r99, %r7, %r9;
	setp.gt.u32 	%p11, %r99, -16;
	mov.b32 	%r190, 0;
	mov.u32 	%r189, %r7;
	@%p11 bra 	$L__BB4_12;
	mov.b32 	%r186, 0;
	mov.u32 	%r189, %r7;
$L__BB4_11:
	.pragma "nounroll";
	mad.lo.s32 	%r101, %r186, %r75, %r24;
	shl.b32 	%r102, %r101, 3;
	add.s32 	%r103, %r12, %r102;
	mad.lo.s32 	%r104, %r189, %r76, %r185;
	mul.wide.s32 	%rd15, %r104, 8;
	add.s64 	%rd16, %rd1, %rd15;
	ld.global.f64 	%fd1, [%rd16];
	atom.shared.add.f64 	%fd2, [%r103], %fd1;
	shl.b32 	%r105, %r75, 3;
	add.s32 	%r106, %r103, %r105;
	mul.wide.s32 	%rd17, %r76, 8;
	add.s64 	%rd18, %rd16, %rd17;
	ld.global.f64 	%fd3, [%rd18];
	atom.shared.add.f64 	%fd4, [%r106], %fd3;
	add.s32 	%r107, %r106, %r105;
	add.s64 	%rd19, %rd18, %rd17;
	ld.global.f64 	%fd5, [%rd19];
	atom.shared.add.f64 	%fd6, [%r107], %fd5;
	add.s32 	%r108, %r107, %r105;
	add.s64 	%rd20, %rd19, %rd17;
	ld.global.f64 	%fd7, [%rd20];
	atom.shared.add.f64 	%fd8, [%r108], %fd7;
	add.s32 	%r109, %r108, %r105;
	add.s64 	%rd21, %rd20, %rd17;
	ld.global.f64 	%fd9, [%rd21];
	atom.shared.add.f64 	%fd10, [%r109], %fd9;
	add.s32 	%r110, %r109, %r105;
	add.s64 	%rd22, %rd21, %rd17;
	ld.global.f64 	%fd11, [%rd22];
	atom.shared.add.f64 	%fd12, [%r110], %fd11;
	add.s32 	%r111, %r110, %r105;
	add.s64 	%rd23, %rd22, %rd17;
	ld.global.f64 	%fd13, [%rd23];
	atom.shared.add.f64 	%fd14, [%r111], %fd13;
	add.s32 	%r112, %r111, %r105;
	add.s64 	%rd24, %rd23, %rd17;
	ld.global.f64 	%fd15, [%rd24];
	atom.shared.add.f64 	%fd16, [%r112], %fd15;
	add.s32 	%r113, %r112, %r105;
	add.s64 	%rd25, %rd24, %rd17;
	ld.global.f64 	%fd17, [%rd25];
	atom.shared.add.f64 	%fd18, [%r113], %fd17;
	add.s32 	%r114, %r113, %r105;
	add.s64 	%rd26, %rd25, %rd17;
	ld.global.f64 	%fd19, [%rd26];
	atom.shared.add.f64 	%fd20, [%r114], %fd19;
	add.s32 	%r115, %r114, %r105;
	add.s64 	%rd27, %rd26, %rd17;
	ld.global.f64 	%fd21, [%rd27];
	atom.shared.add.f64 	%fd22, [%r115], %fd21;
	add.s32 	%r116, %r115, %r105;
	add.s64 	%rd28, %rd27, %rd17;
	ld.global.f64 	%fd23, [%rd28];
	atom.shared.add.f64 	%fd24, [%r116], %fd23;
	add.s32 	%r117, %r116, %r105;
	add.s64 	%rd29, %rd28, %rd17;
	ld.global.f64 	%fd25, [%rd29];
	atom.shared.add.f64 	%fd26, [%r117], %fd25;
	add.s32 	%r118, %r117, %r105;
	add.s64 	%rd30, %rd29, %rd17;
	ld.global.f64 	%fd27, [%rd30];
	atom.shared.add.f64 	%fd28, [%r118], %fd27;
	add.s32 	%r119, %r118, %r105;
	add.s64 	%rd31, %rd30, %rd17;
	ld.global.f64 	%fd29, [%rd31];
	atom.shared.add.f64 	%fd30, [%r119], %fd29;
	add.s32 	%r120, %r119, %r105;
	add.s64 	%rd32, %rd31, %rd17;
	ld.global.f64 	%fd31, [%rd32];
	atom.shared.add.f64 	%fd32, [%r120], %fd31;
	add.s32 	%r189, %r189, 16;
	add.s32 	%r186, %r186, 16;
	sub.s32 	%r121, %r9, %r7;
	and.b32  	%r190, %r121, -16;
	setp.ne.s32 	%p12, %r186, %r190;
	@%p12 bra 	$L__BB4_11;
$L__BB4_12:
	setp.eq.s32 	%p13, %r18, 0;
	@%p13 bra 	$L__BB4_22;
	add.s32 	%r122, %r18, -1;
	setp.lt.u32 	%p14, %r122, 7;
	@%p14 bra 	$L__BB4_15;
	mad.lo.s32 	%r123, %r190, %r75, %r24;
	shl.b32 	%r124, %r123, 3;
	add.s32 	%r125, %r12, %r124;
	mad.lo.s32 	%r126, %r189, %r76, %r185;
	mul.wide.s32 	%rd33, %r126, 8;
	add.s64 	%rd34, %rd1, %rd33;
	ld.global.f64 	%fd33, [%rd34];
	atom.shared.add.f64 	%fd34, [%r125], %fd33;
	shl.b32 	%r127, %r75, 3;
	add.s32 	%r128, %r125, %r127;
	mul.wide.s32 	%rd35, %r76, 8;
	add.s64 	%rd36, %rd34, %rd35;
	ld.global.f64 	%fd35, [%rd36];
	atom.shared.add.f64 	%fd36, [%r128], %fd35;
	add.s32 	%r129, %r128, %r127;
	add.s64 	%rd37, %rd36, %rd35;
	ld.global.f64 	%fd37, [%rd37];
	atom.shared.add.f64 	%fd38, [%r129], %fd37;
	add.s32 	%r130, %r129, %r127;
	add.s64 	%rd38, %rd37, %rd35;
	ld.global.f64 	%fd39, [%rd38];
	atom.shared.add.f64 	%fd40, [%r130], %fd39;
	add.s32 	%r131, %r130, %r127;
	add.s64 	%rd39, %rd38, %rd35;
	ld.global.f64 	%fd41, [%rd39];
	atom.shared.add.f64 	%fd42, [%r131], %fd41;
	add.s32 	%r132, %r131, %r127;
	add.s64 	%rd40, %rd39, %rd35;
	ld.global.f64 	%fd43, [%rd40];
	atom.shared.add.f64 	%fd44, [%r132], %fd43;
	add.s32 	%r133, %r132, %r127;
	add.s64 	%rd41, %rd40, %rd35;
	ld.global.f64 	%fd45, [%rd41];
	atom.shared.add.f64 	%fd46, [%r133], %fd45;
	add.s32 	%r134, %r133, %r127;
	add.s64 	%rd42, %rd41, %rd35;
	ld.global.f64 	%fd47, [%rd42];
	atom.shared.add.f64 	%fd48, [%r134], %fd47;
	add.s32 	%r189, %r189, 8;
	add.s32 	%r190, %r190, 8;
$L__BB4_15:
	setp.eq.s32 	%p15, %r19, 0;
	@%p15 bra 	$L__BB4_22;
	add.s32 	%r135, %r19, -1;
	setp.lt.u32 	%p16, %r135, 3;
	@%p16 bra 	$L__BB4_18;
	mad.lo.s32 	%r136, %r190, %r75, %r24;
	shl.b32 	%r137, %r136, 3;
	add.s32 	%r138, %r12, %r137;
	mad.lo.s32 	%r139, %r189, %r76, %r185;
	mul.wide.s32 	%rd43, %r139, 8;
	add.s64 	%rd44, %rd1, %rd43;
	ld.global.f64 	%fd49, [%rd44];
	atom.shared.add.f64 	%fd50, [%r138], %fd49;
	shl.b32 	%r140, %r75, 3;
	add.s32 	%r141, %r138, %r140;
	add.s64 	%rd46, %rd44, %rd4;
	ld.global.f64 	%fd51, [%rd46];
	atom.shared.add.f64 	%fd52, [%r141], %fd51;
	add.s32 	%r142, %r141, %r140;
	add.s64 	%rd47, %rd46, %rd4;
	ld.global.f64 	%fd53, [%rd47];
	atom.shared.add.f64 	%fd54, [%r142], %fd53;
	add.s32 	%r143, %r142, %r140;
	add.s64 	%rd48, %rd47, %rd4;
	ld.global.f64 	%fd55, [%rd48];
	atom.shared.add.f64 	%fd56, [%r143], %fd55;
	add.s32 	%r189, %r189, 4;
	add.s32 	%r190, %r190, 4;
$L__BB4_18:
	setp.eq.s32 	%p17, %r20, 0;
	@%p17 bra 	$L__BB4_22;
	setp.eq.s32 	%p18, %r20, 1;
	mad.lo.s32 	%r144, %r190, %r75, %r24;
	shl.b32 	%r145, %r144, 3;
	add.s32 	%r40, %r12, %r145;
	mad.lo.s32 	%r146, %r189, %r76, %r185;
	mul.wide.s32 	%rd49, %r146, 8;
	add.s64 	%rd3, %rd1, %rd49;
	ld.global.f64 	%fd57, [%rd3];
	atom.shared.add.f64 	%fd58, [%r40], %fd57;
	@%p18 bra 	$L__BB4_22;
	setp.eq.s32 	%p19, %r20, 2;
	shl.b32 	%r41, %r75, 3;
	add.s32 	%r42, %r40, %r41;
	add.s64 	%rd5, %rd3, %rd4;
	ld.global.f64 	%fd59, [%rd5];
	atom.shared.add.f64 	%fd60, [%r42], %fd59;
	@%p19 bra 	$L__BB4_22;
	add.s32 	%r147, %r42, %r41;
	add.s64 	%rd50, %rd5, %rd4;
	ld.global.f64 	%fd61, [%rd50];
	atom.shared.add.f64 	%fd62, [%r147], %fd61;
$L__BB4_22:
	add.s32 	%r185, %r185, %r21;
	setp.lt.s32 	%p20, %r185, %r73;
	@%p20 bra 	$L__BB4_5;
$L__BB4_23:
	bar.sync 	0;
	setp.ge.s32 	%p21, %r194, %r10;
	@%p21 bra 	$L__BB4_40;
	ld.param.u64 	%rd76, [_Z28updateKernelSumAndCountTileDPdPiiiiS_S0_iiim_param_6];
	sub.s32 	%r44, %r9, %r7;
	and.b32  	%r45, %r44, 7;
	add.s32 	%r46, %r45, -1;
	and.b32  	%r47, %r44, 3;
	sub.s32 	%r48, %r7, %r9;
	and.b32  	%r49, %r44, 2147483640;
	and.b32  	%r50, %r44, 1;
	neg.s32 	%r51, %r49;
	mov.u32 	%r149, shmem1;
	add.s32 	%r52, %r149, %r87;
	shl.b32 	%r53, %r75, 6;
	mad.lo.s32 	%r54, %r7, %r74, %r5;
	shl.b32 	%r55, %r74, 3;
	shl.b32 	%r56, %r75, 3;
	cvta.to.global.u64 	%rd6, %rd76;
	mul.wide.s32 	%rd71, %r74, 8;
$L__BB4_25:
	setp.ne.s32 	%p22, %r6, 0;
	add.s32 	%r58, %r194, %r5;
	@%p22 bra 	$L__BB4_27;
	mul.wide.s32 	%rd51, %r58, 4;
	add.s64 	%rd52, %rd6, %rd51;
	shl.b32 	%r150, %r194, 2;
	add.s32 	%r152, %r149, %r150;
	ld.shared.u32 	%r153, [%r152];
	atom.global.add.u32 	%r154, [%rd52], %r153;
$L__BB4_27:
	setp.lt.s32 	%p23, %r44, 1;
	@%p23 bra 	$L__BB4_39;
	setp.gt.u32 	%p24, %r48, -8;
	mov.b32 	%r199, 0;
	@%p24 bra 	$L__BB4_31;
	shl.b32 	%r156, %r194, 3;
	add.s32 	%r196, %r52, %r156;
	add.s32 	%r195, %r54, %r194;
	mov.u32 	%r197, %r51;
$L__BB4_30:
	.pragma "nounroll";
	mul.wide.s32 	%rd53, %r195, 8;
	add.s64 	%rd54, %rd2, %rd53;
	ld.shared.f64 	%fd63, [%r196];
	atom.global.add.f64 	%fd64, [%rd54], %fd63;
	add.s64 	%rd56, %rd54, %rd71;
	add.s32 	%r157, %r196, %r56;
	ld.shared.f64 	%fd65, [%r157];
	atom.global.add.f64 	%fd66, [%rd56], %fd65;
	add.s64 	%rd57, %rd56, %rd71;
	add.s32 	%r158, %r157, %r56;
	ld.shared.f64 	%fd67, [%r158];
	atom.global.add.f64 	%fd68, [%rd57], %fd67;
	add.s64 	%rd58, %rd57, %rd71;
	add.s32 	%r159, %r158, %r56;
	ld.shared.f64 	%fd69, [%r159];
	atom.global.add.f64 	%fd70, [%rd58], %fd69;
	add.s64 	%rd59, %rd58, %rd71;
	add.s32 	%r160, %r159, %r56;
	ld.shared.f64 	%fd71, [%r160];
	atom.global.add.f64 	%fd72, [%rd59], %fd71;
	add.s64 	%rd60, %rd59, %rd71;
	add.s32 	%r161, %r160, %r56;
	ld.shared.f64 	%fd73, [%r161];
	atom.global.add.f64 	%fd74, [%rd60], %fd73;
	add.s64 	%rd61, %rd60, %rd71;
	add.s32 	%r162, %r161, %r56;
	ld.shared.f64 	%fd75, [%r162];
	atom.global.add.f64 	%fd76, [%rd61], %fd75;
	add.s64 	%rd62, %rd61, %rd71;
	add.s32 	%r163, %r162, %r56;
	ld.shared.f64 	%fd77, [%r163];
	atom.global.add.f64 	%fd78, [%rd62], %fd77;
	add.s32 	%r197, %r197, 8;
	add.s32 	%r196, %r196, %r53;
	add.s32 	%r195, %r195, %r55;
	setp.ne.s32 	%p25, %r197, 0;
	mov.u32 	%r199, %r49;
	@%p25 bra 	$L__BB4_30;
$L__BB4_31:
	setp.eq.s32 	%p26, %r45, 0;
	@%p26 bra 	$L__BB4_39;
	setp.lt.u32 	%p27, %r46, 3;
	@%p27 bra 	$L__BB4_34;
	add.s32 	%r164, %r199, %r7;
	mad.lo.s32 	%r165, %r164, %r74, %r58;
	mul.wide.s32 	%rd63, %r165, 8;
	add.s64 	%rd64, %rd2, %rd63;
	mad.lo.s32 	%r166, %r199, %r75, %r194;
	shl.b32 	%r167, %r166, 3;
	add.s32 	%r168, %r12, %r167;
	ld.shared.f64 	%fd79, [%r168];
	atom.global.add.f64 	%fd80, [%rd64], %fd79;
	add.s64 	%rd66, %rd64, %rd71;
	add.s32 	%r169, %r168, %r56;
	ld.shared.f64 	%fd81, [%r169];
	atom.global.add.f64 	%fd82, [%rd66], %fd81;
	add.s64 	%rd67, %rd66, %rd71;
	add.s32 	%r170, %r169, %r56;
	ld.shared.f64 	%fd83, [%r170];
	atom.global.add.f64 	%fd84, [%rd67], %fd83;
	add.s64 	%rd68, %rd67, %rd71;
	add.s32 	%r171, %r170, %r56;
	ld.shared.f64 	%fd85, [%r171];
	atom.global.add.f64 	%fd86, [%rd68], %fd85;
	add.s32 	%r199, %r199, 4;
$L__BB4_34:
	setp.eq.s32 	%p28, %r47, 0;
	@%p28 bra 	$L__BB4_39;
	setp.eq.s32 	%p29, %r47, 1;
	@%p29 bra 	$L__BB4_37;
	add.s32 	%r172, %r199, %r7;
	mad.lo.s32 	%r173, %r172, %r74, %r58;
	mul.wide.s32 	%rd69, %r173, 8;
	add.s64 	%rd70, %rd2, %rd69;
	mad.lo.s32 	%r174, %r199, %r75, %r194;
	shl.b32 	%r175, %r174, 3;
	add.s32 	%r176, %r12, %r175;
	ld.shared.f64 	%fd87, [%r176];
	atom.global.add.f64 	%fd88, [%rd70], %fd87;
	add.s64 	%rd72, %rd70, %rd71;
	add.s32 	%r177, %r176, %r56;
	ld.shared.f64 	%fd89, [%r177];
	atom.global.add.f64 	%fd90, [%rd72], %fd89;
	add.s32 	%r199, %r199, 2;
$L__BB4_37:
	setp.eq.s32 	%p30, %r50, 0;
	@%p30 bra 	$L__BB4_39;
	add.s32 	%r178, %r199, %r7;
	mad.lo.s32 	%r179, %r178, %r74, %r58;
	mul.wide.s32 	%rd73, %r179, 8;
	add.s64 	%rd74, %rd2, %rd73;
	mad.lo.s32 	%r180, %r199, %r75, %r194;
	shl.b32 	%r181, %r180, 3;
	add.s32 	%r182, %r12, %r181;
	ld.shared.f64 	%fd91, [%r182];
	atom.global.add.f64 	%fd92, [%rd74], %fd91;
$L__BB4_39:
	add.s32 	%r194, %r194, %r2;
	setp.lt.s32 	%p31, %r194, %r10;
	@%p31 bra 	$L__BB4_25;
$L__BB4_40:
	ret;
$L__BB4_41:
	shl.b32 	%r83, %r183, 2;
	mov.u32 	%r84, shmem1;
	add.s32 	%r85, %r84, %r83;
	mov.b32 	%r86, 0;
	st.shared.u32 	[%r85], %r86;
	add.s32 	%r183, %r183, %r2;
	setp.lt.s32 	%p2, %r183, %r75;
	@%p2 bra 	$L__BB4_41;
	bra.uni 	$L__BB4_1;

}
	// .globl	_Z22updateKernelDivideKbyNiiPdPi
.visible .entry _Z22updateKernelDivideKbyNiiPdPi(
	.param .u32 _Z22updateKernelDivideKbyNiiPdPi_param_0,
	.param .u32 _Z22updateKernelDivideKbyNiiPdPi_param_1,
	.param .u64 .ptr .align 1 _Z22updateKernelDivideKbyNiiPdPi_param_2,
	.param .u64 .ptr .align 1 _Z22updateKernelDivideKbyNiiPdPi_param_3
)
{
	.reg .pred 	%p<27>;
	.reg .b32 	%r<119>;
	.reg .b64 	%rd<37>;
	.reg .b64 	%fd<46>;

	ld.param.u32 	%r65, [_Z22updateKernelDivideKbyNiiPdPi_param_0];
	ld.param.u32 	%r66, [_Z22updateKernelDivideKbyNiiPdPi_param_1];
	ld.param.u64 	%rd4, [_Z22updateKernelDivideKbyNiiPdPi_param_2];
	ld.param.u64 	%rd3, [_Z22updateKernelDivideKbyNiiPdPi_param_3];
	cvta.to.global.u64 	%rd1, %rd4;
	mov.u32 	%r67, %ctaid.x;
	mov.u32 	%r68, %ntid.x;
	mul.lo.s32 	%r1, %r67, %r68;
	mov.u32 	%r2, %tid.x;
	add.s32 	%r3, %r1, %r2;
	setp.ge.s32 	%p1, %r3, %r65;
	setp.lt.s32 	%p2, %r66, 1;
	or.pred  	%p3, %p1, %p2;
	@%p3 bra 	$L__BB5_41;
	cvta.to.global.u64 	%rd5, %rd3;
	mul.wide.s32 	%rd6, %r3, 4;
	add.s64 	%rd2, %rd5, %rd6;
	and.b32  	%r4, %r66, 7;
	setp.lt.u32 	%p4, %r66, 8;
	mov.b32 	%r116, 0;
	@%p4 bra 	$L__BB5_20;
	and.b32  	%r116, %r66, 2147483640;
	neg.s32 	%r104, %r116;
	mad.lo.s32 	%r103, %r65, 7, %r3;
	shl.b32 	%r8, %r65, 3;
	mad.lo.s32 	%r102, %r65, 6, %r3;
	mad.lo.s32 	%r101, %r65, 5, %r3;
	shl.b32 	%r70, %r65, 2;
	add.s32 	%r100, %r3, %r70;
	mad.lo.s32 	%r99, %r65, 3, %r3;
	shl.b32 	%r71, %r65, 1;
	add.s32 	%r98, %r3, %r71;
	add.s32 	%r72, %r2, %r65;
	add.s32 	%r96, %r72, %r1;
	mov.u32 	%r97, %r3;
$L__BB5_3:
	.pragma "nounroll";
	ld.global.u32 	%r24, [%rd2];
	setp.eq.s32 	%p5, %r24, 0;
	mov.b32 	%r105, 0;
	@%p5 bra 	$L__BB5_5;
	mul.wide.s32 	%rd7, %r97, 8;
	add.s64 	%rd8, %rd1, %rd7;
	ld.global.f64 	%fd1, [%rd8];
	cvt.rn.f64.s32 	%fd2, %r24;
	div.rn.f64 	%fd3, %fd1, %fd2;
	st.global.f64 	[%rd8], %fd3;
	ld.global.u32 	%r105, [%rd2];
$L__BB5_5:
	setp.eq.s32 	%p6, %r105, 0;
	mov.b32 	%r106, 0;
	@%p6 bra 	$L__BB5_7;
	mul.wide.s32 	%rd9, %r96, 8;
	add.s64 	%rd10, %rd1, %rd9;
	ld.global.f64 	%fd4, [%rd10];
	cvt.rn.f64.s32 	%fd5, %r105;
	div.rn.f64 	%fd6, %fd4, %fd5;
	st.global.f64 	[%rd10], %fd6;
	ld.global.u32 	%r106, [%rd2];
$L__BB5_7:
	setp.eq.s32 	%p7, %r106, 0;
	mov.b32 	%r107, 0;
	@%p7 bra 	$L__BB5_9;
	mul.wide.s32 	%rd11, %r98, 8;
	add.s64 	%rd12, %rd1, %rd11;
	ld.global.f64 	%fd7, [%rd12];
	cvt.rn.f64.s32 	%fd8, %r106;
	div.rn.f64 	%fd9, %fd7, %fd8;
	st.global.f64 	[%rd12], %fd9;
	ld.global.u32 	%r107, [%rd2];
$L__BB5_9:
	setp.eq.s32 	%p8, %r107, 0;
	mov.b32 	%r108, 0;
	@%p8 bra 	$L__BB5_11;
	mul.wide.s32 	%rd13, %r99, 8;
	add.s64 	%rd14, %rd1, %rd13;
	ld.global.f64 	%fd10, [%rd14];
	cvt.rn.f64.s32 	%fd11, %r107;
	div.rn.f64 	%fd12, %fd10, %fd11;
	st.global.f64 	[%rd14], %fd12;
	ld.global.u32 	%r108, [%rd2];
$L__BB5_11:
	setp.eq.s32 	%p9, %r108, 0;
	mov.b32 	%r109, 0;
	@%p9 bra 	$L__BB5_13;
	mul.wide.s32 	%rd15, %r100, 8;
	add.s64 	%rd16, %rd1, %rd15;
	ld.global.f64 	%fd13, [%rd16];
	cvt.rn.f64.s32 	%fd14, %r108;
	div.rn.f64 	%fd15, %fd13, %fd14;
	st.global.f64 	[%rd16], %fd15;
	ld.global.u32 	%r109, [%rd2];
$L__BB5_13:
	setp.eq.s32 	%p10, %r109, 0;
	mov.b32 	%r110, 0;
	@%p10 bra 	$L__BB5_15;
	mul.wide.s32 	%rd17, %r101, 8;
	add.s64 	%rd18, %rd1, %rd17;
	ld.global.f64 	%fd16, [%rd18];
	cvt.rn.f64.s32 	%fd17, %r109;
	div.rn.f64 	%fd18, %fd16, %fd17;
	st.global.f64 	[%rd18], %fd18;
	ld.global.u32 	%r110, [%rd2];
$L__BB5_15:
	setp.eq.s32 	%p11, %r110, 0;
	mov.b32 	%r111, 0;
	@%p11 bra 	$L__BB5_17;
	mul.wide.s32 	%rd19, %r102, 8;
	add.s64 	%rd20, %rd1, %rd19;
	ld.global.f64 	%fd19, [%rd20];
	cvt.rn.f64.s32 	%fd20, %r110;
	div.rn.f64 	%fd21, %fd19, %fd20;
	st.global.f64 	[%rd20], %fd21;
	ld.global.u32 	%r111, [%rd2];
$L__BB5_17:
	setp.eq.s32 	%p12, %r111, 0;
	@%p12 bra 	$L__BB5_19;
	mul.wide.s32 	%rd21, %r103, 8;
	add.s64 	%rd22, %rd1, %rd21;
	ld.global.f64 	%fd22, [%rd22];
	cvt.rn.f64.s32 	%fd23, %r111;
	div.rn.f64 	%fd24, %fd22, %fd23;
	st.global.f64 	[%rd22], %fd24;
$L__BB5_19:
	add.s32 	%r104, %r104, 8;
	add.s32 	%r103, %r103, %r8;
	add.s32 	%r102, %r102, %r8;
	add.s32 	%r101, %r101, %r8;
	add.s32 	%r100, %r100, %r8;
	add.s32 	%r99, %r99, %r8;
	add.s32 	%r98, %r98, %r8;
	add.s32 	%r97, %r97, %r8;
	add.s32 	%r96, %r96, %r8;
	setp.ne.s32 	%p13, %r104, 0;
	@%p13 bra 	$L__BB5_3;
$L__BB5_20:
	setp.eq.s32 	%p14, %r4, 0;
	@%p14 bra 	$L__BB5_41;
	and.b32  	%r49, %r66, 3;
	setp.lt.u32 	%p15, %r4, 4;
	@%p15 bra 	$L__BB5_31;
	ld.global.u32 	%r50, [%rd2];
	setp.eq.s32 	%p16, %r50, 0;
	mov.b32 	%r113, 0;
	@%p16 bra 	$L__BB5_24;
	mad.lo.s32 	%r81, %r116, %r65, %r3;
	mul.wide.s32 	%rd23, %r81, 8;
	add.s64 	%rd24, %rd1, %rd23;
	ld.global.f64 	%fd25, [%rd24];
	cvt.rn.f64.s32 	%fd26, %r50;
	div.rn.f64 	%fd27, %fd25, %fd26;
	st.global.f64 	[%rd24], %fd27;
	ld.global.u32 	%r113, [%rd2];
$L__BB5_24:
	setp.eq.s32 	%p17, %r113, 0;
	mov.b32 	%r114, 0;
	@%p17 bra 	$L__BB5_26;
	mad.lo.s32 	%r83, %r65, %r116, %r65;
	add.s32 	%r84, %r83, %r3;
	mul.wide.s32 	%rd25, %r84, 8;
	add.s64 	%rd26, %rd1, %rd25;
	ld.global.f64 	%fd28, [%rd26];
	cvt.rn.f64.s32 	%fd29, %r113;
	div.rn.f64 	%fd30, %fd28, %fd29;
	st.global.f64 	[%rd26], %fd30;
	ld.global.u32 	%r114, [%rd2];
$L__BB5_26:
	setp.eq.s32 	%p18, %r114, 0;
	mov.b32 	%r115, 0;
	@%p18 bra 	$L__BB5_28;
	add.s32 	%r86, %r116, 2;
	mad.lo.s32 	%r87, %r86, %r65, %r3;
	mul.wide.s32 	%rd27, %r87, 8;
	add.s64 	%rd28, %rd1, %rd27;
	ld.global.f64 	%fd31, [%rd28];
	cvt.rn.f64.s32 	%fd32, %r114;
	div.rn.f64 	%fd33, %fd31, %fd32;
	st.global.f64 	[%rd28], %fd33;
	ld.global.u32 	%r115, [%rd2];
$L__BB5_28:
	setp.eq.s32 	%p19, %r115, 0;
	@%p19 bra 	$L__BB5_30;
	add.s32 	%r88, %r116, 3;
	mad.lo.s32 	%r89, %r88, %r65, %r3;
	mul.wide.s32 	%rd29, %r89, 8;
	add.s64 	%rd30, %rd1, %rd29;
	ld.global.f64 	%fd34, [%rd30];
	cvt.rn.f64.s32 	%fd35, %r115;
	div.rn.f64 	%fd36, %fd34, %fd35;
	st.global.f64 	[%rd30], %fd36;
$L__BB5_30:
	add.s32 	%r116, %r116, 4;
$L__BB5_31:
	setp.eq.s32 	%p20, %r49, 0;
	@%p20 bra 	$L__BB5_41;
	setp.eq.s32 	%p21, %r49, 1;
	@%p21 bra 	$L__BB5_38;
	ld.global.u32 	%r59, [%rd2];
	setp.eq.s32 	%p22, %r59, 0;
	mov.b32 	%r117, 0;
	@%p22 bra 	$L__BB5_35;
	mad.lo.s32 	%r91, %r116, %r65, %r3;
	mul.wide.s32 	%rd31, %r91, 8;
	add.s64 	%rd32, %rd1, %rd31;
	ld.global.f64 	%fd37, [%rd32];
	cvt.rn.f64.s32 	%fd38, %r59;
	div.rn.f64 	%fd39, %fd37, %fd38;
	st.global.f64 	[%rd32], %fd39;
	ld.global.u32 	%r117, [%rd2];
$L__BB5_35:
	setp.eq.s32 	%p23, %r117, 0;
	@%p23 bra 	$L__BB5_37;
	mad.lo.s32 	%r92, %r65, %r116, %r65;
	add.s32 	%r93, %r92, %r3;
	mul.wide.s32 	%rd33, %r93, 8;
	add.s64 	%rd34, %rd1, %rd33;
	ld.global.f64 	%fd40, [%rd34];
	cvt.rn.f64.s32 	%fd41, %r117;
	div.rn.f64 	%fd42, %fd40, %fd41;
	st.global.f64 	[%rd34], %fd42;
$L__BB5_37:
	add.s32 	%r116, %r116, 2;
$L__BB5_38:
	and.b32  	%r94, %r66, 1;
	setp.eq.b32 	%p24, %r94, 1;
	not.pred 	%p25, %p24;
	@%p25 bra 	$L__BB5_41;
	ld.global.u32 	%r64, [%rd2];
	setp.eq.s32 	%p26, %r64, 0;
	@%p26 bra 	$L__BB5_41;
	mad.lo.s32 	%r95, %r116, %r65, %r3;
	mul.wide.s32 	%rd35, %r95, 8;
	add.s64 	%rd36, %rd1, %rd35;
	ld.global.f64 	%fd43, [%rd36];
	cvt.rn.f64.s32 	%fd44, %r64;
	div.rn.f64 	%fd45, %fd43, %fd44;
	st.global.f64 	[%rd36], %fd45;
$L__BB5_41:
	ret;

}
	// .globl	_Z21updateKernelDistanceKPdS_iiS_
.visible .entry _Z21updateKernelDistanceKPdS_iiS_(
	.param .u64 .ptr .align 1 _Z21updateKernelDistanceKPdS_iiS__param_0,
	.param .u64 .ptr .align 1 _Z21updateKernelDistanceKPdS_iiS__param_1,
	.param .u32 _Z21updateKernelDistanceKPdS_iiS__param_2,
	.param .u32 _Z21updateKernelDistanceKPdS_iiS__param_3,
	.param .u64 .ptr .align 1 _Z21updateKernelDistanceKPdS_iiS__param_4
)
{
	.reg .pred 	%p<10>;
	.reg .b32 	%r<38>;
	.reg .b64 	%rd<74>;
	.reg .b64 	%fd<141>;

	ld.param.u64 	%rd4, [_Z21updateKernelDistanceKPdS_iiS__param_0];
	ld.param.u64 	%rd5, [_Z21updateKernelDistanceKPdS_iiS__param_1];
	ld.param.u32 	%r23, [_Z21updateKernelDistanceKPdS_iiS__param_2];
	ld.param.u32 	%r24, [_Z21updateKernelDistanceKPdS_iiS__param_3];
	ld.param.u64 	%rd3, [_Z21updateKernelDistanceKPdS_iiS__param_4];
	cvta.to.global.u64 	%rd1, %rd4;
	cvta.to.global.u64 	%rd2, %rd5;
	mov.u32 	%r25, %ctaid.x;
	mov.u32 	%r26, %ntid.x;
	mov.u32 	%r27, %tid.x;
	mad.lo.s32 	%r1, %r25, %r26, %r27;
	setp.lt.s32 	%p1, %r24, 1;
	mov.f64 	%fd140, 0d0000000000000000;
	@%p1 bra 	$L__BB6_13;
	and.b32  	%r2, %r24, 15;
	setp.lt.u32 	%p2, %r24, 16;
	mov.f64 	%fd140, 0d0000000000000000;
	mov.b32 	%r34, 0;
	@%p2 bra 	$L__BB6_4;
	and.b32  	%r34, %r24, 2147483632;
	neg.s32 	%r32, %r34;
	shl.b32 	%r5, %r23, 4;
	mov.f64 	%fd140, 0d0000000000000000;
	mul.wide.s32 	%rd9, %r23, 8;
	mov.u32 	%r31, %r1;
$L__BB6_3:
	.pragma "nounroll";
	mul.wide.s32 	%rd6, %r31, 8;
	add.s64 	%rd7, %rd2, %rd6;
	ld.global.f64 	%fd18, [%rd7];
	add.s64 	%rd8, %rd1, %rd6;
	ld.global.f64 	%fd19, [%rd8];
	sub.f64 	%fd20, %fd18, %fd19;
	fma.rn.f64 	%fd21, %fd20, %fd20, %fd140;
	add.s64 	%rd10, %rd7, %rd9;
	ld.global.f64 	%fd22, [%rd10];
	add.s64 	%rd11, %rd8, %rd9;
	ld.global.f64 	%fd23, [%rd11];
	sub.f64 	%fd24, %fd22, %fd23;
	fma.rn.f64 	%fd25, %fd24, %fd24, %fd21;
	add.s64 	%rd12, %rd10, %rd9;
	ld.global.f64 	%fd26, [%rd12];
	add.s64 	%rd13, %rd11, %rd9;
	ld.global.f64 	%fd27, [%rd13];
	sub.f64 	%fd28, %fd26, %fd27;
	fma.rn.f64 	%fd29, %fd28, %fd28, %fd25;
	add.s64 	%rd14, %rd12, %rd9;
	ld.global.f64 	%fd30, [%rd14];
	add.s64 	%rd15, %rd13, %rd9;
	ld.global.f64 	%fd31, [%rd15];
	sub.f64 	%fd32, %fd30, %fd31;
	fma.rn.f64 	%fd33, %fd32, %fd32, %fd29;
	add.s64 	%rd16, %rd14, %rd9;
	ld.global.f64 	%fd34, [%rd16];
	add.s64 	%rd17, %rd15, %rd9;
	ld.global.f64 	%fd35, [%rd17];
	sub.f64 	%fd36, %fd34, %fd35;
	fma.rn.f64 	%fd37, %fd36, %fd36, %fd33;
	add.s64 	%rd18, %rd16, %rd9;
	ld.global.f64 	%fd38, [%rd18];
	add.s64 	%rd19, %rd17, %rd9;
	ld.global.f64 	%fd39, [%rd19];
	sub.f64 	%fd40, %fd38, %fd39;
	fma.rn.f64 	%fd41, %fd40, %fd40, %fd37;
	add.s64 	%rd20, %rd18, %rd9;
	ld.global.f64 	%fd42, [%rd20];
	add.s64 	%rd21, %rd19, %rd9;
	ld.global.f64 	%fd43, [%rd21];
	sub.f64 	%fd44, %fd42, %fd43;
	fma.rn.f64 	%fd45, %fd44, %fd44, %fd41;
	add.s64 	%rd22, %rd20, %rd9;
	ld.global.f64 	%fd46, [%rd22];
	add.s64 	%rd23, %rd21, %rd9;
	ld.global.f64 	%fd47, [%rd23];
	sub.f64 	%fd48, %fd46, %fd47;
	fma.rn.f64 	%fd49, %fd48, %fd48, %fd45;
	add.s64 	%rd24, %rd22, %rd9;
	ld.global.f64 	%fd50, [%rd24];
	add.s64 	%rd25, %rd23, %rd9;
	ld.global.f64 	%fd51, [%rd25];
	sub.f64 	%fd52, %fd50, %fd51;
	fma.rn.f64 	%fd53, %fd52, %fd52, %fd49;
	add.s64 	%rd26, %rd24, %rd9;
	ld.global.f64 	%fd54, [%rd26];
	add.s64 	%rd27, %rd25, %rd9;
	ld.global.f64 	%fd55, [%rd27];
	sub.f64 	%fd56, %fd54, %fd55;
	fma.rn.f64 	%fd57, %fd56, %fd56, %fd53;
	add.s64 	%rd28, %rd26, %rd9;
	ld.global.f64 	%fd58, [%rd28];
	add.s64 	%rd29, %rd27, %rd9;
	ld.global.f64 	%fd59, [%rd29];
	sub.f64 	%fd60, %fd58, %fd59;
	fma.rn.f64 	%fd61, %fd60, %fd60, %fd57;
	add.s64 	%rd30, %rd28, %rd9;
	ld.global.f64 	%fd62, [%rd30];
	add.s64 	%rd31, %rd29, %rd9;
	ld.global.f64 	%fd63, [%rd31];
	sub.f64 	%fd64, %fd62, %fd63;
	fma.rn.f64 	%fd65, %fd64, %fd64, %fd61;
	add.s64 	%rd32, %rd30, %rd9;
	ld.global.f64 	%fd66, [%rd32];
	add.s64 	%rd33, %rd31, %rd9;
	ld.global.f64 	%fd67, [%rd33];
	sub.f64 	%fd68, %fd66, %fd67;
	fma.rn.f64 	%fd69, %fd68, %fd68, %fd65;
	add.s64 	%rd34, %rd32, %rd9;
	ld.global.f64 	%fd70, [%rd34];
	add.s64 	%rd35, %rd33, %rd9;
	ld.global.f64 	%fd71, [%rd35];
	sub.f64 	%fd72, %fd70, %fd71;
	fma.rn.f64 	%fd73, %fd72, %fd72, %fd69;
	add.s64 	%rd36, %rd34, %rd9;
	ld.global.f64 	%fd74, [%rd36];
	add.s64 	%rd37, %rd35, %rd9;
	ld.global.f64 	%fd75, [%rd37];
	sub.f64 	%fd76, %fd74, %fd75;
	fma.rn.f64 	%fd77, %fd76, %fd76, %fd73;
	add.s64 	%rd38, %rd36, %rd9;
	ld.global.f64 	%fd78, [%rd38];
	add.s64 	%rd39, %rd37, %rd9;
	ld.global.f64 	%fd79, [%rd39];
	sub.f64 	%fd80, %fd78, %fd79;
	fma.rn.f64 	%fd140, %fd80, %fd80, %fd77;
	add.s32 	%r32, %r32, 16;
	add.s32 	%r31, %r31, %r5;
	setp.ne.s32 	%p3, %r32, 0;
	@%p3 bra 	$L__BB6_3;
$L__BB6_4:
	setp.eq.s32 	%p4, %r2, 0;
	@%p4 bra 	$L__BB6_13;
	and.b32  	%r11, %r24, 7;
	setp.lt.u32 	%p5, %r2, 8;
	@%p5 bra 	$L__BB6_7;
	mad.lo.s32 	%r29, %r34, %r23, %r1;
	mul.wide.s32 	%rd40, %r29, 8;
	add.s64 	%rd41, %rd2, %rd40;
	ld.global.f64 	%fd82, [%rd41];
	add.s64 	%rd42, %rd1, %rd40;
	ld.global.f64 	%fd83, [%rd42];
	sub.f64 	%fd84, %fd82, %fd83;
	fma.rn.f64 	%fd85, %fd84, %fd84, %fd140;
	mul.wide.s32 	%rd43, %r23, 8;
	add.s64 	%rd44, %rd41, %rd43;
	ld.global.f64 	%fd86, [%rd44];
	add.s64 	%rd45, %rd42, %rd43;
	ld.global.f64 	%fd87, [%rd45];
	sub.f64 	%fd88, %fd86, %fd87;
	fma.rn.f64 	%fd89, %fd88, %fd88, %fd85;
	add.s64 	%rd46, %rd44, %rd43;
	ld.global.f64 	%fd90, [%rd46];
	add.s64 	%rd47, %rd45, %rd43;
	ld.global.f64 	%fd91, [%rd47];
	sub.f64 	%fd92, %fd90, %fd91;
	fma.rn.f64 	%fd93, %fd92, %fd92, %fd89;
	add.s64 	%rd48, %rd46, %rd43;
	ld.global.f64 	%fd94, [%rd48];
	add.s64 	%rd49, %rd47, %rd43;
	ld.global.f64 	%fd95, [%rd49];
	sub.f64 	%fd96, %fd94, %fd95;
	fma.rn.f64 	%fd97, %fd96, %fd96, %fd93;
	add.s64 	%rd50, %rd48, %rd43;
	ld.global.f64 	%fd98, [%rd50];
	add.s64 	%rd51, %rd49, %rd43;
	ld.global.f64 	%fd99, [%rd51];
	sub.f64 	%fd100, %fd98, %fd99;
	fma.rn.f64 	%fd101, %fd100, %fd100, %fd97;
	add.s64 	%rd52, %rd50, %rd43;
	ld.global.f64 	%fd102, [%rd52];
	add.s64 	%rd53, %rd51, %rd43;
	ld.global.f64 	%fd103, [%rd53];
	sub.f64 	%fd104, %fd102, %fd103;
	fma.rn.f64 	%fd105, %fd104, %fd104, %fd101;
	add.s64 	%rd54, %rd52, %rd43;
	ld.global.f64 	%fd106, [%rd54];
	add.s64 	%rd55, %rd53, %rd43;
	ld.global.f64 	%fd107, [%rd55];
	sub.f64 	%fd108, %fd106, %fd107;
	fma.rn.f64 	%fd109, %fd108, %fd108, %fd105;
	add.s64 	%rd56, %rd54, %rd43;
	ld.global.f64 	%fd110, [%rd56];
	add.s64 	%rd57, %rd55, %rd43;
	ld.global.f64 	%fd111, [%rd57];
	sub.f64 	%fd112, %fd110, %fd111;
	fma.rn.f64 	%fd140, %fd112, %fd112, %fd109;
	add.s32 	%r34, %r34, 8;
$L__BB6_7:
	setp.eq.s32 	%p6, %r11, 0;
	@%p6 bra 	$L__BB6_13;
	and.b32  	%r14, %r24, 3;
	setp.lt.u32 	%p7, %r11, 4;
	@%p7 bra 	$L__BB6_10;
	mad.lo.s32 	%r30, %r34, %r23, %r1;
	mul.wide.s32 	%rd58, %r30, 8;
	add.s64 	%rd59, %rd2, %rd58;
	ld.global.f64 	%fd114, [%rd59];
	add.s64 	%rd60, %rd1, %rd58;
	ld.global.f64 	%fd115, [%rd60];
	sub.f64 	%fd116, %fd114, %fd115;
	fma.rn.f64 	%fd117, %fd116, %fd116, %fd140;
	mul.wide.s32 	%rd61, %r23, 8;
	add.s64 	%rd62, %rd59, %rd61;
	ld.global.f64 	%fd118, [%rd62];
	add.s64 	%rd63, %rd60, %rd61;
	ld.global.f64 	%fd119, [%rd63];
	sub.f64 	%fd120, %fd118, %fd119;
	fma.rn.f64 	%fd121, %fd120, %fd120, %fd117;
	add.s64 	%rd64, %rd62, %rd61;
	ld.global.f64 	%fd122, [%rd64];
	add.s64 	%rd65, %rd63, %rd61;
	ld.global.f64 	%fd123, [%rd65];
	sub.f64 	%fd124, %fd122, %fd123;
	fma.rn.f64 	%fd125, %fd124, %fd124, %fd121;
	add.s64 	%rd66, %rd64, %rd61;
	ld.global.f64 	%fd126, [%rd66];
	add.s64 	%rd67, %rd65, %rd61;
	ld.global.f64 	%fd127, [%rd67];
	sub.f64 	%fd128, %fd126, %fd127;
	fma.rn.f64 	%fd140, %fd128, %fd128, %fd125;
	add.s32 	%r34, %r34, 4;
$L__BB6_10:
	setp.eq.s32 	%p8, %r14, 0;
	@%p8 bra 	$L__BB6_13;
	mad.lo.s32 	%r37, %r34, %r23, %r1;
	neg.s32 	%r36, %r14;
$L__BB6_12:
	.pragma "nounroll";
	mul.wide.s32 	%rd68, %r37, 8;
	add.s64 	%rd69, %rd2, %rd68;
	ld.global.f64 	%fd129, [%rd69];
	add.s64 	%rd70, %rd1, %rd68;
	ld.global.f64 	%fd130, [%rd70];
	sub.f64 	%fd131, %fd129, %fd130;
	fma.rn.f64 	%fd140, %fd131, %fd131, %fd140;
	add.s32 	%r37, %r37, %r23;
	add.s32 	%r36, %r36, 1;
	setp.ne.s32 	%p9, %r36, 0;
	@%p9 bra 	$L__BB6_12;
$L__BB6_13:
	cvta.to.global.u64 	%rd71, %rd3;
	mul.wide.s32 	%rd72, %r1, 8;
	add.s64 	%rd73, %rd71, %rd72;
	st.global.f64 	[%rd73], %fd140;
	ret;

}
	// .globl	_Z14blockReduceMaxPKdPdi
.visible .entry _Z14blockReduceMaxPKdPdi(
	.param .u64 .ptr .align 1 _Z14blockReduceMaxPKdPdi_param_0,
	.param .u64 .ptr .align 1 _Z14blockReduceMaxPKdPdi_param_1,
	.param .u32 _Z14blockReduceMaxPKdPdi_param_2
)
{
	.reg .pred 	%p<7>;
	.reg .b32 	%r<19>;
	.reg .b64 	%rd<9>;
	.reg .b64 	%fd<13>;

	ld.param.u64 	%rd2, [_Z14blockReduceMaxPKdPdi_param_0];
	ld.param.u64 	%rd3, [_Z14blockReduceMaxPKdPdi_param_1];
	ld.param.u32 	%r11, [_Z14blockReduceMaxPKdPdi_param_2];
	mov.u32 	%r1, %tid.x;
	mov.u32 	%r2, %ctaid.x;
	mov.u32 	%r18, %ntid.x;
	mad.lo.s32 	%r17, %r2, %r18, %r1;
	setp.ge.s32 	%p1, %r17, %r11;
	mov.f64 	%fd12, 0d3810000000000000;
	@%p1 bra 	$L__BB7_3;
	mov.u32 	%r12, %nctaid.x;
	mul.lo.s32 	%r5, %r12, %r18;
	cvta.to.global.u64 	%rd1, %rd2;
	mov.f64 	%fd12, 0d3810000000000000;
$L__BB7_2:
	mul.wide.s32 	%rd4, %r17, 8;
	add.s64 	%rd5, %rd1, %rd4;
	ld.global.f64 	%fd6, [%rd5];
	max.f64 	%fd12, %fd12, %fd6;
	add.s32 	%r17, %r17, %r5;
	setp.lt.s32 	%p2, %r17, %r11;
	@%p2 bra 	$L__BB7_2;
$L__BB7_3:
	shl.b32 	%r13, %r1, 3;
	mov.u32 	%r14, sdata;
	add.s32 	%r8, %r14, %r13;
	st.shared.f64 	[%r8], %fd12;
	bar.sync 	0;
	setp.lt.u32 	%p3, %r18, 2;
	@%p3 bra 	$L__BB7_7;
$L__BB7_4:
	shr.u32 	%r10, %r18, 1;
	setp.ge.u32 	%p4, %r1, %r10;
	@%p4 bra 	$L__BB7_6;
	ld.shared.f64 	%fd7, [%r8];
	shl.b32 	%r15, %r10, 3;
	add.s32 	%r16, %r8, %r15;
	ld.shared.f64 	%fd8, [%r16];
	max.f64 	%fd9, %fd7, %fd8;
	st.shared.f64 	[%r8], %fd9;
$L__BB7_6:
	bar.sync 	0;
	setp.gt.u32 	%p5, %r18, 3;
	mov.u32 	%r18, %r10;
	@%p5 bra 	$L__BB7_4;
$L__BB7_7:
	setp.ne.s32 	%p6, %r1, 0;
	@%p6 bra 	$L__BB7_9;
	ld.shared.f64 	%fd10, [sdata];
	cvta.to.global.u64 	%rd6, %rd3;
	mul.wide.u32 	%rd7, %r2, 8;
	add.s64 	%rd8, %rd6, %rd7;
	st.global.f64 	[%rd8], %fd10;
$L__BB7_9:
	ret;

}
	// .globl	_Z14finalReduceMaxPKdPdi
.visible .entry _Z14finalReduceMaxPKdPdi(
	.param .u64 .ptr .align 1 _Z14finalReduceMaxPKdPdi_param_0,
	.param .u64 .ptr .align 1 _Z14finalReduceMaxPKdPdi_param_1,
	.param .u32 _Z14finalReduceMaxPKdPdi_param_2
)
{
	.reg .pred 	%p<6>;
	.reg .b32 	%r<12>;
	.reg .b64 	%rd<7>;
	.reg .b64 	%fd<9>;

	ld.param.u64 	%rd1, [_Z14finalReduceMaxPKdPdi_param_0];
	ld.param.u64 	%rd2, [_Z14finalReduceMaxPKdPdi_param_1];
	ld.param.u32 	%r6, [_Z14finalReduceMaxPKdPdi_param_2];
	mov.u32 	%r1, %tid.x;
	setp.ge.s32 	%p1, %r1, %r6;
	mov.f64 	%fd8, 0d3810000000000000;
	@%p1 bra 	$L__BB8_2;
	cvta.to.global.u64 	%rd3, %rd1;
	mul.wide.u32 	%rd4, %r1, 8;
	add.s64 	%rd5, %rd3, %rd4;
	ld.global.f64 	%fd8, [%rd5];
$L__BB8_2:
	shl.b32 	%r7, %r1, 3;
	mov.u32 	%r8, sdata;
	add.s32 	%r2, %r8, %r7;
	st.shared.f64 	[%r2], %fd8;
	bar.sync 	0;
	mov.u32 	%r11, %ntid.x;
	setp.lt.u32 	%p2, %r11, 2;
	@%p2 bra 	$L__BB8_6;
$L__BB8_3:
	shr.u32 	%r5, %r11, 1;
	setp.ge.u32 	%p3, %r1, %r5;
	@%p3 bra 	$L__BB8_5;
	ld.shared.f64 	%fd4, [%r2];
	shl.b32 	%r9, %r5, 3;
	add.s32 	%r10, %r2, %r9;
	ld.shared.f64 	%fd5, [%r10];
	max.f64 	%fd6, %fd4, %fd5;
	st.shared.f64 	[%r2], %fd6;
$L__BB8_5:
	bar.sync 	0;
	setp.gt.u32 	%p4, %r11, 3;
	mov.u32 	%r11, %r5;
	@%p4 bra 	$L__BB8_3;
$L__BB8_6:
	setp.ne.s32 	%p5, %r1, 0;
	@%p5 bra 	$L__BB8_8;
	ld.shared.f64 	%fd7, [sdata];
	cvta.to.global.u64 	%rd6, %rd2;
	st.global.f64 	[%rd6], %fd7;
$L__BB8_8:
	ret;

}


// ===== COMPILED SASS (sm_100) =====

	.target	sm_100

	.elftype	@"ET_EXEC"


//--------------------- .note.nv.tkinfo           --------------------------
	.section	.note.nv.tkinfo,"",@"SHT_NOTE"
	.sectionflags	@"SHF_NOTE_NV_TKINFO"
	.tkinfo
        /*0018*/ 	.word	0x00000002
        /*0030*/ 	.string	""
        /*0030*/ 	.string	"ptxas"
        /*0030*/ 	.string	"Cuda compilation tools, release 13.0, V13.0.88"
        /*0030*/ 	.string	"Build cuda_13.0.r13.0/compiler.36424714_0"
        /*0030*/ 	.string	"-arch sm_100 -m 64 "



//--------------------- .note.nv.cuinfo           --------------------------
	.section	.note.nv.cuinfo,"",@"SHT_NOTE"
	.sectionflags	@"SHF_NOTE_NV_CUINFO"
        /*0018*/ 	.short	0x0002
        /*001a*/ 	.short	0x0064
        /*001c*/ 	.short	0x0082
	.zero		2


//--------------------- .nv.info                  --------------------------
	.section	.nv.info,"",@"SHT_CUDA_INFO"
	.align	4


	//----- nvinfo : EIATTR_REGCOUNT
	.align		4
        /*0000*/ 	.byte	0x04, 0x2f
        /*0002*/ 	.short	(.L_1 - .L_0)
	.align		4
.L_0:
        /*0004*/ 	.word	index@(_Z16assignmentKernelPdS_iiiPiS0_ii)
        /*0008*/ 	.word	0x00000020


	//----- nvinfo : EIATTR_FRAME_SIZE
	.align		4
.L_1:
        /*000c*/ 	.byte	0x04, 0x11
        /*000e*/ 	.short	(.L_3 - .L_2)
	.align		4
.L_2:
        /*0010*/ 	.word	index@(_Z16assignmentKernelPdS_iiiPiS0_ii)
        /*0014*/ 	.word	0x00000000


	//----- nvinfo : EIATTR_REGCOUNT
	.align		4
.L_3:
        /*0018*/ 	.byte	0x04, 0x2f
        /*001a*/ 	.short	(.L_5 - .L_4)
	.align		4
.L_4:
        /*001c*/ 	.word	index@(_Z21assignmentKernelTileDPdS_iiiPiS0_iii)
        /*0020*/ 	.word	0x00000028


	//----- nvinfo : EIATTR_FRAME_SIZE
	.align		4
.L_5:
        /*0024*/ 	.byte	0x04, 0x11
        /*0026*/ 	.short	(.L_7 - .L_6)
	.align		4
.L_6:
        /*0028*/ 	.word	index@(_Z21assignmentKernelTileDPdS_iiiPiS0_iii)
        /*002c*/ 	.word	0x00000000


	//----- nvinfo : EIATTR_REGCOUNT
	.align		4
.L_7:
        /*0030*/ 	.byte	0x04, 0x2f
        /*0032*/ 	.short	(.L_9 - .L_8)
	.align		4
.L_8:
        /*0034*/ 	.word	index@(_Z16updateKernelInitiiPdPi)
        /*0038*/ 	.word	0x00000008


	//----- nvinfo : EIATTR_FRAME_SIZE
	.align		4
.L_9:
        /*003c*/ 	.byte	0x04, 0x11
        /*003e*/ 	.short	(.L_11 - .L_10)
	.align		4
.L_10:
        /*0040*/ 	.word	index@(_Z16updateKernelInitiiPdPi)
        /*0044*/ 	.word	0x00000000


	//----- nvinfo : EIATTR_REGCOUNT
	.align		4
.L_11:
        /*0048*/ 	.byte	0x04, 0x2f
        /*004a*/ 	.short	(.L_13 - .L_12)
	.align		4
.L_12:
        /*004c*/ 	.word	index@(_Z23updateKernelSumAndCountPdPiiiiS_S0_iim)
        /*0050*/ 	.word	0x00000020


	//----- nvinfo : EIATTR_FRAME_SIZE
	.align		4
.L_13:
        /*0054*/ 	.byte	0x04, 0x11
        /*0056*/ 	.short	(.L_15 - .L_14)
	.align		4
.L_14:
        /*0058*/ 	.word	index@(_Z23updateKernelSumAndCountPdPiiiiS_S0_iim)
        /*005c*/ 	.word	0x00000000


	//----- nvinfo : EIATTR_REGCOUNT
	.align		4
.L_15:
        /*0060*/ 	.byte	0x04, 0x2f
        /*0062*/ 	.short	(.L_17 - .L_16)
	.align		4
.L_16:
        /*0064*/ 	.word	index@(_Z28updateKernelSumAndCountTileDPdPiiiiS_S0_iiim)
        /*0068*/ 	.word	0x00000020


	//----- nvinfo : EIATTR_FRAME_SIZE
	.align		4
.L_17:
        /*006c*/ 	.byte	0x04, 0x11
        /*006e*/ 	.short	(.L_19 - .L_18)
	.align		4
.L_18:
        /*0070*/ 	.word	index@(_Z28updateKernelSumAndCountTileDPdPiiiiS_S0_iiim)
        /*0074*/ 	.word	0x00000000


	//----- nvinfo : EIATTR_REGCOUNT
	.align		4
.L_19:
        /*0078*/ 	.byte	0x04, 0x2f
        /*007a*/ 	.short	(.L_21 - .L_20)
	.align		4
.L_20:
        /*007c*/ 	.word	index@(_Z22updateKernelDivideKbyNiiPdPi)
        /*0080*/ 	.word	0x00000026


	//----- nvinfo : EIATTR_FRAME_SIZE
	.align		4
.L_21:
        /*0084*/ 	.byte	0x04, 0x11
        /*0086*/ 	.short	(.L_23 - .L_22)
	.align		4
.L_22:
        /*0088*/ 	.word	index@($__internal_0_$__cuda_sm20_div_rn_f64_full)
        /*008c*/ 	.word	0x00000000


	//----- nvinfo : EIATTR_FRAME_SIZE
	.align		4
.L_23:
        /*0090*/ 	.byte	0x04, 0x11
        /*0092*/ 	.short	(.L_25 - .L_24)
	.align		4
.L_24:
        /*0094*/ 	.word	index@(_Z22updateKernelDivideKbyNiiPdPi)
        /*0098*/ 	.word	0x00000000


	//----- nvinfo : EIATTR_REGCOUNT
	.align		4
.L_25:
        /*009c*/ 	.byte	0x04, 0x2f
        /*009e*/ 	.short	(.L_27 - .L_26)
	.align		4
.L_26:
        /*00a0*/ 	.word	index@(_Z21updateKernelDistanceKPdS_iiS_)
        /*00a4*/ 	.word	0x00000020


	//----- nvinfo : EIATTR_FRAME_SIZE
	.align		4
.L_27:
        /*00a8*/ 	.byte	0x04, 0x11
        /*00aa*/ 	.short	(.L_29 - .L_28)
	.align		4
.L_28:
        /*00ac*/ 	.word	index@(_Z21updateKernelDistanceKPdS_iiS_)
        /*00b0*/ 	.word	0x00000000


	//----- nvinfo : EIATTR_REGCOUNT
	.align		4
.L_29:
        /*00b4*/ 	.byte	0x04, 0x2f
        /*00b6*/ 	.short	(.L_31 - .L_30)
	.align		4
.L_30:
        /*00b8*/ 	.word	index@(_Z14blockReduceMaxPKdPdi)
        /*00bc*/ 	.word	0x00000012


	//----- nvinfo : EIATTR_FRAME_SIZE
	.align		4
.L_31:
        /*00c0*/ 	.byte	0x04, 0x11
        /*00c2*/ 	.short	(.L_33 - .L_32)
	.align		4
.L_32:
        /*00c4*/ 	.word	index@(_Z14blockReduceMaxPKdPdi)
        /*00c8*/ 	.word	0x00000000


	//----- nvinfo : EIATTR_REGCOUNT
	.align		4
.L_33:
        /*00cc*/ 	.byte	0x04, 0x2f
        /*00ce*/ 	.short	(.L_35 - .L_34)
	.align		4
.L_34:
        /*00d0*/ 	.word	index@(_Z14finalReduceMaxPKdPdi)
        /*00d4*/ 	.word	0x0000000e


	//----- nvinfo : EIATTR_FRAME_SIZE
	.align		4
.L_35:
        /*00d8*/ 	.byte	0x04, 0x11
        /*00da*/ 	.short	(.L_37 - .L_36)
	.align		4
.L_36:
        /*00dc*/ 	.word	index@(_Z14finalReduceMaxPKdPdi)
        /*00e0*/ 	.word	0x00000000


	//----- nvinfo : EIATTR_MIN_STACK_SIZE
	.align		4
.L_37:
        /*00e4*/ 	.byte	0x04, 0x12
        /*00e6*/ 	.short	(.L_39 - .L_38)
	.align		4
.L_38:
        /*00e8*/ 	.word	index@(_Z14finalReduceMaxPKdPdi)
        /*00ec*/ 	.word	0x00000000


	//----- nvinfo : EIATTR_MIN_STACK_SIZE
	.align		4
.L_39:
        /*00f0*/ 	.byte	0x04, 0x12
        /*00f2*/ 	.short	(.L_41 - .L_40)
	.align		4
.L_40:
        /*00f4*/ 	.word	index@(_Z14blockReduceMaxPKdPdi)
        /*00f8*/ 	.word	0x00000000


	//----- nvinfo : EIATTR_MIN_STACK_SIZE
	.align		4
.L_41:
        /*00fc*/ 	.byte	0x04, 0x12
        /*00fe*/ 	.short	(.L_43 - .L_42)
	.align		4
.L_42:
        /*0100*/ 	.word	index@(_Z21updateKernelDistanceKPdS_iiS_)
        /*0104*/ 	.word	0x00000000


	//----- nvinfo : EIATTR_MIN_STACK_SIZE
	.align		4
.L_43:
        /*0108*/ 	.byte	0x04, 0x12
        /*010a*/ 	.short	(.L_45 - .L_44)
	.align		4
.L_44:
        /*010c*/ 	.word	index@(_Z22updateKernelDivideKbyNiiPdPi)
        /*0110*/ 	.word	0x00000000


	//----- nvinfo : EIATTR_MIN_STACK_SIZE
	.align		4
.L_45:
        /*0114*/ 	.byte	0x04, 0x12
        /*0116*/ 	.short	(.L_47 - .L_46)
	.align		4
.L_46:
        /*0118*/ 	.word	index@(_Z28updateKernelSumAndCountTileDPdPiiiiS_S0_iiim)
        /*011c*/ 	.word	0x00000000


	//----- nvinfo : EIATTR_MIN_STACK_SIZE
	.align		4
.L_47:
        /*0120*/ 	.byte	0x04, 0x12
        /*0122*/ 	.short	(.L_49 - .L_48)
	.align		4
.L_48:
        /*0124*/ 	.word	index@(_Z23updateKernelSumAndCountPdPiiiiS_S0_iim)
        /*0128*/ 	.word	0x00000000


	//----- nvinfo : EIATTR_MIN_STACK_SIZE
	.align		4
.L_49:
        /*012c*/ 	.byte	0x04, 0x12
        /*012e*/ 	.short	(.L_51 - .L_50)
	.align		4
.L_50:
        /*0130*/ 	.word	index@(_Z16updateKernelInitiiPdPi)
        /*0134*/ 	.word	0x00000000


	//----- nvinfo : EIATTR_MIN_STACK_SIZE
	.align		4
.L_51:
        /*0138*/ 	.byte	0x04, 0x12
        /*013a*/ 	.short	(.L_53 - .L_52)
	.align		4
.L_52:
        /*013c*/ 	.word	index@(_Z21assignmentKernelTileDPdS_iiiPiS0_iii)
        /*0140*/ 	.word	0x00000000


	//----- nvinfo : EIATTR_MIN_STACK_SIZE
	.align		4
.L_53:
        /*0144*/ 	.byte	0x04, 0x12
        /*0146*/ 	.short	(.L_55 - .L_54)
	.align		4
.L_54:
        /*0148*/ 	.word	index@(_Z16assignmentKernelPdS_iiiPiS0_ii)
        /*014c*/ 	.word	0x00000000
.L_55:


//--------------------- .nv.compat                --------------------------
	.section	.nv.compat,"",@"SHT_CUDA_COMPAT_INFO"
	.align	4
        /*0000*/ 	.byte	0x02, 0x09, 0x00, 0x00, 0x02, 0x02, 0x01, 0x00, 0x02, 0x05, 0x05, 0x00, 0x03, 0x07, 0x01, 0x01
        /*0010*/ 	.byte	0x02, 0x03, 0x00, 0x00, 0x02, 0x06, 0x01, 0x00, 0x04, 0x0b, 0x08, 0x00, 0x01, 0x00, 0x00, 0x00
        /*0020*/ 	.byte	0x00, 0x00, 0x00, 0x00


//--------------------- .nv.info._Z14finalReduceMaxPKdPdi --------------------------
	.section	.nv.info._Z14finalReduceMaxPKdPdi,"",@"SHT_CUDA_INFO"
	.sectionflags	@""
	.align	4


	//----- nvinfo : EIATTR_CUDA_API_VERSION
	.align		4
        /*0000*/ 	.byte	0x04, 0x37
        /*0002*/ 	.short	(.L_57 - .L_56)
.L_56:
        /*0004*/ 	.word	0x00000082


	//----- nvinfo : EIATTR_KPARAM_INFO
	.align		4
.L_57:
        /*0008*/ 	.byte	0x04, 0x17
        /*000a*/ 	.short	(.L_59 - .L_58)
.L_58:
        /*000c*/ 	.word	0x00000000
        /*0010*/ 	.short	0x0002
        /*0012*/ 	.short	0x0010
        /*0014*/ 	.byte	0x00, 0xf0, 0x11, 0x00


	//----- nvinfo : EIATTR_KPARAM_INFO
	.align		4
.L_59:
        /*0018*/ 	.byte	0x04, 0x17
        /*001a*/ 	.short	(.L_61 - .L_60)
.L_60:
        /*001c*/ 	.word	0x00000000
        /*0020*/ 	.short	0x0001
        /*0022*/ 	.short	0x0008
        /*0024*/ 	.byte	0x00, 0xf5, 0x21, 0x00


	//----- nvinfo : EIATTR_KPARAM_INFO
	.align		4
.L_61:
        /*0028*/ 	.byte	0x04, 0x17
        /*002a*/ 	.short	(.L_63 - .L_62)
.L_62:
        /*002c*/ 	.word	0x00000000
        /*0030*/ 	.short	0x0000
        /*0032*/ 	.short	0x0000
        /*0034*/ 	.byte	0x00, 0xf5, 0x21, 0x00


	//----- nvinfo : EIATTR_SPARSE_MMA_MASK
	.align		4
.L_63:
        /*0038*/ 	.byte	0x03, 0x50
        /*003a*/ 	.short	0x0000


	//----- nvinfo : EIATTR_MAXREG_COUNT
	.align		4
        /*003c*/ 	.byte	0x03, 0x1b
        /*003e*/ 	.short	0x00ff


	//----- nvinfo : EIATTR_NUM_BARRIERS
	.align		4
        /*0040*/ 	.byte	0x02, 0x4c
        /*0042*/ 	.byte	0x01
	.zero		1


	//----- nvinfo : EIATTR_MERCURY_ISA_VERSION
	.align		4
        /*0044*/ 	.byte	0x03, 0x5f
        /*0046*/ 	.short	0x0101


	//----- nvinfo : EIATTR_VRC_CTA_INIT_COUNT
	.align		4
        /*0048*/ 	.byte	0x02, 0x4a
	.zero		1
	.zero		1


	//----- nvinfo : EIATTR_EXIT_INSTR_OFFSETS
	.align		4
        /*004c*/ 	.byte	0x04, 0x1c
        /*004e*/ 	.short	(.L_65 - .L_64)


	//   ....[0]....
.L_64:
        /*0050*/ 	.word	0x00000270


	//   ....[1]....
        /*0054*/ 	.word	0x000002e0


	//----- nvinfo : EIATTR_CBANK_PARAM_SIZE
	.align		4
.L_65:
        /*0058*/ 	.byte	0x03, 0x19
        /*005a*/ 	.short	0x0014


	//----- nvinfo : EIATTR_PARAM_CBANK
	.align		4
        /*005c*/ 	.byte	0x04, 0x0a
        /*005e*/ 	.short	(.L_67 - .L_66)
	.align		4
.L_66:
        /*0060*/ 	.word	index@(.nv.constant0._Z14finalReduceMaxPKdPdi)
        /*0064*/ 	.short	0x0380
        /*0066*/ 	.short	0x0014


	//----- nvinfo : EIATTR_SW_WAR
	.align		4
.L_67:
        /*0068*/ 	.byte	0x04, 0x36
        /*006a*/ 	.short	(.L_69 - .L_68)
.L_68:
        /*006c*/ 	.word	0x00000008
.L_69:


//--------------------- .nv.info._Z14blockReduceMaxPKdPdi --------------------------
	.section	.nv.info._Z14blockReduceMaxPKdPdi,"",@"SHT_CUDA_INFO"
	.sectionflags	@""
	.align	4


	//----- nvinfo : EIATTR_CUDA_API_VERSION
	.align		4
        /*0000*/ 	.byte	0x04, 0x37
        /*0002*/ 	.short	(.L_71 - .L_70)
.L_70:
        /*0004*/ 	.word	0x00000082


	//----- nvinfo : EIATTR_KPARAM_INFO
	.align		4
.L_71:
        /*0008*/ 	.byte	0x04, 0x17
        /*000a*/ 	.short	(.L_73 - .L_72)
.L_72:
        /*000c*/ 	.word	0x00000000
        /*0010*/ 	.short	0x0002
        /*0012*/ 	.short	0x0010
        /*0014*/ 	.byte	0x00, 0xf0, 0x11, 0x00


	//----- nvinfo : EIATTR_KPARAM_INFO
	.align		4
.L_73:
        /*0018*/ 	.byte	0x04, 0x17
        /*001a*/ 	.short	(.L_75 - .L_74)
.L_74:
        /*001c*/ 	.word	0x00000000
        /*0020*/ 	.short	0x0001
        /*0022*/ 	.short	0x0008
        /*0024*/ 	.byte	0x00, 0xf5, 0x21, 0x00


	//----- nvinfo : EIATTR_KPARAM_INFO
	.align		4
.L_75:
        /*0028*/ 	.byte	0x04, 0x17
        /*002a*/ 	.short	(.L_77 - .L_76)
.L_76:
        /*002c*/ 	.word	0x00000000
        /*0030*/ 	.short	0x0000
        /*0032*/ 	.short	0x0000
        /*0034*/ 	.byte	0x00, 0xf5, 0x21, 0x00


	//----- nvinfo : EIATTR_SPARSE_MMA_MASK
	.align		4
.L_77:
        /*0038*/ 	.byte	0x03, 0x50
        /*003a*/ 	.short	0x0000


	//----- nvinfo : EIATTR_MAXREG_COUNT
	.align		4
        /*003c*/ 	.byte	0x03, 0x1b
        /*003e*/ 	.short	0x00ff


	//----- nvinfo : EIATTR_NUM_BARRIERS
	.align		4
        /*0040*/ 	.byte	0x02, 0x4c
        /*0042*/ 	.byte	0x01
	.zero		1


	//----- nvinfo : EIATTR_MERCURY_ISA_VERSION
	.align		4
        /*0044*/ 	.byte	0x03, 0x5f
        /*0046*/ 	.short	0x0101


	//----- nvinfo : EIATTR_VRC_CTA_INIT_COUNT
	.align		4
        /*0048*/ 	.byte	0x02, 0x4a
	.zero		1
	.zero		1


	//----- nvinfo : EIATTR_EXIT_INSTR_OFFSETS
	.align		4
        /*004c*/ 	.byte	0x04, 0x1c
        /*004e*/ 	.short	(.L_79 - .L_78)


	//   ....[0]....
.L_78:
        /*0050*/ 	.word	0x000003c0


	//   ....[1]....
        /*0054*/ 	.word	0x00000440


	//----- nvinfo : EIATTR_CRS_STACK_SIZE
	.align		4
.L_79:
        /*0058*/ 	.byte	0x04, 0x1e
        /*005a*/ 	.short	(.L_81 - .L_80)
.L_80:
        /*005c*/ 	.word	0x00000000


	//----- nvinfo : EIATTR_CBANK_PARAM_SIZE
	.align		4
.L_81:
        /*0060*/ 	.byte	0x03, 0x19
        /*0062*/ 	.short	0x0014


	//----- nvinfo : EIATTR_PARAM_CBANK
	.align		4
        /*0064*/ 	.byte	0x04, 0x0a
        /*0066*/ 	.short	(.L_83 - .L_82)
	.align		4
.L_82:
        /*0068*/ 	.word	index@(.nv.constant0._Z14blockReduceMaxPKdPdi)
        /*006c*/ 	.short	0x0380
        /*006e*/ 	.short	0x0014


	//----- nvinfo : EIATTR_SW_WAR
	.align		4
.L_83:
        /*0070*/ 	.byte	0x04, 0x36
        /*0072*/ 	.short	(.L_85 - .L_84)
.L_84:
        /*0074*/ 	.word	0x00000008
.L_85:


//--------------------- .nv.info._Z21updateKernelDistanceKPdS_iiS_ --------------------------
	.section	.nv.info._Z21updateKernelDistanceKPdS_iiS_,"",@"SHT_CUDA_INFO"
	.sectionflags	@""
	.align	4


	//----- nvinfo : EIATTR_CUDA_API_VERSION
	.align		4
        /*0000*/ 	.byte	0x04, 0x37
        /*0002*/ 	.short	(.L_87 - .L_86)
.L_86:
        /*0004*/ 	.word	0x00000082


	//----- nvinfo : EIATTR_KPARAM_INFO
	.align		4
.L_87:
        /*0008*/ 	.byte	0x04, 0x17
        /*000a*/ 	.short	(.L_89 - .L_88)
.L_88:
        /*000c*/ 	.word	0x00000000
        /*0010*/ 	.short	0x0004
        /*0012*/ 	.short	0x0018
        /*0014*/ 	.byte	0x00, 0xf5, 0x21, 0x00


	//----- nvinfo : EIATTR_KPARAM_INFO
	.align		4
.L_89:
        /*0018*/ 	.byte	0x04, 0x17
        /*001a*/ 	.short	(.L_91 - .L_90)
.L_90:
        /*001c*/ 	.word	0x00000000
        /*0020*/ 	.short	0x0003
        /*0022*/ 	.short	0x0014
        /*0024*/ 	.byte	0x00, 0xf0, 0x11, 0x00


	//----- nvinfo : EIATTR_KPARAM_INFO
	.align		4
.L_91:
        /*0028*/ 	.byte	0x04, 0x17
        /*002a*/ 	.short	(.L_93 - .L_92)
.L_92:
        /*002c*/ 	.word	0x00000000
        /*0030*/ 	.short	0x0002
        /*0032*/ 	.short	0x0010
        /*0034*/ 	.byte	0x00, 0xf0, 0x11, 0x00


	//----- nvinfo : EIATTR_KPARAM_INFO
	.align		4
.L_93:
        /*0038*/ 	.byte	0x04, 0x17
        /*003a*/ 	.short	(.L_95 - .L_94)
.L_94:
        /*003c*/ 	.word	0x00000000
        /*0040*/ 	.short	0x0001
        /*0042*/ 	.short	0x0008
        /*0044*/ 	.byte	0x00, 0xf5, 0x21, 0x00


	//----- nvinfo : EIATTR_KPARAM_INFO
	.align		4
.L_95:
        /*0048*/ 	.byte	0x04, 0x17
        /*004a*/ 	.short	(.L_97 - .L_96)
.L_96:
        /*004c*/ 	.word	0x00000000
        /*0050*/ 	.short	0x0000
        /*0052*/ 	.short	0x0000
        /*0054*/ 	.byte	0x00, 0xf5, 0x21, 0x00


	//----- nvinfo : EIATTR_SPARSE_MMA_MASK
	.align		4
.L_97:
        /*0058*/ 	.byte	0x03, 0x50
        /*005a*/ 	.short	0x0000


	//----- nvinfo : EIATTR_MAXREG_COUNT
	.align		4
        /*005c*/ 	.byte	0x03, 0x1b
        /*005e*/ 	.short	0x00ff


	//----- nvinfo : EIATTR_MERCURY_ISA_VERSION
	.align		4
        /*0060*/ 	.byte	0x03, 0x5f
        /*0062*/ 	.short	0x0101


	//----- nvinfo : EIATTR_VRC_CTA_INIT_COUNT
	.align		4
        /*0064*/ 	.byte	0x02, 0x4a
	.zero		1
	.zero		1


	//----- nvinfo : EIATTR_EXIT_INSTR_OFFSETS
	.align		4
        /*0068*/ 	.byte	0x04, 0x1c
        /*006a*/ 	.short	(.L_99 - .L_98)


	//   ....[0]....
.L_98:
        /*006c*/ 	.word	0x00000ea0


	//----- nvinfo : EIATTR_CBANK_PARAM_SIZE
	.align		4
.L_99:
        /*0070*/ 	.byte	0x03, 0x19
        /*0072*/ 	.short	0x0020


	//----- nvinfo : EIATTR_PARAM_CBANK
	.align		4
        /*0074*/ 	.byte	0x04, 0x0a
        /*0076*/ 	.short	(.L_101 - .L_100)
	.align		4
.L_100:
        /*0078*/ 	.word	index@(.nv.constant0._Z21updateKernelDistanceKPdS_iiS_)
        /*007c*/ 	.short	0x0380
        /*007e*/ 	.short	0x0020


	//----- nvinfo : EIATTR_SW_WAR
	.align		4
.L_101:
        /*0080*/ 	.byte	0x04, 0x36
        /*0082*/ 	.short	(.L_103 - .L_102)
.L_102:
        /*0084*/ 	.word	0x00000008
.L_103:


//--------------------- .nv.info._Z22updateKernelDivideKbyNiiPdPi --------------------------
	.section	.nv.info._Z22updateKernelDivideKbyNiiPdPi,"",@"SHT_CUDA_INFO"
	.sectionflags	@""
	.align	4


	//----- nvinfo : EIATTR_CUDA_API_VERSION
	.align		4
        /*0000*/ 	.byte	0x04, 0x37
        /*0002*/ 	.short	(.L_105 - .L_104)
.L_104:
        /*0004*/ 	.word	0x00000082


	//----- nvinfo : EIATTR_KPARAM_INFO
	.align		4
.L_105:
        /*0008*/ 	.byte	0x04, 0x17
        /*000a*/ 	.short	(.L_107 - .L_106)
.L_106:
        /*000c*/ 	.word	0x00000000
        /*0010*/ 	.short	0x0003
        /*0012*/ 	.short	0x0010
        /*0014*/ 	.byte	0x00, 0xf5, 0x21, 0x00


	//----- nvinfo : EIATTR_KPARAM_INFO
	.align		4
.L_107:
        /*0018*/ 	.byte	0x04, 0x17
        /*001a*/ 	.short	(.L_109 - .L_108)
.L_108:
        /*001c*/ 	.word	0x00000000
        /*0020*/ 	.short	0x0002
        /*0022*/ 	.short	0x0008
        /*0024*/ 	.byte	0x00, 0xf5, 0x21, 0x00


	//----- nvinfo : EIATTR_KPARAM_INFO
	.align		4
.L_109:
        /*0028*/ 	.byte	0x04, 0x17
        /*002a*/ 	.short	(.L_111 - .L_110)
.L_110:
        /*002c*/ 	.word	0x00000000
        /*0030*/ 	.short	0x0001
        /*0032*/ 	.short	0x0004
        /*0034*/ 	.byte	0x00, 0xf0, 0x11, 0x00


	//----- nvinfo : EIATTR_KPARAM_INFO
	.align		4
.L_111:
        /*0038*/ 	.byte	0x04, 0x17
        /*003a*/ 	.short	(.L_113 - .L_112)
.L_112:
        /*003c*/ 	.word	0x00000000
        /*0040*/ 	.short	0x0000
        /*0042*/ 	.short	0x0000
        /*0044*/ 	.byte	0x00, 0xf0, 0x11, 0x00


	//----- nvinfo : EIATTR_SPARSE_MMA_MASK
	.align		4
.L_113:
        /*0048*/ 	.byte	0x03, 0x50
        /*004a*/ 	.short	0x0000


	//----- nvinfo : EIATTR_MAXREG_COUNT
	.align		4
        /*004c*/ 	.byte	0x03, 0x1b
        /*004e*/ 	.short	0x00ff


	//----- nvinfo : EIATTR_MERCURY_ISA_VERSION
	.align		4
        /*0050*/ 	.byte	0x03, 0x5f
        /*0052*/ 	.short	0x0101


	//----- nvinfo : EIATTR_VRC_CTA_INIT_COUNT
	.align		4
        /*0054*/ 	.byte	0x02, 0x4a
	.zero		1
	.zero		1


	//----- nvinfo : EIATTR_EXIT_INSTR_OFFSETS
	.align		4
        /*0058*/ 	.byte	0x04, 0x1c
        /*005a*/ 	.short	(.L_115 - .L_114)


	//   ....[0]....
.L_114:
        /*005c*/ 	.word	0x00000090


	//   ....[1]....
        /*0060*/ 	.word	0x00001370


	//   ....[2]....
        /*0064*/ 	.word	0x00001d30


	//   ....[3]....
        /*0068*/ 	.word	0x00002240


	//   ....[4]....
        /*006c*/ 	.word	0x00002270


	//   ....[5]....
        /*0070*/ 	.word	0x00002470


	//----- nvinfo : EIATTR_CRS_STACK_SIZE
	.align		4
.L_115:
        /*0074*/ 	.byte	0x04, 0x1e
        /*0076*/ 	.short	(.L_117 - .L_116)
.L_116:
        /*0078*/ 	.word	0x00000000


	//----- nvinfo : EIATTR_CBANK_PARAM_SIZE
	.align		4
.L_117:
        /*007c*/ 	.byte	0x03, 0x19
        /*007e*/ 	.short	0x0018


	//----- nvinfo : EIATTR_PARAM_CBANK
	.align		4
        /*0080*/ 	.byte	0x04, 0x0a
        /*0082*/ 	.short	(.L_119 - .L_118)
	.align		4
.L_118:
        /*0084*/ 	.word	index@(.nv.constant0._Z22updateKernelDivideKbyNiiPdPi)
        /*0088*/ 	.short	0x0380
        /*008a*/ 	.short	0x0018


	//----- nvinfo : EIATTR_SW_WAR
	.align		4
.L_119:
        /*008c*/ 	.byte	0x04, 0x36
        /*008e*/ 	.short	(.L_121 - .L_120)
.L_120:
        /*0090*/ 	.word	0x00000008
.L_121:


//--------------------- .nv.info._Z28updateKernelSumAndCountTileDPdPiiiiS_S0_iiim --------------------------
	.section	.nv.info._Z28updateKernelSumAndCountTileDPdPiiiiS_S0_iiim,"",@"SHT_CUDA_INFO"
	.sectionflags	@""
	.align	4


	//----- nvinfo : EIATTR_CUDA_API_VERSION
	.align		4
        /*0000*/ 	.byte	0x04, 0x37
        /*0002*/ 	.short	(.L_123 - .L_122)
.L_122:
        /*0004*/ 	.word	0x00000082


	//----- nvinfo : EIATTR_KPARAM_INFO
	.align		4
.L_123:
        /*0008*/ 	.byte	0x04, 0x17
        /*000a*/ 	.short	(.L_125 - .L_124)
.L_124:
        /*000c*/ 	.word	0x00000000
        /*0010*/ 	.short	0x000a
        /*0012*/ 	.short	0x0040
        /*0014*/ 	.byte	0x00, 0xf0, 0x21, 0x00


	//----- nvinfo : EIATTR_KPARAM_INFO
	.align		4
.L_125:
        /*0018*/ 	.byte	0x04, 0x17
        /*001a*/ 	.short	(.L_127 - .L_126)
.L_126:
        /*001c*/ 	.word	0x00000000
        /*0020*/ 	.short	0x0009
        /*0022*/ 	.short	0x0038
        /*0024*/ 	.byte	0x00, 0xf0, 0x11, 0x00


	//----- nvinfo : EIATTR_KPARAM_INFO
	.align		4
.L_127:
        /*0028*/ 	.byte	0x04, 0x17
        /*002a*/ 	.short	(.L_129 - .L_128)
.L_128:
        /*002c*/ 	.word	0x00000000
        /*0030*/ 	.short	0x0008
        /*0032*/ 	.short	0x0034
        /*0034*/ 	.byte	0x00, 0xf0, 0x11, 0x00


	//----- nvinfo : EIATTR_KPARAM_INFO
	.align		4
.L_129:
        /*0038*/ 	.byte	0x04, 0x17
        /*003a*/ 	.short	(.L_131 - .L_130)
.L_130:
        /*003c*/ 	.word	0x00000000
        /*0040*/ 	.short	0x0007
        /*0042*/ 	.short	0x0030
        /*0044*/ 	.byte	0x00, 0xf0, 0x11, 0x00


	//----- nvinfo : EIATTR_KPARAM_INFO
	.align		4
.L_131:
        /*0048*/ 	.byte	0x04, 0x17
        /*004a*/ 	.short	(.L_133 - .L_132)
.L_132:
        /*004c*/ 	.word	0x00000000
        /*0050*/ 	.short	0x0006
        /*0052*/ 	.short	0x0028
        /*0054*/ 	.byte	0x00, 0xf5, 0x21, 0x00


	//----- nvinfo : EIATTR_KPARAM_INFO
	.align		4
.L_133:
        /*0058*/ 	.byte	0x04, 0x17
        /*005a*/ 	.short	(.L_135 - .L_134)
.L_134:
        /*005c*/ 	.word	0x00000000
        /*0060*/ 	.short	0x0005
        /*0062*/ 	.short	0x0020
        /*0064*/ 	.byte	0x00, 0xf5, 0x21, 0x00


	//----- nvinfo : EIATTR_KPARAM_INFO
	.align		4
.L_135:
        /*0068*/ 	.byte	0x04, 0x17
        /*006a*/ 	.short	(.L_137 - .L_136)
.L_136:
        /*006c*/ 	.word	0x00000000
        /*0070*/ 	.short	0x0004
        /*0072*/ 	.short	0x0018
        /*0074*/ 	.byte	0x00, 0xf0, 0x11, 0x00


	//----- nvinfo : EIATTR_KPARAM_INFO
	.align		4
.L_137:
        /*0078*/ 	.byte	0x04, 0x17
        /*007a*/ 	.short	(.L_139 - .L_138)
.L_138:
        /*007c*/ 	.word	0x00000000
        /*0080*/ 	.short	0x0003
        /*0082*/ 	.short	0x0014
        /*0084*/ 	.byte	0x00, 0xf0, 0x11, 0x00


	//----- nvinfo : EIATTR_KPARAM_INFO
	.align		4
.L_139:
        /*0088*/ 	.byte	0x04, 0x17
        /*008a*/ 	.short	(.L_141 - .L_140)
.L_140:
        /*008c*/ 	.word	0x00000000
        /*0090*/ 	.short	0x0002
        /*0092*/ 	.short	0x0010
        /*0094*/ 	.byte	0x00, 0xf0, 0x11, 0x00


	//----- nvinfo : EIATTR_KPARAM_INFO
	.align		4
.L_141:
        /*0098*/ 	.byte	0x04, 0x17
        /*009a*/ 	.short	(.L_143 - .L_142)
.L_142:
        /*009c*/ 	.word	0x00000000
        /*00a0*/ 	.short	0x0001
        /*00a2*/ 	.short	0x0008
        /*00a4*/ 	.byte	0x00, 0xf5, 0x21, 0x00


	//----- nvinfo : EIATTR_KPARAM_INFO
	.align		4
.L_143:
        /*00a8*/ 	.byte	0x04, 0x17
        /*00aa*/ 	.short	(.L_145 - .L_144)
.L_144:
        /*00ac*/ 	.word	0x00000000
        /*00b0*/ 	.short	0x0000
        /*00b2*/ 	.short	0x0000
        /*00b4*/ 	.byte	0x00, 0xf5, 0x21, 0x00


	//----- nvinfo : EIATTR_SPARSE_MMA_MASK
	.align		4
.L_145:
        /*00b8*/ 	.byte	0x03, 0x50
        /*00ba*/ 	.short	0x0000


	//----- nvinfo : EIATTR_MAXREG_COUNT
	.align		4
        /*00bc*/ 	.byte	0x03, 0x1b
        /*00be*/ 	.short	0x00ff


	//----- nvinfo : EIATTR_NUM_BARRIERS
	.align		4
        /*00c0*/ 	.byte	0x02, 0x4c
        /*00c2*/ 	.byte	0x01
	.zero		1


	//----- nvinfo : EIATTR_MERCURY_ISA_VERSION
	.align		4
        /*00c4*/ 	.byte	0x03, 0x5f
        /*00c6*/ 	.short	0x0101


	//----- nvinfo : EIATTR_VRC_CTA_INIT_COUNT
	.align		4
        /*00c8*/ 	.byte	0x02, 0x4a
	.zero		1
	.zero		1


	//----- nvinfo : EIATTR_EXIT_INSTR_OFFSETS
	.align		4
        /*00cc*/ 	.byte	0x04, 0x1c
        /*00ce*/ 	.short	(.L_147 - .L_146)


	//   ....[0]....
.L_146:
        /*00d0*/ 	.word	0x00001990


	//   ....[1]....
        /*00d4*/ 	.word	0x000021d0


	//----- nvinfo : EIATTR_CRS_STACK_SIZE
	.align		4
.L_147:
        /*00d8*/ 	.byte	0x04, 0x1e
        /*00da*/ 	.short	(.L_149 - .L_148)
.L_148:
        /*00dc*/ 	.word	0x00000000


	//----- nvinfo : EIATTR_CBANK_PARAM_SIZE
	.align		4
.L_149:
        /*00e0*/ 	.byte	0x03, 0x19
        /*00e2*/ 	.short	0x0048


	//----- nvinfo : EIATTR_PARAM_CBANK
	.align		4
        /*00e4*/ 	.byte	0x04, 0x0a
        /*00e6*/ 	.short	(.L_151 - .L_150)
	.align		4
.L_150:
        /*00e8*/ 	.word	index@(.nv.constant0._Z28updateKernelSumAndCountTileDPdPiiiiS_S0_iiim)
        /*00ec*/ 	.short	0x0380
        /*00ee*/ 	.short	0x0048


	//----- nvinfo : EIATTR_SW_WAR
	.align		4
.L_151:
        /*00f0*/ 	.byte	0x04, 0x36
        /*00f2*/ 	.short	(.L_153 - .L_152)
.L_152:
        /*00f4*/ 	.word	0x00000008
.L_153:


//--------------------- .nv.info._Z23updateKernelSumAndCountPdPiiiiS_S0_iim --------------------------
	.section	.nv.info._Z23updateKernelSumAndCountPdPiiiiS_S0_iim,"",@"SHT_CUDA_INFO"
	.sectionflags	@""
	.align	4


	//----- nvinfo : EIATTR_CUDA_API_VERSION
	.align		4
        /*0000*/ 	.byte	0x04, 0x37
        /*0002*/ 	.short	(.L_155 - .L_154)
.L_154:
        /*0004*/ 	.word	0x00000082


	//----- nvinfo : EIATTR_KPARAM_INFO
	.align		4
.L_155:
        /*0008*/ 	.byte	0x04, 0x17
        /*000a*/ 	.short	(.L_157 - .L_156)
.L_156:
        /*000c*/ 	.word	0x00000000
        /*0010*/ 	.short	0x0009
        /*0012*/ 	.short	0x0038
        /*0014*/ 	.byte	0x00, 0xf0, 0x21, 0x00


	//----- nvinfo : EIATTR_KPARAM_INFO
	.align		4
.L_157:
        /*0018*/ 	.byte	0x04, 0x17
        /*001a*/ 	.short	(.L_159 - .L_158)
.L_158:
        /*001c*/ 	.word	0x00000000
        /*0020*/ 	.short	0x0008
        /*0022*/ 	.short	0x0034
        /*0024*/ 	.byte	0x00, 0xf0, 0x11, 0x00


	//----- nvinfo : EIATTR_KPARAM_INFO
	.align		4
.L_159:
        /*0028*/ 	.byte	0x04, 0x17
        /*002a*/ 	.short	(.L_161 - .L_160)
.L_160:
        /*002c*/ 	.word	0x00000000
        /*0030*/ 	.short	0x0007
        /*0032*/ 	.short	0x0030
        /*0034*/ 	.byte	0x00, 0xf0, 0x11, 0x00


	//----- nvinfo : EIATTR_KPARAM_INFO
	.align		4
.L_161:
        /*0038*/ 	.byte	0x04, 0x17
        /*003a*/ 	.short	(.L_163 - .L_162)
.L_162:
        /*003c*/ 	.word	0x00000000
        /*0040*/ 	.short	0x0006
        /*0042*/ 	.short	0x0028
        /*0044*/ 	.byte	0x00, 0xf5, 0x21, 0x00


	//----- nvinfo : EIATTR_KPARAM_INFO
	.align		4
.L_163:
        /*0048*/ 	.byte	0x04, 0x17
        /*004a*/ 	.short	(.L_165 - .L_164)
.L_164:
        /*004c*/ 	.word	0x00000000
        /*0050*/ 	.short	0x0005
        /*0052*/ 	.short	0x0020
        /*0054*/ 	.byte	0x00, 0xf5, 0x21, 0x00


	//----- nvinfo : EIATTR_KPARAM_INFO
	.align		4
.L_165:
        /*0058*/ 	.byte	0x04, 0x17
        /*005a*/ 	.short	(.L_167 - .L_166)
.L_166:
        /*005c*/ 	.word	0x00000000
        /*0060*/ 	.short	0x0004
        /*0062*/ 	.short	0x0018
        /*0064*/ 	.byte	0x00, 0xf0, 0x11, 0x00


	//----- nvinfo : EIATTR_KPARAM_INFO
	.align		4
.L_167:
        /*0068*/ 	.byte	0x04, 0x17
        /*006a*/ 	.short	(.L_169 - .L_168)
.L_168:
        /*006c*/ 	.word	0x00000000
        /*0070*/ 	.short	0x0003
        /*0072*/ 	.short	0x0014
        /*0074*/ 	.byte	0x00, 0xf0, 0x11, 0x00


	//----- nvinfo : EIATTR_KPARAM_INFO
	.align		4
.L_169:
        /*0078*/ 	.byte	0x04, 0x17
        /*007a*/ 	.short	(.L_171 - .L_170)
.L_170:
        /*007c*/ 	.word	0x00000000
        /*0080*/ 	.short	0x0002
        /*0082*/ 	.short	0x0010
        /*0084*/ 	.byte	0x00, 0xf0, 0x11, 0x00


	//----- nvinfo : EIATTR_KPARAM_INFO
	.align		4
.L_171:
        /*0088*/ 	.byte	0x04, 0x17
        /*008a*/ 	.short	(.L_173 - .L_172)
.L_172:
        /*008c*/ 	.word	0x00000000
        /*0090*/ 	.short	0x0001
        /*0092*/ 	.short	0x0008
        /*0094*/ 	.byte	0x00, 0xf5, 0x21, 0x00


	//----- nvinfo : EIATTR_KPARAM_INFO
	.align		4
.L_173:
        /*0098*/ 	.byte	0x04, 0x17
        /*009a*/ 	.short	(.L_175 - .L_174)
.L_174:
        /*009c*/ 	.word	0x00000000
        /*00a0*/ 	.short	0x0000
        /*00a2*/ 	.short	0x0000
        /*00a4*/ 	.byte	0x00, 0xf5, 0x21, 0x00


	//----- nvinfo : EIATTR_SPARSE_MMA_MASK
	.align		4
.L_175:
        /*00a8*/ 	.byte	0x03, 0x50
        /*00aa*/ 	.short	0x0000


	//----- nvinfo : EIATTR_MAXREG_COUNT
	.align		4
        /*00ac*/ 	.byte	0x03, 0x1b
        /*00ae*/ 	.short	0x00ff


	//----- nvinfo : EIATTR_NUM_BARRIERS
	.align		4
        /*00b0*/ 	.byte	0x02, 0x4c
        /*00b2*/ 	.byte	0x01
	.zero		1


	//----- nvinfo : EIATTR_MERCURY_ISA_VERSION
	.align		4
        /*00b4*/ 	.byte	0x03, 0x5f
        /*00b6*/ 	.short	0x0101


	//----- nvinfo : EIATTR_VRC_CTA_INIT_COUNT
	.align		4
        /*00b8*/ 	.byte	0x02, 0x4a
	.zero		1
	.zero		1


	//----- nvinfo : EIATTR_EXIT_INSTR_OFFSETS
	.align		4
        /*00bc*/ 	.byte	0x04, 0x1c
        /*00be*/ 	.short	(.L_177 - .L_176)


	//   ....[0]....
.L_176:
        /*00c0*/ 	.word	0x000019f0


	//   ....[1]....
        /*00c4*/ 	.word	0x00001af0


	//   ....[2]....
        /*00c8*/ 	.word	0x000022c0


	//----- nvinfo : EIATTR_CRS_STACK_SIZE
	.align		4
.L_177:
        /*00cc*/ 	.byte	0x04, 0x1e
        /*00ce*/ 	.short	(.L_179 - .L_178)
.L_178:
        /*00d0*/ 	.word	0x00000000


	//----- nvinfo : EIATTR_CBANK_PARAM_SIZE
	.align		4
.L_179:
        /*00d4*/ 	.byte	0x03, 0x19
        /*00d6*/ 	.short	0x0040


	//----- nvinfo : EIATTR_PARAM_CBANK
	.align		4
        /*00d8*/ 	.byte	0x04, 0x0a
        /*00da*/ 	.short	(.L_181 - .L_180)
	.align		4
.L_180:
        /*00dc*/ 	.word	index@(.nv.constant0._Z23updateKernelSumAndCountPdPiiiiS_S0_iim)
        /*00e0*/ 	.short	0x0380
        /*00e2*/ 	.short	0x0040


	//----- nvinfo : EIATTR_SW_WAR
	.align		4
.L_181:
        /*00e4*/ 	.byte	0x04, 0x36
        /*00e6*/ 	.short	(.L_183 - .L_182)
.L_182:
        /*00e8*/ 	.word	0x00000008
.L_183:


//--------------------- .nv.info._Z16updateKernelInitiiPdPi --------------------------
	.section	.nv.info._Z16updateKernelInitiiPdPi,"",@"SHT_CUDA_INFO"
	.sectionflags	@""
	.align	4


	//----- nvinfo : EIATTR_CUDA_API_VERSION
	.align		4
        /*0000*/ 	.byte	0x04, 0x37
        /*0002*/ 	.short	(.L_185 - .L_184)
.L_184:
        /*0004*/ 	.word	0x00000082


	//----- nvinfo : EIATTR_KPARAM_INFO
	.align		4
.L_185:
        /*0008*/ 	.byte	0x04, 0x17
        /*000a*/ 	.short	(.L_187 - .L_186)
.L_186:
        /*000c*/ 	.word	0x00000000
        /*0010*/ 	.short	0x0003
        /*0012*/ 	.short	0x0010
        /*0014*/ 	.byte	0x00, 0xf5, 0x21, 0x00


	//----- nvinfo : EIATTR_KPARAM_INFO
	.align		4
.L_187:
        /*0018*/ 	.byte	0x04, 0x17
        /*001a*/ 	.short	(.L_189 - .L_188)
.L_188:
        /*001c*/ 	.word	0x00000000
        /*0020*/ 	.short	0x0002
        /*0022*/ 	.short	0x0008
        /*0024*/ 	.byte	0x00, 0xf5, 0x21, 0x00


	//----- nvinfo : EIATTR_KPARAM_INFO
	.align		4
.L_189:
        /*0028*/ 	.byte	0x04, 0x17
        /*002a*/ 	.short	(.L_191 - .L_190)
.L_190:
        /*002c*/ 	.word	0x00000000
        /*0030*/ 	.short	0x0001
        /*0032*/ 	.short	0x0004
        /*0034*/ 	.byte	0x00, 0xf0, 0x11, 0x00


	//----- nvinfo : EIATTR_KPARAM_INFO
	.align		4
.L_191:
        /*0038*/ 	.byte	0x04, 0x17
        /*003a*/ 	.short	(.L_193 - .L_192)
.L_192:
        /*003c*/ 	.word	0x00000000
        /*0040*/ 	.short	0x0000
        /*0042*/ 	.short	0x0000
        /*0044*/ 	.byte	0x00, 0xf0, 0x11, 0x00


	//----- nvinfo : EIATTR_SPARSE_MMA_MASK
	.align		4
.L_193:
        /*0048*/ 	.byte	0x03, 0x50
        /*004a*/ 	.short	0x0000


	//----- nvinfo : EIATTR_MAXREG_COUNT
	.align		4
        /*004c*/ 	.byte	0x03, 0x1b
        /*004e*/ 	.short	0x00ff


	//----- nvinfo : EIATTR_MERCURY_ISA_VERSION
	.align		4
        /*0050*/ 	.byte	0x03, 0x5f
        /*0052*/ 	.short	0x0101


	//----- nvinfo : EIATTR_VRC_CTA_INIT_COUNT
	.align		4
        /*0054*/ 	.byte	0x02, 0x4a
	.zero		1
	.zero		1


	//----- nvinfo : EIATTR_EXIT_INSTR_OFFSETS
	.align		4
        /*0058*/ 	.byte	0x04, 0x1c
        /*005a*/ 	.short	(.L_195 - .L_194)


	//   ....[0]....
.L_194:
        /*005c*/ 	.word	0x000000c0


	//   ....[1]....
        /*0060*/ 	.word	0x000000f0


	//   ....[2]....
        /*0064*/ 	.word	0x00000140


	//----- nvinfo : EIATTR_CBANK_PARAM_SIZE
	.align		4
.L_195:
        /*0068*/ 	.byte	0x03, 0x19
        /*006a*/ 	.short	0x0018


	//----- nvinfo : EIATTR_PARAM_CBANK
	.align		4
        /*006c*/ 	.byte	0x04, 0x0a
        /*006e*/ 	.short	(.L_197 - .L_196)
	.align		4
.L_196:
        /*0070*/ 	.word	index@(.nv.constant0._Z16updateKernelInitiiPdPi)
        /*0074*/ 	.short	0x0380
        /*0076*/ 	.short	0x0018


	//----- nvinfo : EIATTR_SW_WAR
	.align		4
.L_197:
        /*0078*/ 	.byte	0x04, 0x36
        /*007a*/ 	.short	(.L_199 - .L_198)
.L_198:
        /*007c*/ 	.word	0x00000008
.L_199:


//--------------------- .nv.info._Z21assignmentKernelTileDPdS_iiiPiS0_iii --------------------------
	.section	.nv.info._Z21assignmentKernelTileDPdS_iiiPiS0_iii,"",@"SHT_CUDA_INFO"
	.sectionflags	@""
	.align	4


	//----- nvinfo : EIATTR_CUDA_API_VERSION
	.align		4
        /*0000*/ 	.byte	0x04, 0x37
        /*0002*/ 	.short	(.L_201 - .L_200)
.L_200:
        /*0004*/ 	.word	0x00000082


	//----- nvinfo : EIATTR_KPARAM_INFO
	.align		4
.L_201:
        /*0008*/ 	.byte	0x04, 0x17
        /*000a*/ 	.short	(.L_203 - .L_202)
.L_202:
        /*000c*/ 	.word	0x00000000
        /*0010*/ 	.short	0x0009
        /*0012*/ 	.short	0x0038
        /*0014*/ 	.byte	0x00, 0xf0, 0x11, 0x00


	//----- nvinfo : EIATTR_KPARAM_INFO
	.align		4
.L_203:
        /*0018*/ 	.byte	0x04, 0x17
        /*001a*/ 	.short	(.L_205 - .L_204)
.L_204:
        /*001c*/ 	.word	0x00000000
        /*0020*/ 	.short	0x0008
        /*0022*/ 	.short	0x0034
        /*0024*/ 	.byte	0x00, 0xf0, 0x11, 0x00


	//----- nvinfo : EIATTR_KPARAM_INFO
	.align		4
.L_205:
        /*0028*/ 	.byte	0x04, 0x17
        /*002a*/ 	.short	(.L_207 - .L_206)
.L_206:
        /*002c*/ 	.word	0x00000000
        /*0030*/ 	.short	0x0007
        /*0032*/ 	.short	0x0030
        /*0034*/ 	.byte	0x00, 0xf0, 0x11, 0x00


	//----- nvinfo : EIATTR_KPARAM_INFO
	.align		4
.L_207:
        /*0038*/ 	.byte	0x04, 0x17
        /*003a*/ 	.short	(.L_209 - .L_208)
.L_208:
        /*003c*/ 	.word	0x00000000
        /*0040*/ 	.short	0x0006
        /*0042*/ 	.short	0x0028
        /*0044*/ 	.byte	0x00, 0xf5, 0x21, 0x00


	//----- nvinfo : EIATTR_KPARAM_INFO
	.align		4
.L_209:
        /*0048*/ 	.byte	0x04, 0x17
        /*004a*/ 	.short	(.L_211 - .L_210)
.L_210:
        /*004c*/ 	.word	0x00000000
        /*0050*/ 	.short	0x0005
        /*0052*/ 	.short	0x0020
        /*0054*/ 	.byte	0x00, 0xf5, 0x21, 0x00


	//----- nvinfo : EIATTR_KPARAM_INFO
	.align		4
.L_211:
        /*0058*/ 	.byte	0x04, 0x17
        /*005a*/ 	.short	(.L_213 - .L_212)
.L_212:
        /*005c*/ 	.word	0x00000000
        /*0060*/ 	.short	0x0004
        /*0062*/ 	.short	0x0018
        /*0064*/ 	.byte	0x00, 0xf0, 0x11, 0x00


	//----- nvinfo : EIATTR_KPARAM_INFO
	.align		4
.L_213:
        /*0068*/ 	.byte	0x04, 0x17
        /*006a*/ 	.short	(.L_215 - .L_214)
.L_214:
        /*006c*/ 	.word	0x00000000
        /*0070*/ 	.short	0x0003
        /*0072*/ 	.short	0x0014
        /*0074*/ 	.byte	0x00, 0xf0, 0x11, 0x00


	//----- nvinfo : EIATTR_KPARAM_INFO
	.align		4
.L_215:
        /*0078*/ 	.byte	0x04, 0x17
        /*007a*/ 	.short	(.L_217 - .L_216)
.L_216:
        /*007c*/ 	.word	0x00000000
        /*0080*/ 	.short	0x0002
        /*0082*/ 	.short	0x0010
        /*0084*/ 	.byte	0x00, 0xf0, 0x11, 0x00


	//----- nvinfo : EIATTR_KPARAM_INFO
	.align		4
.L_217:
        /*0088*/ 	.byte	0x04, 0x17
        /*008a*/ 	.short	(.L_219 - .L_218)
.L_218:
        /*008c*/ 	.word	0x00000000
        /*0090*/ 	.short	0x0001
        /*0092*/ 	.short	0x0008
        /*0094*/ 	.byte	0x00, 0xf5, 0x21, 0x00


	//----- nvinfo : EIATTR_KPARAM_INFO
	.align		4
.L_219:
        /*0098*/ 	.byte	0x04, 0x17
        /*009a*/ 	.short	(.L_221 - .L_220)
.L_220:
        /*009c*/ 	.word	0x00000000
        /*00a0*/ 	.short	0x0000
        /*00a2*/ 	.short	0x0000
        /*00a4*/ 	.byte	0x00, 0xf5, 0x21, 0x00


	//----- nvinfo : EIATTR_SPARSE_MMA_MASK
	.align		4
.L_221:
        /*00a8*/ 	.byte	0x03, 0x50
        /*00aa*/ 	.short	0x0000


	//----- nvinfo : EIATTR_MAXREG_COUNT
	.align		4
        /*00ac*/ 	.byte	0x03, 0x1b
        /*00ae*/ 	.short	0x00ff


	//----- nvinfo : EIATTR_NUM_BARRIERS
	.align		4
        /*00b0*/ 	.byte	0x02, 0x4c
        /*00b2*/ 	.byte	0x01
	.zero		1


	//----- nvinfo : EIATTR_MERCURY_ISA_VERSION
	.align		4
        /*00b4*/ 	.byte	0x03, 0x5f
        /*00b6*/ 	.short	0x0101


	//----- nvinfo : EIATTR_INT_WARP_WIDE_INSTR_OFFSETS
	.align		4
        /*00b8*/ 	.byte	0x04, 0x31
        /*00ba*/ 	.short	(.L_223 - .L_222)


	//   ....[0]....
.L_222:
        /*00bc*/ 	.word	0x00001010


	//----- nvinfo : EIATTR_VRC_CTA_INIT_COUNT
	.align		4
.L_223:
        /*00c0*/ 	.byte	0x02, 0x4a
	.zero		1
	.zero		1


	//----- nvinfo : EIATTR_EXIT_INSTR_OFFSETS
	.align		4
        /*00c4*/ 	.byte	0x04, 0x1c
        /*00c6*/ 	.short	(.L_225 - .L_224)


	//   ....[0]....
.L_224:
        /*00c8*/ 	.word	0x00000070


	//   ....[1]....
        /*00cc*/ 	.word	0x000010c0


	//----- nvinfo : EIATTR_CRS_STACK_SIZE
	.align		4
.L_225:
        /*00d0*/ 	.byte	0x04, 0x1e
        /*00d2*/ 	.short	(.L_227 - .L_226)
.L_226:
        /*00d4*/ 	.word	0x00000000


	//----- nvinfo : EIATTR_CBANK_PARAM_SIZE
	.align		4
.L_227:
        /*00d8*/ 	.byte	0x03, 0x19
        /*00da*/ 	.short	0x003c


	//----- nvinfo : EIATTR_PARAM_CBANK
	.align		4
        /*00dc*/ 	.byte	0x04, 0x0a
        /*00de*/ 	.short	(.L_229 - .L_228)
	.align		4
.L_228:
        /*00e0*/ 	.word	index@(.nv.constant0._Z21assignmentKernelTileDPdS_iiiPiS0_iii)
        /*00e4*/ 	.short	0x0380
        /*00e6*/ 	.short	0x003c


	//----- nvinfo : EIATTR_SW_WAR
	.align		4
.L_229:
        /*00e8*/ 	.byte	0x04, 0x36
        /*00ea*/ 	.short	(.L_231 - .L_230)
.L_230:
        /*00ec*/ 	.word	0x00000008
.L_231:


//--------------------- .nv.info._Z16assignmentKernelPdS_iiiPiS0_ii --------------------------
	.section	.nv.info._Z16assignmentKernelPdS_iiiPiS0_ii,"",@"SHT_CUDA_INFO"
	.sectionflags	@""
	.align	4


	//----- nvinfo : EIATTR_CUDA_API_VERSION
	.align		4
        /*0000*/ 	.byte	0x04, 0x37
        /*0002*/ 	.short	(.L_233 - .L_232)
.L_232:
        /*0004*/ 	.word	0x00000082


	//----- nvinfo : EIATTR_KPARAM_INFO
	.align		4
.L_233:
        /*0008*/ 	.byte	0x04, 0x17
        /*000a*/ 	.short	(.L_235 - .L_234)
.L_234:
        /*000c*/ 	.word	0x00000000
        /*0010*/ 	.short	0x0008
        /*0012*/ 	.short	0x0034
        /*0014*/ 	.byte	0x00, 0xf0, 0x11, 0x00


	//----- nvinfo : EIATTR_KPARAM_INFO
	.align		4
.L_235:
        /*0018*/ 	.byte	0x04, 0x17
        /*001a*/ 	.short	(.L_237 - .L_236)
.L_236:
        /*001c*/ 	.word	0x00000000
        /*0020*/ 	.short	0x0007
        /*0022*/ 	.short	0x0030
        /*0024*/ 	.byte	0x00, 0xf0, 0x11, 0x00


	//----- nvinfo : EIATTR_KPARAM_INFO
	.align		4
.L_237:
        /*0028*/ 	.byte	0x04, 0x17
        /*002a*/ 	.short	(.L_239 - .L_238)
.L_238:
        /*002c*/ 	.word	0x00000000
        /*0030*/ 	.short	0x0006
        /*0032*/ 	.short	0x0028
        /*0034*/ 	.byte	0x00, 0xf5, 0x21, 0x00


	//----- nvinfo : EIATTR_KPARAM_INFO
	.align		4
.L_239:
        /*0038*/ 	.byte	0x04, 0x17
        /*003a*/ 	.short	(.L_241 - .L_240)
.L_240:
        /*003c*/ 	.word	0x00000000
        /*0040*/ 	.short	0x0005
        /*0042*/ 	.short	0x0020
        /*0044*/ 	.byte	0x00, 0xf5, 0x21, 0x00


	//----- nvinfo : EIATTR_KPARAM_INFO
	.align		4
.L_241:
        /*0048*/ 	.byte	0x04, 0x17
        /*004a*/ 	.short	(.L_243 - .L_242)
.L_242:
        /*004c*/ 	.word	0x00000000
        /*0050*/ 	.short	0x0004
        /*0052*/ 	.short	0x0018
        /*0054*/ 	.byte	0x00, 0xf0, 0x11, 0x00


	//----- nvinfo : EIATTR_KPARAM_INFO
	.align		4
.L_243:
        /*0058*/ 	.byte	0x04, 0x17
        /*005a*/ 	.short	(.L_245 - .L_244)
.L_244:
        /*005c*/ 	.word	0x00000000
        /*0060*/ 	.short	0x0003
        /*0062*/ 	.short	0x0014
        /*0064*/ 	.byte	0x00, 0xf0, 0x11, 0x00


	//----- nvinfo : EIATTR_KPARAM_INFO
	.align		4
.L_245:
        /*0068*/ 	.byte	0x04, 0x17
        /*006a*/ 	.short	(.L_247 - .L_246)
.L_246:
        /*006c*/ 	.word	0x00000000
        /*0070*/ 	.short	0x0002
        /*0072*/ 	.short	0x0010
        /*0074*/ 	.byte	0x00, 0xf0, 0x11, 0x00


	//----- nvinfo : EIATTR_KPARAM_INFO
	.align		4
.L_247:
        /*0078*/ 	.byte	0x04, 0x17
        /*007a*/ 	.short	(.L_249 - .L_248)
.L_248:
        /*007c*/ 	.word	0x00000000
        /*0080*/ 	.short	0x0001
        /*0082*/ 	.short	0x0008
        /*0084*/ 	.byte	0x00, 0xf5, 0x21, 0x00


	//----- nvinfo : EIATTR_KPARAM_INFO
	.align		4
.L_249:
        /*0088*/ 	.byte	0x04, 0x17
        /*008a*/ 	.short	(.L_251 - .L_250)
.L_250:
        /*008c*/ 	.word	0x00000000
        /*0090*/ 	.short	0x0000
        /*0092*/ 	.short	0x0000
        /*0094*/ 	.byte	0x00, 0xf5, 0x21, 0x00


	//----- nvinfo : EIATTR_SPARSE_MMA_MASK
	.align		4
.L_251:
        /*0098*/ 	.byte	0x03, 0x50
        /*009a*/ 	.short	0x0000


	//----- nvinfo : EIATTR_MAXREG_COUNT
	.align		4
        /*009c*/ 	.byte	0x03, 0x1b
        /*009e*/ 	.short	0x00ff


	//----- nvinfo : EIATTR_NUM_BARRIERS
	.align		4
        /*00a0*/ 	.byte	0x02, 0x4c
        /*00a2*/ 	.byte	0x01
	.zero		1


	//----- nvinfo : EIATTR_MERCURY_ISA_VERSION
	.align		4
        /*00a4*/ 	.byte	0x03, 0x5f
        /*00a6*/ 	.short	0x0101


	//----- nvinfo : EIATTR_INT_WARP_WIDE_INSTR_OFFSETS
	.align		4
        /*00a8*/ 	.byte	0x04, 0x31
        /*00aa*/ 	.short	(.L_253 - .L_252)


	//   ....[0]....
.L_252:
        /*00ac*/ 	.word	0x000013e0


	//----- nvinfo : EIATTR_VRC_CTA_INIT_COUNT
	.align		4
.L_253:
        /*00b0*/ 	.byte	0x02, 0x4a
	.zero		1
	.zero		1


	//----- nvinfo : EIATTR_EXIT_INSTR_OFFSETS
	.align		4
        /*00b4*/ 	.byte	0x04, 0x1c
        /*00b6*/ 	.short	(.L_255 - .L_254)


	//   ....[0]....
.L_254:
        /*00b8*/ 	.word	0x00000070


	//   ....[1]....
        /*00bc*/ 	.word	0x00001480


	//----- nvinfo : EIATTR_CRS_STACK_SIZE
	.align		4
.L_255:
        /*00c0*/ 	.byte	0x04, 0x1e
        /*00c2*/ 	.short	(.L_257 - .L_256)
.L_256:
        /*00c4*/ 	.word	0x00000000


	//----- nvinfo : EIATTR_CBANK_PARAM_SIZE
	.align		4
.L_257:
        /*00c8*/ 	.byte	0x03, 0x19
        /*00ca*/ 	.short	0x0038


	//----- nvinfo : EIATTR_PARAM_CBANK
	.align		4
        /*00cc*/ 	.byte	0x04, 0x0a
        /*00ce*/ 	.short	(.L_259 - .L_258)
	.align		4
.L_258:
        /*00d0*/ 	.word	index@(.nv.constant0._Z16assignmentKernelPdS_iiiPiS0_ii)
        /*00d4*/ 	.short	0x0380
        /*00d6*/ 	.short	0x0038


	//----- nvinfo : EIATTR_SW_WAR
	.align		4
.L_259:
        /*00d8*/ 	.byte	0x04, 0x36
        /*00da*/ 	.short	(.L_261 - .L_260)
.L_260:
        /*00dc*/ 	.word	0x00000008
.L_261:


//--------------------- .nv.callgraph             --------------------------
	.section	.nv.callgraph,"",@"SHT_CUDA_CALLGRAPH"
	.align	4
	.sectionentsize	8
	.align		4
        /*0000*/ 	.word	0x00000000
	.align		4
        /*0004*/ 	.word	0xffffffff
	.align		4
        /*0008*/ 	.word	0x00000000
	.align		4
        /*000c*/ 	.word	0xfffffffe
	.align		4
        /*0010*/ 	.word	0x00000000
	.align		4
        /*0014*/ 	.word	0xfffffffd
	.align		4
        /*0018*/ 	.word	0x00000000
	.align		4
        /*001c*/ 	.word	0xfffffffc


//--------------------- .text._Z14finalReduceMaxPKdPdi --------------------------
	.section	.text._Z14finalReduceMaxPKdPdi,"ax",@progbits
	.align	128
        .global         _Z14finalReduceMaxPKdPdi
        .type           _Z14finalReduceMaxPKdPdi,@function
        .size           _Z14finalReduceMaxPKdPdi,(.L_x_312 - _Z14finalReduceMaxPKdPdi)
        .other          _Z14finalReduceMaxPKdPdi,@"STO_CUDA_ENTRY STV_DEFAULT"
_Z14finalReduceMaxPKdPdi:
.text._Z14finalReduceMaxPKdPdi:
[----:B------:R-:W-:Y:S01]  /*0000*/  LDC R1, c[0x0][0x37c] ;  /* 0x0000df00ff017b82 */ /* 0x000fe20000000800 */
[----:B------:R-:W0:Y:S01]  /*0010*/  S2R R9, SR_TID.X ;  /* 0x0000000000097919 */ /* 0x000e220000002100 */
[----:B------:R-:W0:Y:S01]  /*0020*/  LDCU UR4, c[0x0][0x390] ;  /* 0x00007200ff0477ac */ /* 0x000e220008000800 */
[----:B------:R-:W-:Y:S02]  /*0030*/  IMAD.MOV.U32 R2, RZ, RZ, 0x0 ;  /* 0x00000000ff027424 */ /* 0x000fe400078e00ff */
[----:B------:R-:W-:Y:S01]  /*0040*/  IMAD.MOV.U32 R3, RZ, RZ, 0x38100000 ;  /* 0x38100000ff037424 */ /* 0x000fe200078e00ff */
[----:B------:R-:W1:Y:S01]  /*0050*/  LDCU.64 UR6, c[0x0][0x358] ;  /* 0x00006b00ff0677ac */ /* 0x000e620008000a00 */
[----:B0-----:R-:W-:-:S13]  /*0060*/  ISETP.GE.AND P0, PT, R9, UR4, PT ;  /* 0x0000000409007c0c */ /* 0x001fda000bf06270 */
[----:B------:R-:W0:Y:S02]  /*0070*/  @!P0 LDC.64 R4, c[0x0][0x380] ;  /* 0x0000e000ff048b82 */ /* 0x000e240000000a00 */
[----:B0-----:R-:W-:-:S05]  /*0080*/  @!P0 IMAD.WIDE.U32 R4, R9, 0x8, R4 ;  /* 0x0000000809048825 */ /* 0x001fca00078e0004 */
[----:B-1----:R-:W2:Y:S01]  /*0090*/  @!P0 LDG.E.64 R2, desc[UR6][R4.64] ;  /* 0x0000000604028981 */ /* 0x002ea2000c1e1b00 */
[----:B------:R-:W0:Y:S01]  /*00a0*/  S2UR UR5, SR_CgaCtaId ;  /* 0x00000000000579c3 */ /* 0x000e220000008800 */
[----:B------:R-:W-:Y:S01]  /*00b0*/  UMOV UR4, 0x400 ;  /* 0x0000040000047882 */ /* 0x000fe20000000000 */
[----:B------:R-:W1:Y:S01]  /*00c0*/  LDCU UR8, c[0x0][0x360] ;  /* 0x00006c00ff0877ac */ /* 0x000e620008000800 */
[----:B------:R-:W-:Y:S01]  /*00d0*/  ISETP.NE.AND P0, PT, R9, RZ, PT ;  /* 0x000000ff0900720c */ /* 0x000fe20003f05270 */
[----:B-1----:R-:W-:Y:S02]  /*00e0*/  UISETP.GE.U32.AND UP0, UPT, UR8, 0x2, UPT ;  /* 0x000000020800788c */ /* 0x002fe4000bf06070 */
[----:B0-----:R-:W-:-:S06]  /*00f0*/  ULEA UR4, UR5, UR4, 0x18 ;  /* 0x0000000405047291 */ /* 0x001fcc000f8ec0ff */
[----:B------:R-:W-:-:S05]  /*0100*/  LEA R7, R9, UR4, 0x3 ;  /* 0x0000000409077c11 */ /* 0x000fca000f8e18ff */
[----:B--2---:R0:W-:Y:S01]  /*0110*/  STS.64 [R7], R2 ;  /* 0x0000000207007388 */ /* 0x0041e20000000a00 */
[----:B------:R-:W-:Y:S06]  /*0120*/  BAR.SYNC.DEFER_BLOCKING 0x0 ;  /* 0x0000000000007b1d */ /* 0x000fec0000010000 */
[----:B------:R-:W-:Y:S05]  /*0130*/  BRA.U !UP0, `(.L_x_0) ;  /* 0x00000001084c7547 */ /* 0x000fea000b800000 */
[----:B------:R-:W-:-:S07]  /*0140*/  IMAD.U32 R0, RZ, RZ, UR8 ;  /* 0x00000008ff007e24 */ /* 0x000fce000f8e00ff */
.L_x_1:
[----:B------:R-:W-:-:S04]  /*0150*/  SHF.R.U32.HI R6, RZ, 0x1, R0 ;  /* 0x00000001ff067819 */ /* 0x000fc80000011600 */
[----:B------:R-:W-:-:S13]  /*0160*/  ISETP.GE.U32.AND P1, PT, R9, R6, PT ;  /* 0x000000060900720c */ /* 0x000fda0003f26070 */
[----:B------:R-:W-:Y:S01]  /*0170*/  @!P1 IMAD R4, R6, 0x8, R7 ;  /* 0x0000000806049824 */ /* 0x000fe200078e0207 */
[----:B0-----:R-:W0:Y:S05]  /*0180*/  @!P1 LDS.64 R2, [R7] ;  /* 0x0000000007029984 */ /* 0x001e2a0000000a00 */
[----:B------:R-:W1:Y:S01]  /*0190*/  @!P1 LDS.64 R4, [R4] ;  /* 0x0000000004049984 */ /* 0x000e620000000a00 */
[----:B0-----:R-:W-:Y:S01]  /*01a0*/  @!P1 IMAD.MOV.U32 R8, RZ, RZ, R3 ;  /* 0x000000ffff089224 */ /* 0x001fe200078e0003 */
[----:B-1----:R-:W-:Y:S01]  /*01b0*/  @!P1 DSETP.MAX.AND P2, P3, R2, R4, PT ;  /* 0x000000040200922a */ /* 0x002fe20003b4f000 */
[----:B------:R-:W-:Y:S02]  /*01c0*/  @!P1 IMAD.MOV.U32 R11, RZ, RZ, R5 ;  /* 0x000000ffff0b9224 */ /* 0x000fe400078e0005 */
[----:B------:R-:W-:-:S03]  /*01d0*/  @!P1 IMAD.MOV.U32 R3, RZ, RZ, R4 ;  /* 0x000000ffff039224 */ /* 0x000fc600078e0004 */
[----:B------:R-:W-:Y:S02]  /*01e0*/  @!P1 FSEL R8, R8, R11, P2 ;  /* 0x0000000b08089208 */ /* 0x000fe40001000000 */
[----:B------:R-:W-:Y:S02]  /*01f0*/  @!P1 LOP3.LUT R11, R11, 0x80000, RZ, 0xfc, !PT ;  /* 0x000800000b0b9812 */ /* 0x000fe400078efcff */
[----:B------:R-:W-:Y:S02]  /*0200*/  @!P1 SEL R2, R2, R3, P2 ;  /* 0x0000000302029207 */ /* 0x000fe40001000000 */
[----:B------:R-:W-:-:S05]  /*0210*/  @!P1 SEL R3, R11, R8, P3 ;  /* 0x000000080b039207 */ /* 0x000fca0001800000 */
[----:B------:R1:W-:Y:S01]  /*0220*/  @!P1 STS.64 [R7], R2 ;  /* 0x0000000207009388 */ /* 0x0003e20000000a00 */
[----:B------:R-:W-:Y:S01]  /*0230*/  BAR.SYNC.DEFER_BLOCKING 0x0 ;  /* 0x0000000000007b1d */ /* 0x000fe20000010000 */
[----:B------:R-:W-:Y:S01]  /*0240*/  ISETP.GT.U32.AND P1, PT, R0, 0x3, PT ;  /* 0x000000030000780c */ /* 0x000fe20003f24070 */
[----:B------:R-:W-:-:S12]  /*0250*/  IMAD.MOV.U32 R0, RZ, RZ, R6 ;  /* 0x000000ffff007224 */ /* 0x000fd800078e0006 */
[----:B-1----:R-:W-:Y:S05]  /*0260*/  @P1 BRA `(.L_x_1) ;  /* 0xfffffffc00b81947 */ /* 0x002fea000383ffff */
.L_x_0:
[----:B------:R-:W-:Y:S05]  /*0270*/  @P0 EXIT ;  /* 0x000000000000094d */ /* 0x000fea0003800000 */
[----:B------:R-:W1:Y:S01]  /*0280*/  S2UR UR5, SR_CgaCtaId ;  /* 0x00000000000579c3 */ /* 0x000e620000008800 */
[----:B------:R-:W-:-:S07]  /*0290*/  UMOV UR4, 0x400 ;  /* 0x0000040000047882 */ /* 0x000fce0000000000 */
[----:B------:R-:W2:Y:S01]  /*02a0*/  LDC.64 R4, c[0x0][0x388] ;  /* 0x0000e200ff047b82 */ /* 0x000ea20000000a00 */
[----:B-1----:R-:W-:-:S09]  /*02b0*/  ULEA UR4, UR5, UR4, 0x18 ;  /* 0x0000000405047291 */ /* 0x002fd2000f8ec0ff */
[----:B0-----:R-:W2:Y:S04]  /*02c0*/  LDS.64 R2, [UR4] ;  /* 0x00000004ff027984 */ /* 0x001ea80008000a00 */
[----:B--2---:R-:W-:Y:S01]  /*02d0*/  STG.E.64 desc[UR6][R4.64], R2 ;  /* 0x0000000204007986 */ /* 0x004fe2000c101b06 */
[----:B------:R-:W-:Y:S05]  /*02e0*/  EXIT ;  /* 0x000000000000794d */ /* 0x000fea0003800000 */
.L_x_2:
[----:B------:R-:W-:-:S00]  /*02f0*/  BRA `(.L_x_2) ;  /* 0xfffffffc00fc7947 */ /* 0x000fc0000383ffff */
[----:B------:R-:W-:-:S00]  /*0300*/  NOP ;  /* 0x0000000000007918 */ /* 0x000fc00000000000 */
[----:B------:R-:W-:-:S00]  /*0310*/  NOP ;  /* 0x0000000000007918 */ /* 0x000fc00000000000 */
[----:B------:R-:W-:-:S00]  /*0320*/  NOP ;  /* 0x0000000000007918 */ /* 0x000fc00000000000 */
[----:B------:R-:W-:-:S00]  /*0330*/  NOP ;  /* 0x0000000000007918 */ /* 0x000fc00000000000 */
[----:B------:R-:W-:-:S00]  /*0340*/  NOP ;  /* 0x0000000000007918 */ /* 0x000fc00000000000 */
[----:B------:R-:W-:-:S00]  /*0350*/  NOP ;  /* 0x0000000000007918 */ /* 0x000fc00000000000 */
[----:B------:R-:W-:-:S00]  /*0360*/  NOP ;  /* 0x0000000000007918 */ /* 0x000fc00000000000 */
[----:B------:R-:W-:-:S00]  /*0370*/  NOP ;  /* 0x0000000000007918 */ /* 0x000fc00000000000 */
.L_x_312:


//--------------------- .text._Z14blockReduceMaxPKdPdi --------------------------
	.section	.text._Z14blockReduceMaxPKdPdi,"ax",@progbits
	.align	128
        .global         _Z14blockReduceMaxPKdPdi
        .type           _Z14blockReduceMaxPKdPdi,@function
        .size           _Z14blockReduceMaxPKdPdi,(.L_x_313 - _Z14blockReduceMaxPKdPdi)
        .other          _Z14blockReduceMaxPKdPdi,@"STO_CUDA_ENTRY STV_DEFAULT"
_Z14blockReduceMaxPKdPdi:
.text._Z14blockReduceMaxPKdPdi:
[----:B------:R-:W-:Y:S01]  /*0000*/  LDC R1, c[0x0][0x37c] ;  /* 0x0000df00ff017b82 */ /* 0x000fe20000000800 */
[----:B------:R-:W0:Y:S01]  /*0010*/  S2R R5, SR_TID.X ;  /* 0x0000000000057919 */ /* 0x000e220000002100 */
[----:B------:R-:W1:Y:S01]  /*0020*/  LDCU UR4, c[0x0][0x360] ;  /* 0x00006c00ff0477ac */ /* 0x000e620008000800 */
[----:B------:R-:W-:Y:S01]  /*0030*/  BSSY.RECONVERGENT B0, `(.L_x_3) ;  /* 0x000001d000007945 */ /* 0x000fe20003800200 */
[----:B------:R-:W-:Y:S01]  /*0040*/  IMAD.MOV.U32 R6, RZ, RZ, 0x0 ;  /* 0x00000000ff067424 */ /* 0x000fe200078e00ff */
[----:B------:R-:W0:Y:S01]  /*0050*/  S2R R0, SR_CTAID.X ;  /* 0x0000000000007919 */ /* 0x000e220000002500 */
[----:B------:R-:W2:Y:S01]  /*0060*/  LDCU UR5, c[0x0][0x390] ;  /* 0x00007200ff0577ac */ /* 0x000ea20008000800 */
[----:B------:R-:W-:Y:S01]  /*0070*/  IMAD.MOV.U32 R7, RZ, RZ, 0x38100000 ;  /* 0x38100000ff077424 */ /* 0x000fe200078e00ff */
[----:B------:R-:W3:Y:S01]  /*0080*/  LDCU.64 UR6, c[0x0][0x358] ;  /* 0x00006b00ff0677ac */ /* 0x000ee20008000a00 */
[----:B-1----:R-:W-:Y:S02]  /*0090*/  IMAD.U32 R4, RZ, RZ, UR4 ;  /* 0x00000004ff047e24 */ /* 0x002fe4000f8e00ff */
[----:B0-----:R-:W-:-:S05]  /*00a0*/  IMAD R8, R0, UR4, R5 ;  /* 0x0000000400087c24 */ /* 0x001fca000f8e0205 */
[----:B--2---:R-:W-:-:S13]  /*00b0*/  ISETP.GE.AND P0, PT, R8, UR5, PT ;  /* 0x0000000508007c0c */ /* 0x004fda000bf06270 */
[----:B---3--:R-:W-:Y:S05]  /*00c0*/  @P0 BRA `(.L_x_4) ;  /* 0x00000000004c0947 */ /* 0x008fea0003800000 */
[----:B------:R-:W0:Y:S01]  /*00d0*/  LDC.64 R2, c[0x0][0x380] ;  /* 0x0000e000ff027b82 */ /* 0x000e220000000a00 */
[----:B------:R-:W1:Y:S01]  /*00e0*/  LDCU UR4, c[0x0][0x370] ;  /* 0x00006e00ff0477ac */ /* 0x000e620008000800 */
[----:B------:R-:W-:Y:S02]  /*00f0*/  HFMA2 R6, -RZ, RZ, 0, 0 ;  /* 0x00000000ff067431 */ /* 0x000fe400000001ff */
[----:B------:R-:W-:Y:S02]  /*0100*/  IMAD.MOV.U32 R11, RZ, RZ, R8 ;  /* 0x000000ffff0b7224 */ /* 0x000fe400078e0008 */
[----:B------:R-:W-:Y:S02]  /*0110*/  IMAD.MOV.U32 R7, RZ, RZ, 0x38100000 ;  /* 0x38100000ff077424 */ /* 0x000fe400078e00ff */
[----:B-1----:R-:W-:-:S07]  /*0120*/  IMAD R10, R4, UR4, RZ ;  /* 0x00000004040a7c24 */ /* 0x002fce000f8e02ff */
.L_x_5:
[----:B0-----:R-:W-:-:S06]  /*0130*/  IMAD.WIDE R8, R11, 0x8, R2 ;  /* 0x000000080b087825 */ /* 0x001fcc00078e0202 */
[----:B------:R-:W2:Y:S01]  /*0140*/  LDG.E.64 R8, desc[UR6][R8.64] ;  /* 0x0000000608087981 */ /* 0x000ea2000c1e1b00 */
[----:B------:R-:W-:Y:S01]  /*0150*/  IADD3 R11, PT, PT, R10, R11, RZ ;  /* 0x0000000b0a0b7210 */ /* 0x000fe20007ffe0ff */
[----:B------:R-:W-:Y:S02]  /*0160*/  IMAD.MOV.U32 R13, RZ, RZ, R6 ;  /* 0x000000ffff0d7224 */ /* 0x000fe400078e0006 */
[----:B------:R-:W-:Y:S01]  /*0170*/  IMAD.MOV.U32 R15, RZ, RZ, R7 ;  /* 0x000000ffff0f7224 */ /* 0x000fe200078e0007 */
[----:B------:R-:W-:Y:S01]  /*0180*/  ISETP.GE.AND P0, PT, R11, UR5, PT ;  /* 0x000000050b007c0c */ /* 0x000fe2000bf06270 */
[----:B--2---:R-:W-:Y:S01]  /*0190*/  DSETP.MAX.AND P1, P2, R8, R6, PT ;  /* 0x000000060800722a */ /* 0x004fe20003a2f000 */
[----:B------:R-:W-:-:S05]  /*01a0*/  IMAD.MOV.U32 R6, RZ, RZ, R9 ;  /* 0x000000ffff067224 */ /* 0x000fca00078e0009 */
[----:B------:R-:W-:Y:S01]  /*01b0*/  FSEL R7, R6, R15, P1 ;  /* 0x0000000f06077208 */ /* 0x000fe20000800000 */
[----:B------:R-:W-:-:S05]  /*01c0*/  IMAD.MOV.U32 R6, RZ, RZ, R8 ;  /* 0x000000ffff067224 */ /* 0x000fca00078e0008 */
[----:B------:R-:W-:Y:S02]  /*01d0*/  SEL R6, R6, R13, P1 ;  /* 0x0000000d06067207 */ /* 0x000fe40000800000 */
[----:B------:R-:W-:Y:S01]  /*01e0*/  @P2 LOP3.LUT R7, R15, 0x80000, RZ, 0xfc, !PT ;  /* 0x000800000f072812 */ /* 0x000fe200078efcff */
[----:B------:R-:W-:Y:S06]  /*01f0*/  @!P0 BRA `(.L_x_5) ;  /* 0xfffffffc00cc8947 */ /* 0x000fec000383ffff */
.L_x_4:
[----:B------:R-:W-:Y:S05]  /*0200*/  BSYNC.RECONVERGENT B0 ;  /* 0x0000000000007941 */ /* 0x000fea0003800200 */
.L_x_3:
[----:B------:R-:W0:Y:S01]  /*0210*/  S2UR UR5, SR_CgaCtaId ;  /* 0x00000000000579c3 */ /* 0x000e220000008800 */
[----:B------:R-:W-:Y:S01]  /*0220*/  UMOV UR4, 0x400 ;  /* 0x0000040000047882 */ /* 0x000fe20000000000 */
[----:B------:R-:W-:Y:S02]  /*0230*/  ISETP.GE.U32.AND P1, PT, R4, 0x2, PT ;  /* 0x000000020400780c */ /* 0x000fe40003f26070 */
[----:B------:R-:W-:Y:S01]  /*0240*/  ISETP.NE.AND P0, PT, R5, RZ, PT ;  /* 0x000000ff0500720c */ /* 0x000fe20003f05270 */
[----:B0-----:R-:W-:-:S06]  /*0250*/  ULEA UR4, UR5, UR4, 0x18 ;  /* 0x0000000405047291 */ /* 0x001fcc000f8ec0ff */
[----:B------:R-:W-:-:S05]  /*0260*/  LEA R9, R5, UR4, 0x3 ;  /* 0x0000000405097c11 */ /* 0x000fca000f8e18ff */
[----:B------:R0:W-:Y:S01]  /*0270*/  STS.64 [R9], R6 ;  /* 0x0000000609007388 */ /* 0x0001e20000000a00 */
[----:B------:R-:W-:Y:S06]  /*0280*/  BAR.SYNC.DEFER_BLOCKING 0x0 ;  /* 0x0000000000007b1d */ /* 0x000fec0000010000 */
[----:B------:R-:W-:Y:S05]  /*0290*/  @!P1 BRA `(.L_x_6) ;  /* 0x0000000000489947 */ /* 0x000fea0003800000 */
.L_x_7:
[----:B------:R-:W-:-:S04]  /*02a0*/  SHF.R.U32.HI R8, RZ, 0x1, R4 ;  /* 0x00000001ff087819 */ /* 0x000fc80000011604 */
[----:B------:R-:W-:-:S13]  /*02b0*/  ISETP.GE.U32.AND P1, PT, R5, R8, PT ;  /* 0x000000080500720c */ /* 0x000fda0003f26070 */
[----:B0-----:R-:W-:Y:S01]  /*02c0*/  @!P1 LEA R6, R8, R9, 0x3 ;  /* 0x0000000908069211 */ /* 0x001fe200078e18ff */
[----:B------:R-:W0:Y:S05]  /*02d0*/  @!P1 LDS.64 R2, [R9] ;  /* 0x0000000009029984 */ /* 0x000e2a0000000a00 */
[----:B------:R-:W1:Y:S01]  /*02e0*/  @!P1 LDS.64 R6, [R6] ;  /* 0x0000000006069984 */ /* 0x000e620000000a00 */
[----:B0-----:R-:W-:Y:S01]  /*02f0*/  @!P1 IMAD.MOV.U32 R10, RZ, RZ, R3 ;  /* 0x000000ffff0a9224 */ /* 0x001fe200078e0003 */
[----:B-1----:R-:W-:Y:S01]  /*0300*/  @!P1 DSETP.MAX.AND P2, P3, R2, R6, PT ;  /* 0x000000060200922a */ /* 0x002fe20003b4f000 */
[----:B------:R-:W-:Y:S01]  /*0310*/  @!P1 IMAD.MOV.U32 R11, RZ, RZ, R7 ;  /* 0x000000ffff0b9224 */ /* 0x000fe200078e0007 */
[----:B------:R-:W-:-:S04]  /*0320*/  @!P1 MOV R3, R6 ;  /* 0x0000000600039202 */ /* 0x000fc80000000f00 */
        /* <DEDUP_REMOVED lines=9> */
.L_x_6:
[----:B------:R-:W-:Y:S05]  /*03c0*/  @P0 EXIT ;  /* 0x000000000000094d */ /* 0x000fea0003800000 */
[----:B------:R-:W1:Y:S01]  /*03d0*/  S2UR UR5, SR_CgaCtaId ;  /* 0x00000000000579c3 */ /* 0x000e620000008800 */
[----:B------:R-:W-:-:S07]  /*03e0*/  UMOV UR4, 0x400 ;  /* 0x0000040000047882 */ /* 0x000fce0000000000 */
[----:B------:R-:W2:Y:S01]  /*03f0*/  LDC.64 R4, c[0x0][0x388] ;  /* 0x0000e200ff047b82 */ /* 0x000ea20000000a00 */
[----:B-1----:R-:W-:Y:S01]  /*0400*/  ULEA UR4, UR5, UR4, 0x18 ;  /* 0x0000000405047291 */ /* 0x002fe2000f8ec0ff */
[----:B--2---:R-:W-:-:S08]  /*0410*/  IMAD.WIDE.U32 R4, R0, 0x8, R4 ;  /* 0x0000000800047825 */ /* 0x004fd000078e0004 */
[----:B------:R-:W1:Y:S04]  /*0420*/  LDS.64 R2, [UR4] ;  /* 0x00000004ff027984 */ /* 0x000e680008000a00 */
[----:B-1----:R-:W-:Y:S01]  /*0430*/  STG.E.64 desc[UR6][R4.64], R2 ;  /* 0x0000000204007986 */ /* 0x002fe2000c101b06 */
[----:B------:R-:W-:Y:S05]  /*0440*/  EXIT ;  /* 0x000000000000794d */ /* 0x000fea0003800000 */
.L_x_8:
        /* <DEDUP_REMOVED lines=11> */
.L_x_313:


//--------------------- .text._Z21updateKernelDistanceKPdS_iiS_ --------------------------
	.section	.text._Z21updateKernelDistanceKPdS_iiS_,"ax",@progbits
	.align	128
        .global         _Z21updateKernelDistanceKPdS_iiS_
        .type           _Z21updateKernelDistanceKPdS_iiS_,@function
        .size           _Z21updateKernelDistanceKPdS_iiS_,(.L_x_314 - _Z21updateKernelDistanceKPdS_iiS_)
        .other          _Z21updateKernelDistanceKPdS_iiS_,@"STO_CUDA_ENTRY STV_DEFAULT"
_Z21updateKernelDistanceKPdS_iiS_:
.text._Z21updateKernelDistanceKPdS_iiS_:
[----:B------:R-:W-:Y:S01]  /*0000*/  LDC R1, c[0x0][0x37c] ;  /* 0x0000df00ff017b82 */ /* 0x000fe20000000800 */
[----:B------:R-:W0:Y:S01]  /*0010*/  S2R R3, SR_TID.X ;  /* 0x0000000000037919 */ /* 0x000e220000002100 */
[----:B------:R-:W1:Y:S06]  /*0020*/  LDCU UR5, c[0x0][0x394] ;  /* 0x00007280ff0577ac */ /* 0x000e6c0008000800 */
[----:B------:R-:W0:Y:S01]  /*0030*/  S2UR UR4, SR_CTAID.X ;  /* 0x00000000000479c3 */ /* 0x000e220000002500 */
[----:B------:R-:W-:Y:S01]  /*0040*/  CS2R R14, SRZ ;  /* 0x00000000000e7805 */ /* 0x000fe2000001ff00 */
[----:B------:R-:W2:Y:S06]  /*0050*/  LDCU.64 UR8, c[0x0][0x358] ;  /* 0x00006b00ff0877ac */ /* 0x000eac0008000a00 */
[----:B------:R-:W0:Y:S01]  /*0060*/  LDC R0, c[0x0][0x360] ;  /* 0x0000d800ff007b82 */ /* 0x000e220000000800 */
[----:B-1----:R-:W-:Y:S01]  /*0070*/  UISETP.GE.AND UP0, UPT, UR5, 0x1, UPT ;  /* 0x000000010500788c */ /* 0x002fe2000bf06270 */
[----:B0-----:R-:W-:-:S08]  /*0080*/  IMAD R0, R0, UR4, R3 ;  /* 0x0000000400007c24 */ /* 0x001fd0000f8e0203 */
[----:B--2---:R-:W-:Y:S05]  /*0090*/  BRA.U !UP0, `(.L_x_9) ;  /* 0x0000000d08747547 */ /* 0x004fea000b800000 */
[----:B------:R-:W-:Y:S01]  /*00a0*/  UISETP.GE.U32.AND UP1, UPT, UR5, 0x10, UPT ;  /* 0x000000100500788c */ /* 0x000fe2000bf26070 */
[----:B------:R-:W-:Y:S01]  /*00b0*/  CS2R R14, SRZ ;  /* 0x00000000000e7805 */ /* 0x000fe2000001ff00 */
[----:B------:R-:W-:Y:S01]  /*00c0*/  ULOP3.LUT UR6, UR5, 0xf, URZ, 0xc0, !UPT ;  /* 0x0000000f05067892 */ /* 0x000fe2000f8ec0ff */
[----:B------:R-:W-:-:S03]  /*00d0*/  UMOV UR4, URZ ;  /* 0x000000ff00047c82 */ /* 0x000fc60008000000 */
[----:B------:R-:W-:-:S03]  /*00e0*/  UISETP.NE.AND UP0, UPT, UR6, URZ, UPT ;  /* 0x000000ff0600728c */ /* 0x000fc6000bf05270 */
[----:B------:R-:W-:Y:S08]  /*00f0*/  BRA.U !UP1, `(.L_x_10) ;  /* 0x0000000509ac7547 */ /* 0x000ff0000b800000 */
[----:B------:R-:W-:Y:S01]  /*0100*/  ULOP3.LUT UR4, UR5, 0x7ffffff0, URZ, 0xc0, !UPT ;  /* 0x7ffffff005047892 */ /* 0x000fe2000f8ec0ff */
[----:B------:R-:W-:Y:S02]  /*0110*/  MOV R16, R0 ;  /* 0x0000000000107202 */ /* 0x000fe40000000f00 */
[----:B------:R-:W-:Y:S01]  /*0120*/  CS2R R14, SRZ ;  /* 0x00000000000e7805 */ /* 0x000fe2000001ff00 */
[----:B------:R-:W-:-:S12]  /*0130*/  UIADD3 UR7, UPT, UPT, -UR4, URZ, URZ ;  /* 0x000000ff04077290 */ /* 0x000fd8000fffe1ff */
.L_x_11:
[----:B------:R-:W0:Y:S08]  /*0140*/  LDC.64 R10, c[0x0][0x388] ;  /* 0x0000e200ff0a7b82 */ /* 0x000e300000000a00 */
[----:B------:R-:W1:Y:S08]  /*0150*/  LDC.64 R12, c[0x0][0x380] ;  /* 0x0000e000ff0c7b82 */ /* 0x000e700000000a00 */
[----:B------:R-:W2:Y:S01]  /*0160*/  LDC R17, c[0x0][0x390] ;  /* 0x0000e400ff117b82 */ /* 0x000ea20000000800 */
[----:B0-----:R-:W-:-:S05]  /*0170*/  IMAD.WIDE R10, R16, 0x8, R10 ;  /* 0x00000008100a7825 */ /* 0x001fca00078e020a */
[----:B------:R-:W3:Y:S01]  /*0180*/  LDG.E.64 R4, desc[UR8][R10.64] ;  /* 0x000000080a047981 */ /* 0x000ee2000c1e1b00 */
[----:B-1----:R-:W-:-:S05]  /*0190*/  IMAD.WIDE R12, R16, 0x8, R12 ;  /* 0x00000008100c7825 */ /* 0x002fca00078e020c */
[----:B------:R0:W3:Y:S01]  /*01a0*/  LDG.E.64 R8, desc[UR8][R12.64] ;  /* 0x000000080c087981 */ /* 0x0000e2000c1e1b00 */
[----:B--2---:R-:W-:-:S04]  /*01b0*/  IMAD.WIDE R22, R17, 0x8, R10 ;  /* 0x0000000811167825 */ /* 0x004fc800078e020a */
[C---:B------:R-:W-:Y:S01]  /*01c0*/  IMAD.WIDE R28, R17.reuse, 0x8, R12 ;  /* 0x00000008111c7825 */ /* 0x040fe200078e020c */
[----:B------:R-:W2:Y:S04]  /*01d0*/  LDG.E.64 R20, desc[UR8][R22.64] ;  /* 0x0000000816147981 */ /* 0x000ea8000c1e1b00 */
[----:B------:R-:W2:Y:S01]  /*01e0*/  LDG.E.64 R2, desc[UR8][R28.64] ;  /* 0x000000081c027981 */ /* 0x000ea2000c1e1b00 */
[----:B0-----:R-:W-:-:S04]  /*01f0*/  IMAD.WIDE R12, R17, 0x8, R22 ;  /* 0x00000008110c7825 */ /* 0x001fc800078e0216 */
[C---:B------:R-:W-:Y:S01]  /*0200*/  IMAD.WIDE R26, R17.reuse, 0x8, R28 ;  /* 0x00000008111a7825 */ /* 0x040fe200078e021c */
[----:B------:R-:W4:Y:S04]  /*0210*/  LDG.E.64 R6, desc[UR8][R12.64] ;  /* 0x000000080c067981 */ /* 0x000f28000c1e1b00 */
[----:B------:R0:W4:Y:S01]  /*0220*/  LDG.E.64 R18, desc[UR8][R26.64] ;  /* 0x000000081a127981 */ /* 0x000122000c1e1b00 */
[----:B------:R-:W-:-:S05]  /*0230*/  IMAD.WIDE R24, R17, 0x8, R12 ;  /* 0x0000000811187825 */ /* 0x000fca00078e020c */
[----:B------:R1:W5:Y:S01]  /*0240*/  LDG.E.64 R10, desc[UR8][R24.64] ;  /* 0x00000008180a7981 */ /* 0x000362000c1e1b00 */
[----:B0-----:R-:W-:-:S04]  /*0250*/  IMAD.WIDE R26, R17, 0x8, R26 ;  /* 0x00000008111a7825 */ /* 0x001fc800078e021a */
[----:B-1----:R-:W-:-:S04]  /*0260*/  IMAD.WIDE R24, R17, 0x8, R24 ;  /* 0x0000000811187825 */ /* 0x002fc800078e0218 */
[----:B------:R-:W-:-:S04]  /*0270*/  IMAD.WIDE R22, R17, 0x8, R26 ;  /* 0x0000000811167825 */ /* 0x000fc800078e021a */
[----:B------:R-:W-:-:S04]  /*0280*/  IMAD.WIDE R12, R17, 0x8, R24 ;  /* 0x00000008110c7825 */ /* 0x000fc800078e0218 */
[----:B------:R-:W-:Y:S01]  /*0290*/  IMAD.WIDE R28, R17, 0x8, R22 ;  /* 0x00000008111c7825 */ /* 0x000fe200078e0216 */
[----:B---3--:R-:W-:Y:S01]  /*02a0*/  DADD R8, R4, -R8 ;  /* 0x0000000004087229 */ /* 0x008fe20000000808 */
[----:B------:R0:W5:Y:S07]  /*02b0*/  LDG.E.64 R4, desc[UR8][R26.64] ;  /* 0x000000081a047981 */ /* 0x00016e000c1e1b00 */
[----:B------:R-:W-:Y:S02]  /*02c0*/  DFMA R14, R8, R8, R14 ;  /* 0x00000008080e722b */ /* 0x000fe4000000000e */
[----:B------:R-:W3:Y:S01]  /*02d0*/  LDG.E.64 R8, desc[UR8][R22.64] ;  /* 0x0000000816087981 */ /* 0x000ee2000c1e1b00 */
[----:B--2---:R-:W-:-:S03]  /*02e0*/  DADD R20, R20, -R2 ;  /* 0x0000000014147229 */ /* 0x004fc60000000802 */
[----:B------:R-:W3:Y:S01]  /*02f0*/  LDG.E.64 R2, desc[UR8][R24.64] ;  /* 0x0000000818027981 */ /* 0x000ee2000c1e1b00 */
[----:B0-----:R-:W-:-:S04]  /*0300*/  IMAD.WIDE R26, R17, 0x8, R12 ;  /* 0x00000008111a7825 */ /* 0x001fc800078e020c */
[----:B------:R-:W-:Y:S02]  /*0310*/  DFMA R14, R20, R20, R14 ;  /* 0x00000014140e722b */ /* 0x000fe4000000000e */
[----:B----4-:R-:W-:Y:S01]  /*0320*/  DADD R18, R6, -R18 ;  /* 0x0000000006127229 */ /* 0x010fe20000000812 */
[----:B------:R0:W2:Y:S04]  /*0330*/  LDG.E.64 R20, desc[UR8][R12.64] ;  /* 0x000000080c147981 */ /* 0x0000a8000c1e1b00 */
[----:B------:R-:W2:Y:S01]  /*0340*/  LDG.E.64 R6, desc[UR8][R28.64] ;  /* 0x000000081c067981 */ /* 0x000ea2000c1e1b00 */
[----:B0-----:R-:W-:Y:S02]  /*0350*/  IMAD.WIDE R12, R17, 0x8, R28 ;  /* 0x00000008110c7825 */ /* 0x001fe400078e021c */
[----:B------:R-:W-:-:S02]  /*0360*/  DFMA R14, R18, R18, R14 ;  /* 0x00000012120e722b */ /* 0x000fc4000000000e */
[----:B------:R0:W4:Y:S04]  /*0370*/  LDG.E.64 R18, desc[UR8][R26.64] ;  /* 0x000000081a127981 */ /* 0x000128000c1e1b00 */
[----:B------:R1:W4:Y:S01]  /*0380*/  LDG.E.64 R22, desc[UR8][R12.64] ;  /* 0x000000080c167981 */ /* 0x000322000c1e1b00 */
[----:B------:R-:W-:-:S04]  /*0390*/  IMAD.WIDE R24, R17, 0x8, R12 ;  /* 0x0000000811187825 */ /* 0x000fc800078e020c */
[----:B0-----:R-:W-:-:S04]  /*03a0*/  IMAD.WIDE R26, R17, 0x8, R26 ;  /* 0x00000008111a7825 */ /* 0x001fc800078e021a */
[----:B------:R-:W-:-:S04]  /*03b0*/  IMAD.WIDE R28, R17, 0x8, R24 ;  /* 0x00000008111c7825 */ /* 0x000fc800078e0218 */
[----:B-1----:R-:W-:Y:S01]  /*03c0*/  IMAD.WIDE R12, R17, 0x8, R28 ;  /* 0x00000008110c7825 */ /* 0x002fe200078e021c */
[----:B-----5:R-:W-:-:S03]  /*03d0*/  DADD R4, R10, -R4 ;  /* 0x000000000a047229 */ /* 0x020fc60000000804 */
[----:B------:R-:W-:-:S05]  /*03e0*/  IMAD.WIDE R10, R17, 0x8, R26 ;  /* 0x00000008110a7825 */ /* 0x000fca00078e021a */
[----:B------:R-:W-:Y:S02]  /*03f0*/  DFMA R14, R4, R4, R14 ;  /* 0x00000004040e722b */ /* 0x000fe4000000000e */
[----:B------:R-:W5:Y:S01]  /*0400*/  LDG.E.64 R4, desc[UR8][R24.64] ;  /* 0x0000000818047981 */ /* 0x000f62000c1e1b00 */
[----:B---3--:R-:W-:-:S03]  /*0410*/  DADD R8, R2, -R8 ;  /* 0x0000000002087229 */ /* 0x008fc60000000808 */
[----:B------:R0:W5:Y:S05]  /*0420*/  LDG.E.64 R2, desc[UR8][R26.64] ;  /* 0x000000081a027981 */ /* 0x00016a000c1e1b00 */
[----:B------:R-:W-:Y:S02]  /*0430*/  DFMA R14, R8, R8, R14 ;  /* 0x00000008080e722b */ /* 0x000fe4000000000e */
[----:B------:R-:W3:Y:S01]  /*0440*/  LDG.E.64 R8, desc[UR8][R28.64] ;  /* 0x000000081c087981 */ /* 0x000ee2000c1e1b00 */
[----:B--2---:R-:W-:-:S03]  /*0450*/  DADD R20, R20, -R6 ;  /* 0x0000000014147229 */ /* 0x004fc60000000806 */
[----:B------:R1:W3:Y:S01]  /*0460*/  LDG.E.64 R6, desc[UR8][R10.64] ;  /* 0x000000080a067981 */ /* 0x0002e2000c1e1b00 */
[----:B0-----:R-:W-:-:S04]  /*0470*/  IMAD.WIDE R26, R17, 0x8, R12 ;  /* 0x00000008111a7825 */ /* 0x001fc800078e020c */
[----:B------:R-:W-:Y:S01]  /*0480*/  DFMA R14, R20, R20, R14 ;  /* 0x00000014140e722b */ /* 0x000fe2000000000e */
[C---:B-1----:R-:W-:Y:S01]  /*0490*/  IMAD.WIDE R10, R17.reuse, 0x8, R10 ;  /* 0x00000008110a7825 */ /* 0x042fe200078e020a */
[----:B----4-:R-:W-:Y:S01]  /*04a0*/  DADD R22, R18, -R22 ;  /* 0x0000000012167229 */ /* 0x010fe20000000816 */
[----:B------:R0:W2:Y:S04]  /*04b0*/  LDG.E.64 R18, desc[UR8][R12.64] ;  /* 0x000000080c127981 */ /* 0x0000a8000c1e1b00 */
[----:B------:R3:W2:Y:S01]  /*04c0*/  LDG.E.64 R20, desc[UR8][R10.64] ;  /* 0x000000080a147981 */ /* 0x0006a2000c1e1b00 */
[----:B------:R-:W-:Y:S02]  /*04d0*/  IMAD.WIDE R24, R17, 0x8, R10 ;  /* 0x0000000811187825 */ /* 0x000fe400078e020a */
[----:B0-----:R-:W-:-:S03]  /*04e0*/  DFMA R12, R22, R22, R14 ;  /* 0x00000016160c722b */ /* 0x001fc6000000000e */
[----:B------:R-:W4:Y:S04]  /*04f0*/  LDG.E.64 R22, desc[UR8][R24.64] ;  /* 0x0000000818167981 */ /* 0x000f28000c1e1b00 */
[----:B------:R-:W4:Y:S01]  /*0500*/  LDG.E.64 R14, desc[UR8][R26.64] ;  /* 0x000000081a0e7981 */ /* 0x000f22000c1e1b00 */
[----:B------:R-:W-:Y:S01]  /*0510*/  IMAD.WIDE R28, R17, 0x8, R26 ;  /* 0x00000008111c7825 */ /* 0x000fe200078e021a */
[----:B-----5:R-:W-:-:S03]  /*0520*/  DADD R2, R2, -R4 ;  /* 0x0000000002027229 */ /* 0x020fc60000000804 */
[----:B------:R-:W-:-:S05]  /*0530*/  IMAD.WIDE R4, R17, 0x8, R24 ;  /* 0x0000000811047825 */ /* 0x000fca00078e0218 */
[----:B------:R-:W-:Y:S02]  /*0540*/  DFMA R2, R2, R2, R12 ;  /* 0x000000020202722b */ /* 0x000fe4000000000c */
[----:B---3--:R-:W-:Y:S01]  /*0550*/  DADD R10, R6, -R8 ;  /* 0x00000000060a7229 */ /* 0x008fe20000000808 */
[----:B------:R-:W3:Y:S01]  /*0560*/  LDG.E.64 R8, desc[UR8][R4.64] ;  /* 0x0000000804087981 */ /* 0x000ee2000c1e1b00 */
[----:B------:R-:W-:-:S03]  /*0570*/  IMAD.WIDE R12, R17, 0x8, R4 ;  /* 0x00000008110c7825 */ /* 0x000fc600078e0204 */
[----:B------:R0:W3:Y:S03]  /*0580*/  LDG.E.64 R6, desc[UR8][R28.64] ;  /* 0x000000081c067981 */ /* 0x0000e6000c1e1b00 */
[----:B------:R-:W-:Y:S02]  /*0590*/  DFMA R2, R10, R10, R2 ;  /* 0x0000000a0a02722b */ /* 0x000fe40000000002 */
[----:B------:R-:W5:Y:S01]  /*05a0*/  LDG.E.64 R10, desc[UR8][R12.64] ;  /* 0x000000080c0a7981 */ /* 0x000f62000c1e1b00 */
[----:B0-----:R-:W-:Y:S01]  /*05b0*/  IMAD.WIDE R28, R17, 0x8, R28 ;  /* 0x00000008111c7825 */ /* 0x001fe200078e021c */
[----:B--2---:R-:W-:-:S04]  /*05c0*/  DADD R20, R20, -R18 ;  /* 0x0000000014147229 */ /* 0x004fc80000000812 */
[----:B------:R0:W5:Y:S01]  /*05d0*/  LDG.E.64 R18, desc[UR8][R28.64] ;  /* 0x000000081c127981 */ /* 0x000162000c1e1b00 */
[----:B------:R-:W-:-:S04]  /*05e0*/  IMAD.WIDE R24, R17, 0x8, R12 ;  /* 0x0000000811187825 */ /* 0x000fc800078e020c */
[C---:B------:R-:W-:Y:S01]  /*05f0*/  IMAD.WIDE R26, R17.reuse, 0x8, R28 ;  /* 0x00000008111a7825 */ /* 0x040fe200078e021c */
[----:B------:R-:W-:Y:S02]  /*0600*/  DFMA R2, R20, R20, R2 ;  /* 0x000000141402722b */ /* 0x000fe40000000002 */
[----:B----4-:R-:W-:Y:S01]  /*0610*/  DADD R22, R22, -R14 ;  /* 0x0000000016167229 */ /* 0x010fe2000000080e */
[----:B------:R-:W2:Y:S01]  /*0620*/  LDG.E.64 R14, desc[UR8][R24.64] ;  /* 0x00000008180e7981 */ /* 0x000ea2000c1e1b00 */
[----:B------:R-:W-:-:S03]  /*0630*/  IMAD.WIDE R20, R17, 0x8, R24 ;  /* 0x0000000811147825 */ /* 0x000fc600078e0218 */
[----:B------:R1:W2:Y:S03]  /*0640*/  LDG.E.64 R4, desc[UR8][R26.64] ;  /* 0x000000081a047981 */ /* 0x0002a6000c1e1b00 */
[----:B------:R-:W-:Y:S01]  /*0650*/  DFMA R22, R22, R22, R2 ;  /* 0x000000161616722b */ /* 0x000fe20000000002 */
[C---:B0-----:R-:W-:Y:S01]  /*0660*/  IMAD.WIDE R28, R17.reuse, 0x8, R20 ;  /* 0x00000008111c7825 */ /* 0x041fe200078e0214 */
[----:B------:R0:W4:Y:S05]  /*0670*/  LDG.E.64 R12, desc[UR8][R20.64] ;  /* 0x00000008140c7981 */ /* 0x00012a000c1e1b00 */
[----:B------:R-:W4:Y:S01]  /*0680*/  LDG.E.64 R28, desc[UR8][R28.64] ;  /* 0x000000081c1c7981 */ /* 0x000f22000c1e1b00 */
[----:B-1----:R-:W-:-:S05]  /*0690*/  IMAD.WIDE R26, R17, 0x8, R26 ;  /* 0x00000008111a7825 */ /* 0x002fca00078e021a */
[----:B------:R-:W4:Y:S01]  /*06a0*/  LDG.E.64 R2, desc[UR8][R26.64] ;  /* 0x000000081a027981 */ /* 0x000f22000c1e1b00 */
[----:B0-----:R-:W-:-:S06]  /*06b0*/  IMAD.WIDE R20, R17, 0x8, R26 ;  /* 0x0000000811147825 */ /* 0x001fcc00078e021a */
[----:B------:R-:W4:Y:S01]  /*06c0*/  LDG.E.64 R20, desc[UR8][R20.64] ;  /* 0x0000000814147981 */ /* 0x000f22000c1e1b00 */
[----:B------:R-:W-:-:S04]  /*06d0*/  UIADD3 UR7, UPT, UPT, UR7, 0x10, URZ ;  /* 0x0000001007077890 */ /* 0x000fc8000fffe0ff */
[----:B------:R-:W-:Y:S01]  /*06e0*/  UISETP.NE.AND UP1, UPT, UR7, URZ, UPT ;  /* 0x000000ff0700728c */ /* 0x000fe2000bf25270 */
[----:B------:R-:W-:Y:S01]  /*06f0*/  LEA R16, R17, R16, 0x4 ;  /* 0x0000001011107211 */ /* 0x000fe200078e20ff */
[----:B---3--:R-:W-:-:S08]  /*0700*/  DADD R6, R8, -R6 ;  /* 0x0000000008067229 */ /* 0x008fd00000000806 */
[----:B------:R-:W-:Y:S02]  /*0710*/  DFMA R22, R6, R6, R22 ;  /* 0x000000060616722b */ /* 0x000fe40000000016 */
[----:B-----5:R-:W-:-:S08]  /*0720*/  DADD R10, R10, -R18 ;  /* 0x000000000a0a7229 */ /* 0x020fd00000000812 */
[----:B------:R-:W-:Y:S02]  /*0730*/  DFMA R22, R10, R10, R22 ;  /* 0x0000000a0a16722b */ /* 0x000fe40000000016 */
[----:B--2---:R-:W-:-:S08]  /*0740*/  DADD R4, R14, -R4 ;  /* 0x000000000e047229 */ /* 0x004fd00000000804 */
[----:B------:R-:W-:Y:S02]  /*0750*/  DFMA R22, R4, R4, R22 ;  /* 0x000000040416722b */ /* 0x000fe40000000016 */
[----:B----4-:R-:W-:Y:S02]  /*0760*/  DADD R2, R12, -R2 ;  /* 0x000000000c027229 */ /* 0x010fe40000000802 */
[----:B------:R-:W-:-:S06]  /*0770*/  DADD R14, R28, -R20 ;  /* 0x000000001c0e7229 */ /* 0x000fcc0000000814 */
[----:B------:R-:W-:-:S08]  /*0780*/  DFMA R22, R2, R2, R22 ;  /* 0x000000020216722b */ /* 0x000fd00000000016 */
[----:B------:R-:W-:Y:S01]  /*0790*/  DFMA R14, R14, R14, R22 ;  /* 0x0000000e0e0e722b */ /* 0x000fe20000000016 */
[----:B------:R-:W-:Y:S10]  /*07a0*/  BRA.U UP1, `(.L_x_11) ;  /* 0xfffffff901647547 */ /* 0x000ff4000b83ffff */
.L_x_10:
[----:B------:R-:W-:Y:S05]  /*07b0*/  BRA.U !UP0, `(.L_x_9) ;  /* 0x0000000508ac7547 */ /* 0x000fea000b800000 */
[----:B------:R-:W-:Y:S02]  /*07c0*/  UISETP.GE.U32.AND UP0, UPT, UR6, 0x8, UPT ;  /* 0x000000080600788c */ /* 0x000fe4000bf06070 */
[----:B------:R-:W-:-:S04]  /*07d0*/  ULOP3.LUT UR7, UR5, 0x7, URZ, 0xc0, !UPT ;  /* 0x0000000705077892 */ /* 0x000fc8000f8ec0ff */
[----:B------:R-:W-:-:S03]  /*07e0*/  UISETP.NE.AND UP1, UPT, UR7, URZ, UPT ;  /* 0x000000ff0700728c */ /* 0x000fc6000bf25270 */
[----:B------:R-:W-:Y:S08]  /*07f0*/  BRA.U !UP0, `(.L_x_12) ;  /* 0x0000000108d47547 */ /* 0x000ff0000b800000 */
[----:B------:R-:W0:Y:S08]  /*0800*/  LDC R11, c[0x0][0x390] ;  /* 0x0000e400ff0b7b82 */ /* 0x000e300000000800 */
[----:B------:R-:W1:Y:S08]  /*0810*/  LDC.64 R16, c[0x0][0x388] ;  /* 0x0000e200ff107b82 */ /* 0x000e700000000a00 */
[----:B------:R-:W2:Y:S01]  /*0820*/  LDC.64 R20, c[0x0][0x380] ;  /* 0x0000e000ff147b82 */ /* 0x000ea20000000a00 */
[----:B0-----:R-:W-:-:S04]  /*0830*/  IMAD R3, R11, UR4, R0 ;  /* 0x000000040b037c24 */ /* 0x001fc8000f8e0200 */
[----:B-1----:R-:W-:-:S05]  /*0840*/  IMAD.WIDE R16, R3, 0x8, R16 ;  /* 0x0000000803107825 */ /* 0x002fca00078e0210 */
[----:B------:R-:W3:Y:S01]  /*0850*/  LDG.E.64 R8, desc[UR8][R16.64] ;  /* 0x0000000810087981 */ /* 0x000ee2000c1e1b00 */
[----:B--2---:R-:W-:-:S05]  /*0860*/  IMAD.WIDE R20, R3, 0x8, R20 ;  /* 0x0000000803147825 */ /* 0x004fca00078e0214 */
[----:B------:R-:W3:Y:S01]  /*0870*/  LDG.E.64 R2, desc[UR8][R20.64] ;  /* 0x0000000814027981 */ /* 0x000ee2000c1e1b00 */
[----:B------:R-:W-:-:S04]  /*0880*/  IMAD.WIDE R26, R11, 0x8, R16 ;  /* 0x000000080b1a7825 */ /* 0x000fc800078e0210 */
[C---:B------:R-:W-:Y:S01]  /*0890*/  IMAD.WIDE R28, R11.reuse, 0x8, R20 ;  /* 0x000000080b1c7825 */ /* 0x040fe200078e0214 */
[----:B------:R-:W2:Y:S04]  /*08a0*/  LDG.E.64 R12, desc[UR8][R26.64] ;  /* 0x000000081a0c7981 */ /* 0x000ea8000c1e1b00 */
[----:B------:R-:W2:Y:S01]  /*08b0*/  LDG.E.64 R18, desc[UR8][R28.64] ;  /* 0x000000081c127981 */ /* 0x000ea2000c1e1b00 */
[----:B------:R-:W-:-:S04]  /*08c0*/  IMAD.WIDE R24, R11, 0x8, R26 ;  /* 0x000000080b187825 */ /* 0x000fc800078e021a */
[C---:B------:R-:W-:Y:S01]  /*08d0*/  IMAD.WIDE R22, R11.reuse, 0x8, R28 ;  /* 0x000000080b167825 */ /* 0x040fe200078e021c */
[----:B------:R0:W4:Y:S04]  /*08e0*/  LDG.E.64 R6, desc[UR8][R24.64] ;  /* 0x0000000818067981 */ /* 0x000128000c1e1b00 */
[----:B------:R1:W4:Y:S01]  /*08f0*/  LDG.E.64 R4, desc[UR8][R22.64] ;  /* 0x0000000816047981 */ /* 0x000322000c1e1b00 */
[----:B0-----:R-:W-:-:S04]  /*0900*/  IMAD.WIDE R24, R11, 0x8, R24 ;  /* 0x000000080b187825 */ /* 0x001fc800078e0218 */
[----:B-1----:R-:W-:-:S04]  /*0910*/  IMAD.WIDE R22, R11, 0x8, R22 ;  /* 0x000000080b167825 */ /* 0x002fc800078e0216 */
[----:B------:R-:W-:-:S04]  /*0920*/  IMAD.WIDE R16, R11, 0x8, R24 ;  /* 0x000000080b107825 */ /* 0x000fc800078e0218 */
[C---:B------:R-:W-:Y:S01]  /*0930*/  IMAD.WIDE R26, R11.reuse, 0x8, R22 ;  /* 0x000000080b1a7825 */ /* 0x040fe200078e0216 */
[----:B---3--:R-:W-:Y:S01]  /*0940*/  DADD R20, R8, -R2 ;  /* 0x0000000008147229 */ /* 0x008fe20000000802 */
[----:B------:R-:W3:Y:S04]  /*0950*/  LDG.E.64 R2, desc[UR8][R24.64] ;  /* 0x0000000818027981 */ /* 0x000ee8000c1e1b00 */
[----:B------:R-:W3:Y:S03]  /*0960*/  LDG.E.64 R8, desc[UR8][R22.64] ;  /* 0x0000000816087981 */ /* 0x000ee6000c1e1b00 */
[----:B------:R-:W-:Y:S02]  /*0970*/  DFMA R20, R20, R20, R14 ;  /* 0x000000141414722b */ /* 0x000fe4000000000e */
[----:B--2---:R-:W-:Y:S01]  /*0980*/  DADD R28, R12, -R18 ;  /* 0x000000000c1c7229 */ /* 0x004fe20000000812 */
[----:B------:R-:W2:Y:S01]  /*0990*/  LDG.E.64 R14, desc[UR8][R26.64] ;  /* 0x000000081a0e7981 */ /* 0x000ea2000c1e1b00 */
[----:B------:R-:W-:-:S03]  /*09a0*/  IMAD.WIDE R18, R11, 0x8, R26 ;  /* 0x000000080b127825 */ /* 0x000fc600078e021a */
[----:B------:R0:W2:Y:S04]  /*09b0*/  LDG.E.64 R12, desc[UR8][R16.64] ;  /* 0x00000008100c7981 */ /* 0x0000a8000c1e1b00 */
[----:B------:R1:W5:Y:S01]  /*09c0*/  LDG.E.64 R22, desc[UR8][R18.64] ;  /* 0x0000000812167981 */ /* 0x000362000c1e1b00 */
[----:B0-----:R-:W-:Y:S01]  /*09d0*/  IMAD.WIDE R16, R11, 0x8, R16 ;  /* 0x000000080b107825 */ /* 0x001fe200078e0210 */
[----:B------:R-:W-:-:S04]  /*09e0*/  DFMA R20, R28, R28, R20 ;  /* 0x0000001c1c14722b */ /* 0x000fc80000000014 */
[----:B------:R0:W5:Y:S01]  /*09f0*/  LDG.E.64 R24, desc[UR8][R16.64] ;  /* 0x0000000810187981 */ /* 0x000162000c1e1b00 */
[----:B------:R-:W-:-:S04]  /*0a00*/  IMAD.WIDE R28, R11, 0x8, R16 ;  /* 0x000000080b1c7825 */ /* 0x000fc800078e0210 */
[C---:B-1----:R-:W-:Y:S01]  /*0a10*/  IMAD.WIDE R18, R11.reuse, 0x8, R18 ;  /* 0x000000080b127825 */ /* 0x042fe200078e0212 */
[----:B----4-:R-:W-:Y:S01]  /*0a20*/  DADD R26, R6, -R4 ;  /* 0x00000000061a7229 */ /* 0x010fe20000000804 */
[----:B------:R-:W4:Y:S02]  /*0a30*/  LDG.E.64 R6, desc[UR8][R28.64] ;  /* 0x000000081c067981 */ /* 0x000f24000c1e1b00 */
[C---:B0-----:R-:W-:Y:S02]  /*0a40*/  IMAD.WIDE R16, R11.reuse, 0x8, R28 ;  /* 0x000000080b107825 */ /* 0x041fe400078e021c */
[----:B------:R-:W4:Y:S02]  /*0a50*/  LDG.E.64 R4, desc[UR8][R18.64] ;  /* 0x0000000812047981 */ /* 0x000f24000c1e1b00 */
[----:B------:R-:W-:Y:S02]  /*0a60*/  IMAD.WIDE R10, R11, 0x8, R18 ;  /* 0x000000080b0a7825 */ /* 0x000fe400078e0212 */
[----:B------:R-:W4:Y:S04]  /*0a70*/  LDG.E.64 R16, desc[UR8][R16.64] ;  /* 0x0000000810107981 */ /* 0x000f28000c1e1b00 */
[----:B------:R-:W4:Y:S01]  /*0a80*/  LDG.E.64 R10, desc[UR8][R10.64] ;  /* 0x000000080a0a7981 */ /* 0x000f22000c1e1b00 */
[----:B------:R-:W-:Y:S01]  /*0a90*/  DFMA R20, R26, R26, R20 ;  /* 0x0000001a1a14722b */ /* 0x000fe20000000014 */
[----:B------:R-:W-:Y:S01]  /*0aa0*/  UIADD3 UR4, UPT, UPT, UR4, 0x8, URZ ;  /* 0x0000000804047890 */ /* 0x000fe2000fffe0ff */
[----:B---3--:R-:W-:-:S08]  /*0ab0*/  DADD R2, R2, -R8 ;  /* 0x0000000002027229 */ /* 0x008fd00000000808 */
[----:B------:R-:W-:Y:S02]  /*0ac0*/  DFMA R20, R2, R2, R20 ;  /* 0x000000020214722b */ /* 0x000fe40000000014 */
[----:B--2---:R-:W-:-:S08]  /*0ad0*/  DADD R12, R12, -R14 ;  /* 0x000000000c0c7229 */ /* 0x004fd0000000080e */
[----:B------:R-:W-:Y:S02]  /*0ae0*/  DFMA R20, R12, R12, R20 ;  /* 0x0000000c0c14722b */ /* 0x000fe40000000014 */
[----:B-----5:R-:W-:-:S08]  /*0af0*/  DADD R22, R24, -R22 ;  /* 0x0000000018167229 */ /* 0x020fd00000000816 */
[----:B------:R-:W-:Y:S02]  /*0b00*/  DFMA R20, R22, R22, R20 ;  /* 0x000000161614722b */ /* 0x000fe40000000014 */
[----:B----4-:R-:W-:-:S08]  /*0b10*/  DADD R4, R6, -R4 ;  /* 0x0000000006047229 */ /* 0x010fd00000000804 */
[----:B------:R-:W-:Y:S02]  /*0b20*/  DFMA R20, R4, R4, R20 ;  /* 0x000000040414722b */ /* 0x000fe40000000014 */
[----:B------:R-:W-:-:S08]  /*0b30*/  DADD R16, R16, -R10 ;  /* 0x0000000010107229 */ /* 0x000fd0000000080a */
[----:B------:R-:W-:-:S11]  /*0b40*/  DFMA R14, R16, R16, R20 ;  /* 0x00000010100e722b */ /* 0x000fd60000000014 */
.L_x_12:
        /* <DEDUP_REMOVED lines=9> */
[----:B-1----:R-:W-:-:S04]  /*0be0*/  IMAD.WIDE R18, R21, 0x8, R2 ;  /* 0x0000000815127825 */ /* 0x002fc800078e0202 */
[----:B--2---:R-:W-:Y:S02]  /*0bf0*/  IMAD.WIDE R20, R21, 0x8, R4 ;  /* 0x0000000815147825 */ /* 0x004fe400078e0204 */
[----:B------:R0:W2:Y:S04]  /*0c00*/  LDG.E.64 R4, desc[UR8][R18.64] ;  /* 0x0000000812047981 */ /* 0x0000a8000c1e1b00 */
[----:B------:R-:W2:Y:S01]  /*0c10*/  LDG.E.64 R2, desc[UR8][R20.64] ;  /* 0x0000000814027981 */ /* 0x000ea2000c1e1b00 */
[----:B------:R-:W-:-:S04]  /*0c20*/  IMAD.WIDE R22, R17, 0x8, R18 ;  /* 0x0000000811167825 */ /* 0x000fc800078e0212 */
[C---:B------:R-:W-:Y:S01]  /*0c30*/  IMAD.WIDE R24, R17.reuse, 0x8, R20 ;  /* 0x0000000811187825 */ /* 0x040fe200078e0214 */
[----:B------:R-:W3:Y:S04]  /*0c40*/  LDG.E.64 R6, desc[UR8][R22.64] ;  /* 0x0000000816067981 */ /* 0x000ee8000c1e1b00 */
[----:B------:R-:W3:Y:S01]  /*0c50*/  LDG.E.64 R8, desc[UR8][R24.64] ;  /* 0x0000000818087981 */ /* 0x000ee2000c1e1b00 */
[----:B------:R-:W-:-:S04]  /*0c60*/  IMAD.WIDE R26, R17, 0x8, R22 ;  /* 0x00000008111a7825 */ /* 0x000fc800078e0216 */
[C---:B------:R-:W-:Y:S01]  /*0c70*/  IMAD.WIDE R28, R17.reuse, 0x8, R24 ;  /* 0x00000008111c7825 */ /* 0x040fe200078e0218 */
[----:B------:R-:W4:Y:S03]  /*0c80*/  LDG.E.64 R10, desc[UR8][R26.64] ;  /* 0x000000081a0a7981 */ /* 0x000f26000c1e1b00 */
[C---:B0-----:R-:W-:Y:S01]  /*0c90*/  IMAD.WIDE R18, R17.reuse, 0x8, R26 ;  /* 0x0000000811127825 */ /* 0x041fe200078e021a */
[----:B------:R-:W4:Y:S03]  /*0ca0*/  LDG.E.64 R12, desc[UR8][R28.64] ;  /* 0x000000081c0c7981 */ /* 0x000f26000c1e1b00 */
[----:B------:R-:W-:Y:S02]  /*0cb0*/  IMAD.WIDE R16, R17, 0x8, R28 ;  /* 0x0000000811107825 */ /* 0x000fe400078e021c */
[----:B------:R-:W5:Y:S04]  /*0cc0*/  LDG.E.64 R18, desc[UR8][R18.64] ;  /* 0x0000000812127981 */ /* 0x000f68000c1e1b00 */
[----:B------:R-:W5:Y:S01]  /*0cd0*/  LDG.E.64 R16, desc[UR8][R16.64] ;  /* 0x0000000810107981 */ /* 0x000f62000c1e1b00 */
[----:B------:R-:W-:Y:S01]  /*0ce0*/  UIADD3 UR4, UPT, UPT, UR4, 0x4, URZ ;  /* 0x0000000404047890 */ /* 0x000fe2000fffe0ff */
[----:B--2---:R-:W-:-:S08]  /*0cf0*/  DADD R2, R4, -R2 ;  /* 0x0000000004027229 */ /* 0x004fd00000000802 */
[----:B------:R-:W-:Y:S02]  /*0d00*/  DFMA R2, R2, R2, R14 ;  /* 0x000000020202722b */ /* 0x000fe4000000000e */
[----:B---3--:R-:W-:-:S08]  /*0d10*/  DADD R6, R6, -R8 ;  /* 0x0000000006067229 */ /* 0x008fd00000000808 */
[----:B------:R-:W-:Y:S02]  /*0d20*/  DFMA R2, R6, R6, R2 ;  /* 0x000000060602722b */ /* 0x000fe40000000002 */
[----:B----4-:R-:W-:-:S08]  /*0d30*/  DADD R10, R10, -R12 ;  /* 0x000000000a0a7229 */ /* 0x010fd0000000080c */
[----:B------:R-:W-:Y:S02]  /*0d40*/  DFMA R2, R10, R10, R2 ;  /* 0x0000000a0a02722b */ /* 0x000fe40000000002 */
[----:B-----5:R-:W-:-:S08]  /*0d50*/  DADD R14, R18, -R16 ;  /* 0x00000000120e7229 */ /* 0x020fd00000000810 */
[----:B------:R-:W-:-:S11]  /*0d60*/  DFMA R14, R14, R14, R2 ;  /* 0x0000000e0e0e722b */ /* 0x000fd60000000002 */
.L_x_13:
[----:B------:R-:W-:Y:S05]  /*0d70*/  BRA.U !UP1, `(.L_x_9) ;  /* 0x00000001093c7547 */ /* 0x000fea000b800000 */
[----:B------:R-:W0:Y:S01]  /*0d80*/  LDC R12, c[0x0][0x390] ;  /* 0x0000e400ff0c7b82 */ /* 0x000e220000000800 */
[----:B------:R-:W-:-:S07]  /*0d90*/  UIADD3 UR5, UPT, UPT, -UR5, URZ, URZ ;  /* 0x000000ff05057290 */ /* 0x000fce000fffe1ff */
[----:B------:R-:W1:Y:S08]  /*0da0*/  LDC.64 R10, c[0x0][0x380] ;  /* 0x0000e000ff0a7b82 */ /* 0x000e700000000a00 */
[----:B------:R-:W2:Y:S01]  /*0db0*/  LDC.64 R8, c[0x0][0x388] ;  /* 0x0000e200ff087b82 */ /* 0x000ea20000000a00 */
[----:B0-----:R-:W-:-:S07]  /*0dc0*/  IMAD R13, R12, UR4, R0 ;  /* 0x000000040c0d7c24 */ /* 0x001fce000f8e0200 */
.L_x_14:
[----:B--2---:R-:W-:-:S04]  /*0dd0*/  IMAD.WIDE R2, R13, 0x8, R8 ;  /* 0x000000080d027825 */ /* 0x004fc800078e0208 */
[C---:B-1----:R-:W-:Y:S02]  /*0de0*/  IMAD.WIDE R4, R13.reuse, 0x8, R10 ;  /* 0x000000080d047825 */ /* 0x042fe400078e020a */
[----:B------:R-:W2:Y:S04]  /*0df0*/  LDG.E.64 R2, desc[UR8][R2.64] ;  /* 0x0000000802027981 */ /* 0x000ea8000c1e1b00 */
[----:B------:R-:W2:Y:S01]  /*0e00*/  LDG.E.64 R4, desc[UR8][R4.64] ;  /* 0x0000000804047981 */ /* 0x000ea2000c1e1b00 */
[----:B------:R-:W-:Y:S01]  /*0e10*/  UIADD3 UR5, UPT, UPT, UR5, 0x1, URZ ;  /* 0x0000000105057890 */ /* 0x000fe2000fffe0ff */
[----:B------:R-:W-:-:S03]  /*0e20*/  IADD3 R13, PT, PT, R13, R12, RZ ;  /* 0x0000000c0d0d7210 */ /* 0x000fc60007ffe0ff */
[----:B------:R-:W-:Y:S01]  /*0e30*/  UISETP.NE.AND UP0, UPT, UR5, URZ, UPT ;  /* 0x000000ff0500728c */ /* 0x000fe2000bf05270 */
[----:B--2---:R-:W-:-:S08]  /*0e40*/  DADD R6, R2, -R4 ;  /* 0x0000000002067229 */ /* 0x004fd00000000804 */
[----:B------:R-:W-:Y:S01]  /*0e50*/  DFMA R14, R6, R6, R14 ;  /* 0x00000006060e722b */ /* 0x000fe2000000000e */
[----:B------:R-:W-:Y:S10]  /*0e60*/  BRA.U UP0, `(.L_x_14) ;  /* 0xfffffffd00d87547 */ /* 0x000ff4000b83ffff */
.L_x_9:
[----:B------:R-:W0:Y:S02]  /*0e70*/  LDC.64 R2, c[0x0][0x398] ;  /* 0x0000e600ff027b82 */ /* 0x000e240000000a00 */
[----:B0-----:R-:W-:-:S05]  /*0e80*/  IMAD.WIDE R2, R0, 0x8, R2 ;  /* 0x0000000800027825 */ /* 0x001fca00078e0202 */
[----:B------:R-:W-:Y:S01]  /*0e90*/  STG.E.64 desc[UR8][R2.64], R14 ;  /* 0x0000000e02007986 */ /* 0x000fe2000c101b08 */
[----:B------:R-:W-:Y:S05]  /*0ea0*/  EXIT ;  /* 0x000000000000794d */ /* 0x000fea0003800000 */
.L_x_15:
        /* <DEDUP_REMOVED lines=13> */
.L_x_314:


//--------------------- .text._Z22updateKernelDivideKbyNiiPdPi --------------------------
	.section	.text._Z22updateKernelDivideKbyNiiPdPi,"ax",@progbits
	.align	128
        .global         _Z22updateKernelDivideKbyNiiPdPi
        .type           _Z22updateKernelDivideKbyNiiPdPi,@function
        .size           _Z22updateKernelDivideKbyNiiPdPi,(.L_x_311 - _Z22updateKernelDivideKbyNiiPdPi)
        .other          _Z22updateKernelDivideKbyNiiPdPi,@"STO_CUDA_ENTRY STV_DEFAULT"
_Z22updateKernelDivideKbyNiiPdPi:
.text._Z22updateKernelDivideKbyNiiPdPi:
[----:B------:R-:W-:Y:S01]  /*0000*/  LDC R1, c[0x0][0x37c] ;  /* 0x0000df00ff017b82 */ /* 0x000fe20000000800 */
[----:B------:R-:W0:Y:S07]  /*0010*/  S2R R9, SR_TID.X ;  /* 0x0000000000097919 */ /* 0x000e2e0000002100 */
[----:B------:R-:W1:Y:S01]  /*0020*/  S2UR UR4, SR_CTAID.X ;  /* 0x00000000000479c3 */ /* 0x000e620000002500 */
[----:B------:R-:W1:Y:S07]  /*0030*/  LDCU UR5, c[0x0][0x360] ;  /* 0x00006c00ff0577ac */ /* 0x000e6e0008000800 */
[----:B------:R-:W2:Y:S01]  /*0040*/  LDC.64 R14, c[0x0][0x380] ;  /* 0x0000e000ff0e7b82 */ /* 0x000ea20000000a00 */
[----:B-1----:R-:W-:-:S06]  /*0050*/  UIMAD UR4, UR4, UR5, URZ ;  /* 0x00000005040472a4 */ /* 0x002fcc000f8e02ff */
[----:B0-----:R-:W-:Y:S01]  /*0060*/  VIADD R26, R9, UR4 ;  /* 0x00000004091a7c36 */ /* 0x001fe20008000000 */
[----:B--2---:R-:W-:-:S04]  /*0070*/  ISETP.GE.AND P0, PT, R15, 0x1, PT ;  /* 0x000000010f00780c */ /* 0x004fc80003f06270 */
[----:B------:R-:W-:-:S13]  /*0080*/  ISETP.GE.OR P0, PT, R26, R14, !P0 ;  /* 0x0000000e1a00720c */ /* 0x000fda0004706670 */
[----:B------:R-:W-:Y:S05]  /*0090*/  @P0 EXIT ;  /* 0x000000000000094d */ /* 0x000fea0003800000 */
[----:B------:R-:W0:Y:S01]  /*00a0*/  LDC.64 R12, c[0x0][0x390] ;  /* 0x0000e400ff0c7b82 */ /* 0x000e220000000a00 */
[C---:B------:R-:W-:Y:S01]  /*00b0*/  ISETP.GE.U32.AND P0, PT, R15.reuse, 0x8, PT ;  /* 0x000000080f00780c */ /* 0x040fe20003f06070 */
[----:B------:R-:W1:Y:S01]  /*00c0*/  LDCU.64 UR6, c[0x0][0x358] ;  /* 0x00006b00ff0677ac */ /* 0x000e620008000a00 */
[----:B------:R-:W-:Y:S01]  /*00d0*/  LOP3.LUT R11, R15, 0x7, RZ, 0xc0, !PT ;  /* 0x000000070f0b7812 */ /* 0x000fe200078ec0ff */
[----:B------:R-:W-:Y:S02]  /*00e0*/  IMAD.MOV.U32 R10, RZ, RZ, RZ ;  /* 0x000000ffff0a7224 */ /* 0x000fe400078e00ff */
[----:B0-----:R-:W-:-:S08]  /*00f0*/  IMAD.WIDE R12, R26, 0x4, R12 ;  /* 0x000000041a0c7825 */ /* 0x001fd000078e020c */
[----:B-1----:R-:W-:Y:S05]  /*0100*/  @!P0 BRA `(.L_x_16) ;  /* 0x0000001000948947 */ /* 0x002fea0003800000 */
[----:B------:R-:W-:Y:S01]  /*0110*/  LOP3.LUT R10, R15, 0x7ffffff8, RZ, 0xc0, !PT ;  /* 0x7ffffff80f0a7812 */ /* 0x000fe200078ec0ff */
[C-C-:B------:R-:W-:Y:S01]  /*0120*/  IMAD R8, R14.reuse, 0x7, R26.reuse ;  /* 0x000000070e087824 */ /* 0x140fe200078e021a */
[C---:B------:R-:W-:Y:S01]  /*0130*/  IADD3 R9, PT, PT, R14.reuse, UR4, R9 ;  /* 0x000000040e097c10 */ /* 0x040fe2000fffe009 */
[--C-:B------:R-:W-:Y:S01]  /*0140*/  IMAD R7, R14, 0x6, R26.reuse ;  /* 0x000000060e077824 */ /* 0x100fe200078e021a */
[----:B------:R-:W-:Y:S01]  /*0150*/  IADD3 R0, PT, PT, -R10, RZ, RZ ;  /* 0x000000ff0a007210 */ /* 0x000fe20007ffe1ff */
[C-C-:B------:R-:W-:Y:S02]  /*0160*/  IMAD R6, R14.reuse, 0x5, R26.reuse ;  /* 0x000000050e067824 */ /* 0x140fe400078e021a */
[C-C-:B------:R-:W-:Y:S02]  /*0170*/  IMAD R5, R14.reuse, 0x4, R26.reuse ;  /* 0x000000040e057824 */ /* 0x140fe400078e021a */
[C-C-:B------:R-:W-:Y:S02]  /*0180*/  IMAD R4, R14.reuse, 0x3, R26.reuse ;  /* 0x000000030e047824 */ /* 0x140fe400078e021a */
[----:B------:R-:W-:-:S02]  /*0190*/  IMAD R3, R14, 0x2, R26 ;  /* 0x000000020e037824 */ /* 0x000fc400078e021a */
[----:B------:R-:W-:-:S07]  /*01a0*/  IMAD.MOV.U32 R2, RZ, RZ, R26 ;  /* 0x000000ffff027224 */ /* 0x000fce00078e001a */
.L_x_49:
[----:B--2---:R-:W2:Y:S01]  /*01b0*/  LDG.E R14, desc[UR6][R12.64] ;  /* 0x000000060c0e7981 */ /* 0x004ea2000c1e1900 */
[----:B------:R-:W-:Y:S01]  /*01c0*/  BSSY.RECONVERGENT B1, `(.L_x_17) ;  /* 0x0000021000017945 */ /* 0x000fe20003800200 */
[----:B------:R-:W-:Y:S01]  /*01d0*/  IMAD.MOV.U32 R15, RZ, RZ, RZ ;  /* 0x000000ffff0f7224 */ /* 0x000fe200078e00ff */
[----:B--2---:R-:W-:-:S13]  /*01e0*/  ISETP.NE.AND P0, PT, R14, RZ, PT ;  /* 0x000000ff0e00720c */ /* 0x004fda0003f05270 */
[----:B01-34-:R-:W-:Y:S05]  /*01f0*/  @!P0 BRA `(.L_x_18) ;  /* 0x0000000000748947 */ /* 0x01bfea0003800000 */
[----:B------:R-:W0:Y:S02]  /*0200*/  LDC.64 R24, c[0x0][0x388] ;  /* 0x0000e200ff187b82 */ /* 0x000e240000000a00 */
[----:B0-----:R-:W-:-:S05]  /*0210*/  IMAD.WIDE R24, R2, 0x8, R24 ;  /* 0x0000000802187825 */ /* 0x001fca00078e0218 */
[----:B------:R-:W2:Y:S01]  /*0220*/  LDG.E.64 R20, desc[UR6][R24.64] ;  /* 0x0000000618147981 */ /* 0x000ea2000c1e1b00 */
[----:B------:R-:W0:Y:S01]  /*0230*/  I2F.F64 R14, R14 ;  /* 0x0000000e000e7312 */ /* 0x000e220000201c00 */
[----:B------:R-:W-:Y:S01]  /*0240*/  IMAD.MOV.U32 R16, RZ, RZ, 0x1 ;  /* 0x00000001ff107424 */ /* 0x000fe200078e00ff */
[----:B------:R-:W-:Y:S06]  /*0250*/  BSSY.RECONVERGENT B2, `(.L_x_19) ;  /* 0x0000015000027945 */ /* 0x000fec0003800200 */
[----:B0-----:R-:W0:Y:S02]  /*0260*/  MUFU.RCP64H R17, R15 ;  /* 0x0000000f00117308 */ /* 0x001e240000001800 */
[----:B0-----:R-:W-:-:S08]  /*0270*/  DFMA R18, -R14, R16, 1 ;  /* 0x3ff000000e12742b */ /* 0x001fd00000000110 */
[----:B------:R-:W-:-:S08]  /*0280*/  DFMA R18, R18, R18, R18 ;  /* 0x000000121212722b */ /* 0x000fd00000000012 */
[----:B------:R-:W-:-:S08]  /*0290*/  DFMA R18, R16, R18, R16 ;  /* 0x000000121012722b */ /* 0x000fd00000000010 */
[----:B------:R-:W-:-:S08]  /*02a0*/  DFMA R22, -R14, R18, 1 ;  /* 0x3ff000000e16742b */ /* 0x000fd00000000112 */
[----:B------:R-:W-:-:S08]  /*02b0*/  DFMA R22, R18, R22, R18 ;  /* 0x000000161216722b */ /* 0x000fd00000000012 */
[----:B--2---:R-:W-:Y:S01]  /*02c0*/  DMUL R16, R20, R22 ;  /* 0x0000001614107228 */ /* 0x004fe20000000000 */
[----:B------:R-:W-:-:S07]  /*02d0*/  FSETP.GEU.AND P1, PT, |R21|, 6.5827683646048100446e-37, PT ;  /* 0x036000001500780b */ /* 0x000fce0003f2e200 */
[----:B------:R-:W-:-:S08]  /*02e0*/  DFMA R18, -R14, R16, R20 ;  /* 0x000000100e12722b */ /* 0x000fd00000000114 */
[----:B------:R-:W-:-:S10]  /*02f0*/  DFMA R16, R22, R18, R16 ;  /* 0x000000121610722b */ /* 0x000fd40000000010 */
[----:B------:R-:W-:-:S05]  /*0300*/  FFMA R18, RZ, R15, R17 ;  /* 0x0000000fff127223 */ /* 0x000fca0000000011 */
[----:B------:R-:W-:-:S13]  /*0310*/  FSETP.GT.AND P0, PT, |R18|, 1.469367938527859385e-39, PT ;  /* 0x001000001200780b */ /* 0x000fda0003f04200 */
[----:B------:R-:W-:Y:S05]  /*0320*/  @P0 BRA P1, `(.L_x_20) ;  /* 0x00000000001c0947 */ /* 0x000fea0000800000 */
[----:B------:R-:W-:Y:S01]  /*0330*/  IMAD.MOV.U32 R19, RZ, RZ, R20 ;  /* 0x000000ffff137224 */ /* 0x000fe200078e0014 */
[----:B------:R-:W-:Y:S01]  /*0340*/  MOV R27, 0x380 ;  /* 0x00000380001b7802 */ /* 0x000fe20000000f00 */
[----:B------:R-:W-:Y:S02]  /*0350*/  IMAD.MOV.U32 R18, RZ, RZ, R21 ;  /* 0x000000ffff127224 */ /* 0x000fe400078e0015 */
[----:B------:R-:W-:-:S07]  /*0360*/  IMAD.MOV.U32 R17, RZ, RZ, R15 ;  /* 0x000000ffff117224 */ /* 0x000fce00078e000f */
[----:B------:R-:W-:Y:S05]  /*0370*/  CALL.REL.NOINC `($__internal_0_$__cuda_sm20_div_rn_f64_full) ;  /* 0x0000002000407944 */ /* 0x000fea0003c00000 */
[----:B------:R-:W-:Y:S01]  /*0380*/  MOV R16, R15 ;  /* 0x0000000f00107202 */ /* 0x000fe20000000f00 */
[----:B------:R-:W-:-:S07]  /*0390*/  IMAD.MOV.U32 R17, RZ, RZ, R14 ;  /* 0x000000ffff117224 */ /* 0x000fce00078e000e */
.L_x_20:
[----:B------:R-:W-:Y:S05]  /*03a0*/  BSYNC.RECONVERGENT B2 ;  /* 0x0000000000027941 */ /* 0x000fea0003800200 */
.L_x_19:
[----:B------:R0:W-:Y:S04]  /*03b0*/  STG.E.64 desc[UR6][R24.64], R16 ;  /* 0x0000001018007986 */ /* 0x0001e8000c101b06 */
[----:B------:R0:W5:Y:S02]  /*03c0*/  LDG.E R15, desc[UR6][R12.64] ;  /* 0x000000060c0f7981 */ /* 0x000164000c1e1900 */
.L_x_18:
[----:B------:R-:W-:Y:S05]  /*03d0*/  BSYNC.RECONVERGENT B1 ;  /* 0x0000000000017941 */ /* 0x000fea0003800200 */
.L_x_17:
[----:B-----5:R-:W-:Y:S01]  /*03e0*/  ISETP.NE.AND P0, PT, R15, RZ, PT ;  /* 0x000000ff0f00720c */ /* 0x020fe20003f05270 */
[----:B------:R-:W-:Y:S01]  /*03f0*/  BSSY.RECONVERGENT B1, `(.L_x_21) ;  /* 0x0000020000017945 */ /* 0x000fe20003800200 */
[----:B------:R-:W-:-:S11]  /*0400*/  IMAD.MOV.U32 R14, RZ, RZ, RZ ;  /* 0x000000ffff0e7224 */ /* 0x000fd600078e00ff */
[----:B------:R-:W-:Y:S05]  /*0410*/  @!P0 BRA `(.L_x_22) ;  /* 0x0000000000748947 */ /* 0x000fea0003800000 */
[----:B0-----:R-:W0:Y:S02]  /*0420*/  LDC.64 R24, c[0x0][0x388] ;  /* 0x0000e200ff187b82 */ /* 0x001e240000000a00 */
        /* <DEDUP_REMOVED lines=19> */
[----:B------:R-:W-:Y:S01]  /*0560*/  MOV R17, R15 ;  /* 0x0000000f00117202 */ /* 0x000fe20000000f00 */
[----:B------:R-:W-:Y:S01]  /*0570*/  IMAD.MOV.U32 R19, RZ, RZ, R16 ;  /* 0x000000ffff137224 */ /* 0x000fe200078e0010 */
[----:B------:R-:W-:-:S07]  /*0580*/  MOV R27, 0x5a0 ;  /* 0x000005a0001b7802 */ /* 0x000fce0000000f00 */
[----:B------:R-:W-:Y:S05]  /*0590*/  CALL.REL.NOINC `($__internal_0_$__cuda_sm20_div_rn_f64_full) ;  /* 0x0000001c00b87944 */ /* 0x000fea0003c00000 */
[----:B------:R-:W-:Y:S02]  /*05a0*/  IMAD.MOV.U32 R18, RZ, RZ, R15 ;  /* 0x000000ffff127224 */ /* 0x000fe400078e000f */
[----:B------:R-:W-:-:S07]  /*05b0*/  IMAD.MOV.U32 R19, RZ, RZ, R14 ;  /* 0x000000ffff137224 */ /* 0x000fce00078e000e */
.L_x_24:
[----:B------:R-:W-:Y:S05]  /*05c0*/  BSYNC.RECONVERGENT B2 ;  /* 0x0000000000027941 */ /* 0x000fea0003800200 */
.L_x_23:
[----:B------:R1:W-:Y:S04]  /*05d0*/  STG.E.64 desc[UR6][R24.64], R18 ;  /* 0x0000001218007986 */ /* 0x0003e8000c101b06 */
[----:B------:R1:W5:Y:S02]  /*05e0*/  LDG.E R14, desc[UR6][R12.64] ;  /* 0x000000060c0e7981 */ /* 0x000364000c1e1900 */
.L_x_22:
[----:B------:R-:W-:Y:S05]  /*05f0*/  BSYNC.RECONVERGENT B1 ;  /* 0x0000000000017941 */ /* 0x000fea0003800200 */
.L_x_21:
[----:B-----5:R-:W-:Y:S01]  /*0600*/  ISETP.NE.AND P0, PT, R14, RZ, PT ;  /* 0x000000ff0e00720c */ /* 0x020fe20003f05270 */
[----:B------:R-:W-:Y:S01]  /*0610*/  BSSY.RECONVERGENT B1, `(.L_x_25) ;  /* 0x0000020000017945 */ /* 0x000fe20003800200 */
[----:B------:R-:W-:-:S11]  /*0620*/  IMAD.MOV.U32 R15, RZ, RZ, RZ ;  /* 0x000000ffff0f7224 */ /* 0x000fd600078e00ff */
[----:B------:R-:W-:Y:S05]  /*0630*/  @!P0 BRA `(.L_x_26) ;  /* 0x0000000000748947 */ /* 0x000fea0003800000 */
[----:B01----:R-:W0:Y:S02]  /*0640*/  LDC.64 R24, c[0x0][0x388] ;  /* 0x0000e200ff187b82 */ /* 0x003e240000000a00 */
        /* <DEDUP_REMOVED lines=18> */
[----:B------:R-:W-:Y:S01]  /*0770*/  MOV R18, R17 ;  /* 0x0000001100127202 */ /* 0x000fe20000000f00 */
[----:B------:R-:W-:Y:S01]  /*0780*/  IMAD.MOV.U32 R19, RZ, RZ, R16 ;  /* 0x000000ffff137224 */ /* 0x000fe200078e0010 */
[----:B------:R-:W-:Y:S01]  /*0790*/  MOV R27, 0x7c0 ;  /* 0x000007c0001b7802 */ /* 0x000fe20000000f00 */
[----:B------:R-:W-:-:S07]  /*07a0*/  IMAD.MOV.U32 R17, RZ, RZ, R15 ;  /* 0x000000ffff117224 */ /* 0x000fce00078e000f */
[----:B------:R-:W-:Y:S05]  /*07b0*/  CALL.REL.NOINC `($__internal_0_$__cuda_sm20_div_rn_f64_full) ;  /* 0x0000001c00307944 */ /* 0x000fea0003c00000 */
[----:B------:R-:W-:Y:S02]  /*07c0*/  IMAD.MOV.U32 R18, RZ, RZ, R15 ;  /* 0x000000ffff127224 */ /* 0x000fe400078e000f */
[----:B------:R-:W-:-:S07]  /*07d0*/  IMAD.MOV.U32 R19, RZ, RZ, R14 ;  /* 0x000000ffff137224 */ /* 0x000fce00078e000e */
.L_x_28:
[----:B------:R-:W-:Y:S05]  /*07e0*/  BSYNC.RECONVERGENT B2 ;  /* 0x0000000000027941 */ /* 0x000fea0003800200 */
.L_x_27:
[----:B------:R2:W-:Y:S04]  /*07f0*/  STG.E.64 desc[UR6][R24.64], R18 ;  /* 0x0000001218007986 */ /* 0x0005e8000c101b06 */
[----:B------:R2:W5:Y:S02]  /*0800*/  LDG.E R15, desc[UR6][R12.64] ;  /* 0x000000060c0f7981 */ /* 0x000564000c1e1900 */
.L_x_26:
[----:B------:R-:W-:Y:S05]  /*0810*/  BSYNC.RECONVERGENT B1 ;  /* 0x0000000000017941 */ /* 0x000fea0003800200 */
.L_x_25:
[----:B-----5:R-:W-:Y:S01]  /*0820*/  ISETP.NE.AND P0, PT, R15, RZ, PT ;  /* 0x000000ff0f00720c */ /* 0x020fe20003f05270 */
[----:B------:R-:W-:Y:S01]  /*0830*/  BSSY.RECONVERGENT B1, `(.L_x_29) ;  /* 0x0000020000017945 */ /* 0x000fe20003800200 */
[----:B------:R-:W-:-:S11]  /*0840*/  IMAD.MOV.U32 R14, RZ, RZ, RZ ;  /* 0x000000ffff0e7224 */ /* 0x000fd600078e00ff */
[----:B------:R-:W-:Y:S05]  /*0850*/  @!P0 BRA `(.L_x_30) ;  /* 0x0000000000748947 */ /* 0x000fea0003800000 */
[----:B012---:R-:W0:Y:S02]  /*0860*/  LDC.64 R24, c[0x0][0x388] ;  /* 0x0000e200ff187b82 */ /* 0x007e240000000a00 */
        /* <DEDUP_REMOVED lines=25> */
.L_x_32:
[----:B------:R-:W-:Y:S05]  /*0a00*/  BSYNC.RECONVERGENT B2 ;  /* 0x0000000000027941 */ /* 0x000fea0003800200 */
.L_x_31:
[----:B------:R3:W-:Y:S04]  /*0a10*/  STG.E.64 desc[UR6][R24.64], R18 ;  /* 0x0000001218007986 */ /* 0x0007e8000c101b06 */
[----:B------:R3:W5:Y:S02]  /*0a20*/  LDG.E R14, desc[UR6][R12.64] ;  /* 0x000000060c0e7981 */ /* 0x000764000c1e1900 */
.L_x_30:
[----:B------:R-:W-:Y:S05]  /*0a30*/  BSYNC.RECONVERGENT B1 ;  /* 0x0000000000017941 */ /* 0x000fea0003800200 */
.L_x_29:
[----:B-----5:R-:W-:Y:S01]  /*0a40*/  ISETP.NE.AND P0, PT, R14, RZ, PT ;  /* 0x000000ff0e00720c */ /* 0x020fe20003f05270 */
[----:B------:R-:W-:Y:S01]  /*0a50*/  BSSY.RECONVERGENT B1, `(.L_x_33) ;  /* 0x0000020000017945 */ /* 0x000fe20003800200 */
[----:B------:R-:W-:-:S11]  /*0a60*/  IMAD.MOV.U32 R15, RZ, RZ, RZ ;  /* 0x000000ffff0f7224 */ /* 0x000fd600078e00ff */
[----:B------:R-:W-:Y:S05]  /*0a70*/  @!P0 BRA `(.L_x_34) ;  /* 0x0000000000748947 */ /* 0x000fea0003800000 */
[----:B0123--:R-:W0:Y:S02]  /*0a80*/  LDC.64 R24, c[0x0][0x388] ;  /* 0x0000e200ff187b82 */ /* 0x00fe240000000a00 */
[----:B0-----:R-:W-:-:S05]  /*0a90*/  IMAD.WIDE R24, R5, 0x8, R24 ;  /* 0x0000000805187825 */ /* 0x001fca00078e0218 */
[----:B------:R-:W2:Y:S01]  /*0aa0*/  LDG.E.64 R16, desc[UR6][R24.64] ;  /* 0x0000000618107981 */ /* 0x000ea2000c1e1b00 */
[----:B------:R-:W0:Y:S01]  /*0ab0*/  I2F.F64 R14, R14 ;  /* 0x0000000e000e7312 */ /* 0x000e220000201c00 */
[----:B------:R-:W-:Y:S01]  /*0ac0*/  MOV R18, 0x1 ;  /* 0x0000000100127802 */ /* 0x000fe20000000f00 */
        /* <DEDUP_REMOVED lines=19> */
[----:B------:R-:W-:Y:S02]  /*0c00*/  IMAD.MOV.U32 R18, RZ, RZ, R15 ;  /* 0x000000ffff127224 */ /* 0x000fe400078e000f */
[----:B------:R-:W-:-:S07]  /*0c10*/  IMAD.MOV.U32 R19, RZ, RZ, R14 ;  /* 0x000000ffff137224 */ /* 0x000fce00078e000e */
.L_x_36:
[----:B------:R-:W-:Y:S05]  /*0c20*/  BSYNC.RECONVERGENT B2 ;  /* 0x0000000000027941 */ /* 0x000fea0003800200 */
.L_x_35:
[----:B------:R4:W-:Y:S04]  /*0c30*/  STG.E.64 desc[UR6][R24.64], R18 ;  /* 0x0000001218007986 */ /* 0x0009e8000c101b06 */
[----:B------:R4:W5:Y:S02]  /*0c40*/  LDG.E R15, desc[UR6][R12.64] ;  /* 0x000000060c0f7981 */ /* 0x000964000c1e1900 */
.L_x_34:
[----:B------:R-:W-:Y:S05]  /*0c50*/  BSYNC.RECONVERGENT B1 ;  /* 0x0000000000017941 */ /* 0x000fea0003800200 */
.L_x_33:
[----:B-----5:R-:W-:Y:S01]  /*0c60*/  ISETP.NE.AND P0, PT, R15, RZ, PT ;  /* 0x000000ff0f00720c */ /* 0x020fe20003f05270 */
[----:B------:R-:W-:Y:S01]  /*0c70*/  BSSY.RECONVERGENT B1, `(.L_x_37) ;  /* 0x0000020000017945 */ /* 0x000fe20003800200 */
[----:B------:R-:W-:-:S11]  /*0c80*/  MOV R14, RZ ;  /* 0x000000ff000e7202 */ /* 0x000fd60000000f00 */
[----:B------:R-:W-:Y:S05]  /*0c90*/  @!P0 BRA `(.L_x_38) ;  /* 0x0000000000748947 */ /* 0x000fea0003800000 */
[----:B01234-:R-:W0:Y:S02]  /*0ca0*/  LDC.64 R24, c[0x0][0x388] ;  /* 0x0000e200ff187b82 */ /* 0x01fe240000000a00 */
        /* <DEDUP_REMOVED lines=23> */
[----:B------:R-:W-:Y:S01]  /*0e20*/  IMAD.MOV.U32 R18, RZ, RZ, R15 ;  /* 0x000000ffff127224 */ /* 0x000fe200078e000f */
[----:B------:R-:W-:-:S07]  /*0e30*/  MOV R19, R14 ;  /* 0x0000000e00137202 */ /* 0x000fce0000000f00 */
.L_x_40:
[----:B------:R-:W-:Y:S05]  /*0e40*/  BSYNC.RECONVERGENT B2 ;  /* 0x0000000000027941 */ /* 0x000fea0003800200 */
.L_x_39:
[----:B------:R0:W-:Y:S04]  /*0e50*/  STG.E.64 desc[UR6][R24.64], R18 ;  /* 0x0000001218007986 */ /* 0x0001e8000c101b06 */
[----:B------:R0:W5:Y:S02]  /*0e60*/  LDG.E R14, desc[UR6][R12.64] ;  /* 0x000000060c0e7981 */ /* 0x000164000c1e1900 */
.L_x_38:
[----:B------:R-:W-:Y:S05]  /*0e70*/  BSYNC.RECONVERGENT B1 ;  /* 0x0000000000017941 */ /* 0x000fea0003800200 */
.L_x_37:
[----:B-----5:R-:W-:Y:S01]  /*0e80*/  ISETP.NE.AND P0, PT, R14, RZ, PT ;  /* 0x000000ff0e00720c */ /* 0x020fe20003f05270 */
[----:B------:R-:W-:Y:S01]  /*0e90*/  BSSY.RECONVERGENT B1, `(.L_x_41) ;  /* 0x0000020000017945 */ /* 0x000fe20003800200 */
[----:B------:R-:W-:-:S11]  /*0ea0*/  IMAD.MOV.U32 R15, RZ, RZ, RZ ;  /* 0x000000ffff0f7224 */ /* 0x000fd600078e00ff */
        /* <DEDUP_REMOVED lines=27> */
.L_x_44:
[----:B------:R-:W-:Y:S05]  /*1060*/  BSYNC.RECONVERGENT B2 ;  /* 0x0000000000027941 */ /* 0x000fea0003800200 */
.L_x_43:
[----:B------:R0:W-:Y:S04]  /*1070*/  STG.E.64 desc[UR6][R24.64], R18 ;  /* 0x0000001218007986 */ /* 0x0001e8000c101b06 */
[----:B------:R0:W5:Y:S02]  /*1080*/  LDG.E R15, desc[UR6][R12.64] ;  /* 0x000000060c0f7981 */ /* 0x000164000c1e1900 */
.L_x_42:
[----:B------:R-:W-:Y:S05]  /*1090*/  BSYNC.RECONVERGENT B1 ;  /* 0x0000000000017941 */ /* 0x000fea0003800200 */
.L_x_41:
[----:B-----5:R-:W-:Y:S01]  /*10a0*/  ISETP.NE.AND P0, PT, R15, RZ, PT ;  /* 0x000000ff0f00720c */ /* 0x020fe20003f05270 */
[----:B------:R-:W-:-:S12]  /*10b0*/  BSSY.RECONVERGENT B1, `(.L_x_45) ;  /* 0x000001e000017945 */ /* 0x000fd80003800200 */
        /* <DEDUP_REMOVED lines=27> */
.L_x_48:
[----:B------:R-:W-:Y:S05]  /*1270*/  BSYNC.RECONVERGENT B2 ;  /* 0x0000000000027941 */ /* 0x000fea0003800200 */
.L_x_47:
[----:B------:R0:W-:Y:S02]  /*1280*/  STG.E.64 desc[UR6][R24.64], R18 ;  /* 0x0000001218007986 */ /* 0x0001e4000c101b06 */
.L_x_46:
[----:B------:R-:W-:Y:S05]  /*1290*/  BSYNC.RECONVERGENT B1 ;  /* 0x0000000000017941 */ /* 0x000fea0003800200 */
.L_x_45:
[----:B------:R-:W5:Y:S01]  /*12a0*/  LDC R14, c[0x0][0x380] ;  /* 0x0000e000ff0e7b82 */ /* 0x000f620000000800 */
[----:B------:R-:W-:-:S05]  /*12b0*/  VIADD R0, R0, 0x8 ;  /* 0x0000000800007836 */ /* 0x000fca0000000000 */
[----:B------:R-:W-:Y:S01]  /*12c0*/  ISETP.NE.AND P0, PT, R0, RZ, PT ;  /* 0x000000ff0000720c */ /* 0x000fe20003f05270 */
[C---:B-----5:R-:W-:Y:S01]  /*12d0*/  IMAD R8, R14.reuse, 0x8, R8 ;  /* 0x000000080e087824 */ /* 0x060fe200078e0208 */
[C---:B------:R-:W-:Y:S01]  /*12e0*/  LEA R5, R14.reuse, R5, 0x3 ;  /* 0x000000050e057211 */ /* 0x040fe200078e18ff */
[C---:B------:R-:W-:Y:S02]  /*12f0*/  IMAD R7, R14.reuse, 0x8, R7 ;  /* 0x000000080e077824 */ /* 0x040fe400078e0207 */
[C---:B------:R-:W-:Y:S02]  /*1300*/  IMAD R6, R14.reuse, 0x8, R6 ;  /* 0x000000080e067824 */ /* 0x040fe400078e0206 */
[C---:B------:R-:W-:Y:S02]  /*1310*/  IMAD R4, R14.reuse, 0x8, R4 ;  /* 0x000000080e047824 */ /* 0x040fe400078e0204 */
[C---:B------:R-:W-:Y:S02]  /*1320*/  IMAD R3, R14.reuse, 0x8, R3 ;  /* 0x000000080e037824 */ /* 0x040fe400078e0203 */
[----:B------:R-:W-:-:S02]  /*1330*/  IMAD R2, R14, 0x8, R2 ;  /* 0x000000080e027824 */ /* 0x000fc400078e0202 */
[----:B------:R-:W-:Y:S01]  /*1340*/  IMAD R9, R14, 0x8, R9 ;  /* 0x000000080e097824 */ /* 0x000fe200078e0209 */
[----:B------:R-:W-:Y:S06]  /*1350*/  @P0 BRA `(.L_x_49) ;  /* 0xffffffec00940947 */ /* 0x000fec000383ffff */
.L_x_16:
[----:B------:R-:W-:-:S13]  /*1360*/  ISETP.NE.AND P0, PT, R11, RZ, PT ;  /* 0x000000ff0b00720c */ /* 0x000fda0003f05270 */
[----:B------:R-:W-:Y:S05]  /*1370*/  @!P0 EXIT ;  /* 0x000000000000894d */ /* 0x000fea0003800000 */
[----:B------:R-:W5:Y:S01]  /*1380*/  LDCU UR4, c[0x0][0x384] ;  /* 0x00007080ff0477ac */ /* 0x000f620008000800 */
[----:B------:R-:W-:Y:S01]  /*1390*/  ISETP.GE.U32.AND P0, PT, R11, 0x4, PT ;  /* 0x000000040b00780c */ /* 0x000fe20003f06070 */
[----:B-----5:R-:W-:-:S12]  /*13a0*/  ULOP3.LUT UR4, UR4, 0x3, URZ, 0xc0, !UPT ;  /* 0x0000000304047892 */ /* 0x020fd8000f8ec0ff */
[----:B------:R-:W-:Y:S05]  /*13b0*/  @!P0 BRA `(.L_x_50) ;  /* 0x0000000800588947 */ /* 0x000fea0003800000 */
[----:B0-----:R-:W5:Y:S01]  /*13c0*/  LDG.E R16, desc[UR6][R12.64] ;  /* 0x000000060c107981 */ /* 0x001f62000c1e1900 */
[----:B------:R-:W-:Y:S01]  /*13d0*/  BSSY.RECONVERGENT B1, `(.L_x_51) ;  /* 0x0000023000017945 */ /* 0x000fe20003800200 */
[----:B------:R-:W-:Y:S01]  /*13e0*/  IMAD.MOV.U32 R17, RZ, RZ, RZ ;  /* 0x000000ffff117224 */ /* 0x000fe200078e00ff */
[----:B-----5:R-:W-:-:S13]  /*13f0*/  ISETP.NE.AND P0, PT, R16, RZ, PT ;  /* 0x000000ff1000720c */ /* 0x020fda0003f05270 */
[----:B------:R-:W-:Y:S05]  /*1400*/  @!P0 BRA `(.L_x_52) ;  /* 0x00000000007c8947 */ /* 0x000fea0003800000 */
[----:B------:R-:W0:Y:S01]  /*1410*/  LDC.64 R2, c[0x0][0x388] ;  /* 0x0000e200ff027b82 */ /* 0x000e220000000a00 */
[----:B------:R-:W-:-:S04]  /*1420*/  IMAD R5, R10, R14, R26 ;  /* 0x0000000e0a057224 */ /* 0x000fc800078e021a */
[----:B0-----:R-:W-:-:S05]  /*1430*/  IMAD.WIDE R2, R5, 0x8, R2 ;  /* 0x0000000805027825 */ /* 0x001fca00078e0202 */
[----:B------:R-:W5:Y:S01]  /*1440*/  LDG.E.64 R8, desc[UR6][R2.64] ;  /* 0x0000000602087981 */ /* 0x000f62000c1e1b00 */
[----:B------:R-:W0:Y:S01]  /*1450*/  I2F.F64 R16, R16 ;  /* 0x0000001000107312 */ /* 0x000e220000201c00 */
[----:B------:R-:W-:Y:S01]  /*1460*/  HFMA2 R4, -RZ, RZ, 0, 5.9604644775390625e-08 ;  /* 0x00000001ff047431 */ /* 0x000fe200000001ff */
[----:B------:R-:W-:Y:S06]  /*1470*/  BSSY.RECONVERGENT B2, `(.L_x_53) ;  /* 0x0000016000027945 */ /* 0x000fec0003800200 */
[----:B0-----:R-:W0:Y:S02]  /*1480*/  MUFU.RCP64H R5, R17 ;  /* 0x0000001100057308 */ /* 0x001e240000001800 */
[----:B0-----:R-:W-:-:S08]  /*1490*/  DFMA R6, -R16, R4, 1 ;  /* 0x3ff000001006742b */ /* 0x001fd00000000104 */
[----:B------:R-:W-:-:S08]  /*14a0*/  DFMA R6, R6, R6, R6 ;  /* 0x000000060606722b */ /* 0x000fd00000000006 */
[----:B------:R-:W-:-:S08]  /*14b0*/  DFMA R6, R4, R6, R4 ;  /* 0x000000060406722b */ /* 0x000fd00000000004 */
[----:B------:R-:W-:-:S08]  /*14c0*/  DFMA R4, -R16, R6, 1 ;  /* 0x3ff000001004742b */ /* 0x000fd00000000106 */
[----:B------:R-:W-:-:S08]  /*14d0*/  DFMA R4, R6, R4, R6 ;  /* 0x000000040604722b */ /* 0x000fd00000000006 */
[----:B-----5:R-:W-:Y:S01]  /*14e0*/  DMUL R14, R8, R4 ;  /* 0x00000004080e7228 */ /* 0x020fe20000000000 */
[----:B------:R-:W-:-:S07]  /*14f0*/  FSETP.GEU.AND P1, PT, |R9|, 6.5827683646048100446e-37, PT ;  /* 0x036000000900780b */ /* 0x000fce0003f2e200 */
[----:B------:R-:W-:-:S08]  /*1500*/  DFMA R6, -R16, R14, R8 ;  /* 0x0000000e1006722b */ /* 0x000fd00000000108 */
[----:B------:R-:W-:-:S10]  /*1510*/  DFMA R14, R4, R6, R14 ;  /* 0x00000006040e722b */ /* 0x000fd4000000000e */
[----:B------:R-:W-:-:S05]  /*1520*/  FFMA R0, RZ, R17, R15 ;  /* 0x00000011ff007223 */ /* 0x000fca000000000f */
[----:B------:R-:W-:-:S13]  /*1530*/  FSETP.GT.AND P0, PT, |R0|, 1.469367938527859385e-39, PT ;  /* 0x001000000000780b */ /* 0x000fda0003f04200 */
[----:B------:R-:W-:Y:S05]  /*1540*/  @P0 BRA P1, `(.L_x_54) ;  /* 0x0000000000200947 */ /* 0x000fea0000800000 */
[----:B-1234-:R-:W-:Y:S01]  /*1550*/  IMAD.MOV.U32 R19, RZ, RZ, R8 ;  /* 0x000000ffff137224 */ /* 0x01efe200078e0008 */
[----:B------:R-:W-:Y:S01]  /*1560*/  MOV R27, 0x15a0 ;  /* 0x000015a0001b7802 */ /* 0x000fe20000000f00 */
[----:B------:R-:W-:Y:S02]  /*1570*/  IMAD.MOV.U32 R18, RZ, RZ, R9 ;  /* 0x000000ffff127224 */ /* 0x000fe400078e0009 */
[----:B------:R-:W-:-:S07]  /*1580*/  IMAD.MOV.U32 R14, RZ, RZ, R16 ;  /* 0x000000ffff0e7224 */ /* 0x000fce00078e0010 */
[----:B------:R-:W-:Y:S05]  /*1590*/  CALL.REL.NOINC `($__internal_0_$__cuda_sm20_div_rn_f64_full) ;  /* 0x0000000c00b87944 */ /* 0x000fea0003c00000 */
[----:B------:R-:W-:-:S04]  /*15a0*/  LOP3.LUT R15, R15, R14, RZ, 0x3c, !PT ;  /* 0x0000000e0f0f7212 */ /* 0x000fc800078e3cff */
[----:B------:R-:W-:-:S04]  /*15b0*/  LOP3.LUT R14, R15, R14, RZ, 0x3c, !PT ;  /* 0x0000000e0f0e7212 */ /* 0x000fc800078e3cff */
[----:B------:R-:W-:-:S07]  /*15c0*/  LOP3.LUT R15, R15, R14, RZ, 0x3c, !PT ;  /* 0x0000000e0f0f7212 */ /* 0x000fce00078e3cff */
.L_x_54:
[----:B------:R-:W-:Y:S05]  /*15d0*/  BSYNC.RECONVERGENT B2 ;  /* 0x0000000000027941 */ /* 0x000fea0003800200 */
.L_x_53:
[----:B------:R0:W-:Y:S04]  /*15e0*/  STG.E.64 desc[UR6][R2.64], R14 ;  /* 0x0000000e02007986 */ /* 0x0001e8000c101b06 */
[----:B------:R0:W5:Y:S02]  /*15f0*/  LDG.E R17, desc[UR6][R12.64] ;  /* 0x000000060c117981 */ /* 0x000164000c1e1900 */
.L_x_52:
[----:B------:R-:W-:Y:S05]  /*1600*/  BSYNC.RECONVERGENT B1 ;  /* 0x0000000000017941 */ /* 0x000fea0003800200 */
.L_x_51:
[----:B-----5:R-:W-:Y:S01]  /*1610*/  ISETP.NE.AND P0, PT, R17, RZ, PT ;  /* 0x000000ff1100720c */ /* 0x020fe20003f05270 */
[----:B------:R-:W-:Y:S01]  /*1620*/  BSSY.RECONVERGENT B1, `(.L_x_55) ;  /* 0x0000024000017945 */ /* 0x000fe20003800200 */
[----:B------:R-:W-:-:S11]  /*1630*/  IMAD.MOV.U32 R16, RZ, RZ, RZ ;  /* 0x000000ffff107224 */ /* 0x000fd600078e00ff */
[----:B------:R-:W-:Y:S05]  /*1640*/  @!P0 BRA `(.L_x_56) ;  /* 0x0000000000848947 */ /* 0x000fea0003800000 */
[----:B------:R-:W5:Y:S08]  /*1650*/  LDC R5, c[0x0][0x380] ;  /* 0x0000e000ff057b82 */ /* 0x000f700000000800 */
[----:B0-----:R-:W0:Y:S01]  /*1660*/  LDC.64 R2, c[0x0][0x388] ;  /* 0x0000e200ff027b82 */ /* 0x001e220000000a00 */
[----:B-----5:R-:W-:-:S04]  /*1670*/  IMAD R5, R10, R5, R5 ;  /* 0x000000050a057224 */ /* 0x020fc800078e0205 */
[----:B------:R-:W-:-:S04]  /*1680*/  IMAD.IADD R5, R26, 0x1, R5 ;  /* 0x000000011a057824 */ /* 0x000fc800078e0205 */
[----:B0-----:R-:W-:-:S05]  /*1690*/  IMAD.WIDE R2, R5, 0x8, R2 ;  /* 0x0000000805027825 */ /* 0x001fca00078e0202 */
[----:B------:R-:W5:Y:S01]  /*16a0*/  LDG.E.64 R8, desc[UR6][R2.64] ;  /* 0x0000000602087981 */ /* 0x000f62000c1e1b00 */
        /* <DEDUP_REMOVED lines=24> */
.L_x_58:
[----:B------:R-:W-:Y:S05]  /*1830*/  BSYNC.RECONVERGENT B2 ;  /* 0x0000000000027941 */ /* 0x000fea0003800200 */
.L_x_57:
[----:B------:R0:W-:Y:S04]  /*1840*/  STG.E.64 desc[UR6][R2.64], R14 ;  /* 0x0000000e02007986 */ /* 0x0001e8000c101b06 */
[----:B------:R0:W5:Y:S02]  /*1850*/  LDG.E R16, desc[UR6][R12.64] ;  /* 0x000000060c107981 */ /* 0x000164000c1e1900 */
.L_x_56:
[----:B------:R-:W-:Y:S05]  /*1860*/  BSYNC.RECONVERGENT B1 ;  /* 0x0000000000017941 */ /* 0x000fea0003800200 */
.L_x_55:
[----:B-----5:R-:W-:Y:S01]  /*1870*/  ISETP.NE.AND P0, PT, R16, RZ, PT ;  /* 0x000000ff1000720c */ /* 0x020fe20003f05270 */
[----:B------:R-:W-:Y:S01]  /*1880*/  BSSY.RECONVERGENT B1, `(.L_x_59) ;  /* 0x0000024000017945 */ /* 0x000fe20003800200 */
[----:B------:R-:W-:-:S11]  /*1890*/  IMAD.MOV.U32 R17, RZ, RZ, RZ ;  /* 0x000000ffff117224 */ /* 0x000fd600078e00ff */
[----:B------:R-:W-:Y:S05]  /*18a0*/  @!P0 BRA `(.L_x_60) ;  /* 0x0000000000848947 */ /* 0x000fea0003800000 */
[----:B0-----:R-:W0:Y:S01]  /*18b0*/  LDC.64 R2, c[0x0][0x388] ;  /* 0x0000e200ff027b82 */ /* 0x001e220000000a00 */
[----:B------:R-:W5:Y:S01]  /*18c0*/  LDCU UR5, c[0x0][0x380] ;  /* 0x00007000ff0577ac */ /* 0x000f620008000800 */
[----:B------:R-:W-:-:S04]  /*18d0*/  VIADD R5, R10, 0x2 ;  /* 0x000000020a057836 */ /* 0x000fc80000000000 */
[----:B-----5:R-:W-:-:S04]  /*18e0*/  IMAD R5, R5, UR5, R26 ;  /* 0x0000000505057c24 */ /* 0x020fc8000f8e021a */
        /* <DEDUP_REMOVED lines=26> */
.L_x_62:
[----:B------:R-:W-:Y:S05]  /*1a90*/  BSYNC.RECONVERGENT B2 ;  /* 0x0000000000027941 */ /* 0x000fea0003800200 */
.L_x_61:
[----:B------:R0:W-:Y:S04]  /*1aa0*/  STG.E.64 desc[UR6][R2.64], R14 ;  /* 0x0000000e02007986 */ /* 0x0001e8000c101b06 */
[----:B------:R0:W5:Y:S02]  /*1ab0*/  LDG.E R17, desc[UR6][R12.64] ;  /* 0x000000060c117981 */ /* 0x000164000c1e1900 */
.L_x_60:
[----:B------:R-:W-:Y:S05]  /*1ac0*/  BSYNC.RECONVERGENT B1 ;  /* 0x0000000000017941 */ /* 0x000fea0003800200 */
.L_x_59:
[----:B-----5:R-:W-:Y:S01]  /*1ad0*/  ISETP.NE.AND P0, PT, R17, RZ, PT ;  /* 0x000000ff1100720c */ /* 0x020fe20003f05270 */
[----:B------:R-:W-:-:S12]  /*1ae0*/  BSSY.RECONVERGENT B1, `(.L_x_63) ;  /* 0x0000022000017945 */ /* 0x000fd80003800200 */
        /* <DEDUP_REMOVED lines=23> */
[----:B-1234-:R-:W-:Y:S01]  /*1c60*/  MOV R19, R8 ;  /* 0x0000000800137202 */ /* 0x01efe20000000f00 */
[----:B------:R-:W-:Y:S01]  /*1c70*/  IMAD.MOV.U32 R18, RZ, RZ, R9 ;  /* 0x000000ffff127224 */ /* 0x000fe200078e0009 */
[----:B------:R-:W-:Y:S01]  /*1c80*/  MOV R27, 0x1cb0 ;  /* 0x00001cb0001b7802 */ /* 0x000fe20000000f00 */
[----:B------:R-:W-:-:S07]  /*1c90*/  IMAD.MOV.U32 R14, RZ, RZ, R16 ;  /* 0x000000ffff0e7224 */ /* 0x000fce00078e0010 */
[----:B------:R-:W-:Y:S05]  /*1ca0*/  CALL.REL.NOINC `($__internal_0_$__cuda_sm20_div_rn_f64_full) ;  /* 0x0000000400f47944 */ /* 0x000fea0003c00000 */
[----:B------:R-:W-:-:S04]  /*1cb0*/  LOP3.LUT R15, R15, R14, RZ, 0x3c, !PT ;  /* 0x0000000e0f0f7212 */ /* 0x000fc800078e3cff */
[----:B------:R-:W-:-:S04]  /*1cc0*/  LOP3.LUT R14, R15, R14, RZ, 0x3c, !PT ;  /* 0x0000000e0f0e7212 */ /* 0x000fc800078e3cff */
[----:B------:R-:W-:-:S07]  /*1cd0*/  LOP3.LUT R15, R15, R14, RZ, 0x3c, !PT ;  /* 0x0000000e0f0f7212 */ /* 0x000fce00078e3cff */
.L_x_66:
[----:B------:R-:W-:Y:S05]  /*1ce0*/  BSYNC.RECONVERGENT B2 ;  /* 0x0000000000027941 */ /* 0x000fea0003800200 */
.L_x_65:
[----:B------:R0:W-:Y:S02]  /*1cf0*/  STG.E.64 desc[UR6][R2.64], R14 ;  /* 0x0000000e02007986 */ /* 0x0001e4000c101b06 */
.L_x_64:
[----:B------:R-:W-:Y:S05]  /*1d00*/  BSYNC.RECONVERGENT B1 ;  /* 0x0000000000017941 */ /* 0x000fea0003800200 */
.L_x_63:
[----:B------:R-:W-:-:S07]  /*1d10*/  VIADD R10, R10, 0x4 ;  /* 0x000000040a0a7836 */ /* 0x000fce0000000000 */
.L_x_50:
[----:B------:R-:W-:-:S13]  /*1d20*/  ISETP.NE.AND P0, PT, RZ, UR4, PT ;  /* 0x00000004ff007c0c */ /* 0x000fda000bf05270 */
[----:B------:R-:W-:Y:S05]  /*1d30*/  @!P0 EXIT ;  /* 0x000000000000894d */ /* 0x000fea0003800000 */
[----:B------:R-:W-:-:S09]  /*1d40*/  UISETP.NE.AND UP0, UPT, UR4, 0x1, UPT ;  /* 0x000000010400788c */ /* 0x000fd2000bf05270 */
[----:B------:R-:W-:Y:S05]  /*1d50*/  BRA.U !UP0, `(.L_x_67) ;  /* 0x00000005082c7547 */ /* 0x000fea000b800000 */
[----:B0-----:R-:W5:Y:S01]  /*1d60*/  LDG.E R16, desc[UR6][R12.64] ;  /* 0x000000060c107981 */ /* 0x001f62000c1e1900 */
[----:B------:R-:W-:Y:S01]  /*1d70*/  BSSY.RECONVERGENT B1, `(.L_x_68) ;  /* 0x0000024000017945 */ /* 0x000fe20003800200 */
[----:B------:R-:W-:Y:S01]  /*1d80*/  IMAD.MOV.U32 R17, RZ, RZ, RZ ;  /* 0x000000ffff117224 */ /* 0x000fe200078e00ff */
[----:B-----5:R-:W-:-:S13]  /*1d90*/  ISETP.NE.AND P0, PT, R16, RZ, PT ;  /* 0x000000ff1000720c */ /* 0x020fda0003f05270 */
[----:B------:R-:W-:Y:S05]  /*1da0*/  @!P0 BRA `(.L_x_69) ;  /* 0x0000000000808947 */ /* 0x000fea0003800000 */
[----:B------:R-:W0:Y:S01]  /*1db0*/  LDC.64 R2, c[0x0][0x388] ;  /* 0x0000e200ff027b82 */ /* 0x000e220000000a00 */
[----:B------:R-:W5:Y:S02]  /*1dc0*/  LDCU UR4, c[0x0][0x380] ;  /* 0x00007000ff0477ac */ /* 0x000f640008000800 */
        /* <DEDUP_REMOVED lines=27> */
.L_x_71:
[----:B------:R-:W-:Y:S05]  /*1f80*/  BSYNC.RECONVERGENT B2 ;  /* 0x0000000000027941 */ /* 0x000fea0003800200 */
.L_x_70:
[----:B------:R0:W-:Y:S04]  /*1f90*/  STG.E.64 desc[UR6][R2.64], R14 ;  /* 0x0000000e02007986 */ /* 0x0001e8000c101b06 */
[----:B------:R0:W5:Y:S02]  /*1fa0*/  LDG.E R17, desc[UR6][R12.64] ;  /* 0x000000060c117981 */ /* 0x000164000c1e1900 */
.L_x_69:
[----:B------:R-:W-:Y:S05]  /*1fb0*/  BSYNC.RECONVERGENT B1 ;  /* 0x0000000000017941 */ /* 0x000fea0003800200 */
.L_x_68:
[----:B-----5:R-:W-:Y:S01]  /*1fc0*/  ISETP.NE.AND P0, PT, R17, RZ, PT ;  /* 0x000000ff1100720c */ /* 0x020fe20003f05270 */
[----:B------:R-:W-:-:S12]  /*1fd0*/  BSSY.RECONVERGENT B1, `(.L_x_72) ;  /* 0x0000022000017945 */ /* 0x000fd80003800200 */
        /* <DEDUP_REMOVED lines=31> */
.L_x_75:
[----:B------:R-:W-:Y:S05]  /*21d0*/  BSYNC.RECONVERGENT B2 ;  /* 0x0000000000027941 */ /* 0x000fea0003800200 */
.L_x_74:
[----:B------:R0:W-:Y:S02]  /*21e0*/  STG.E.64 desc[UR6][R2.64], R14 ;  /* 0x0000000e02007986 */ /* 0x0001e4000c101b06 */
.L_x_73:
[----:B------:R-:W-:Y:S05]  /*21f0*/  BSYNC.RECONVERGENT B1 ;  /* 0x0000000000017941 */ /* 0x000fea0003800200 */
.L_x_72:
[----:B------:R-:W-:-:S07]  /*2200*/  VIADD R10, R10, 0x2 ;  /* 0x000000020a0a7836 */ /* 0x000fce0000000000 */
.L_x_67:
[----:B------:R-:W5:Y:S02]  /*2210*/  LDC R0, c[0x0][0x384] ;  /* 0x0000e100ff007b82 */ /* 0x000f640000000800 */
[----:B-----5:R-:W-:-:S04]  /*2220*/  LOP3.LUT R0, R0, 0x1, RZ, 0xc0, !PT ;  /* 0x0000000100007812 */ /* 0x020fc800078ec0ff */
[----:B------:R-:W-:-:S13]  /*2230*/  ISETP.NE.U32.AND P0, PT, R0, 0x1, PT ;  /* 0x000000010000780c */ /* 0x000fda0003f05070 */
[----:B------:R-:W-:Y:S05]  /*2240*/  @P0 EXIT ;  /* 0x000000000000094d */ /* 0x000fea0003800000 */
[----:B01234-:R-:W2:Y:S02]  /*2250*/  LDG.E R12, desc[UR6][R12.64] ;  /* 0x000000060c0c7981 */ /* 0x01fea4000c1e1900 */
[----:B--2---:R-:W-:-:S13]  /*2260*/  ISETP.NE.AND P0, PT, R12, RZ, PT ;  /* 0x000000ff0c00720c */ /* 0x004fda0003f05270 */
[----:B------:R-:W-:Y:S05]  /*2270*/  @!P0 EXIT ;  /* 0x000000000000894d */ /* 0x000fea0003800000 */
[----:B------:R-:W0:Y:S01]  /*2280*/  LDC.64 R2, c[0x0][0x388] ;  /* 0x0000e200ff027b82 */ /* 0x000e220000000a00 */
[----:B------:R-:W1:Y:S02]  /*2290*/  LDCU UR4, c[0x0][0x380] ;  /* 0x00007000ff0477ac */ /* 0x000e640008000800 */
[----:B-1----:R-:W-:-:S04]  /*22a0*/  IMAD R5, R10, UR4, R26 ;  /* 0x000000040a057c24 */ /* 0x002fc8000f8e021a */
        /* <DEDUP_REMOVED lines=23> */
[----:B------:R-:W-:-:S04]  /*2420*/  LOP3.LUT R15, R15, R14, RZ, 0x3c, !PT ;  /* 0x0000000e0f0f7212 */ /* 0x000fc800078e3cff */
[----:B------:R-:W-:-:S04]  /*2430*/  LOP3.LUT R14, R15, R14, RZ, 0x3c, !PT ;  /* 0x0000000e0f0e7212 */ /* 0x000fc800078e3cff */
[----:B------:R-:W-:-:S07]  /*2440*/  LOP3.LUT R15, R15, R14, RZ, 0x3c, !PT ;  /* 0x0000000e0f0f7212 */ /* 0x000fce00078e3cff */
.L_x_77:
[----:B------:R-:W-:Y:S05]  /*2450*/  BSYNC.RECONVERGENT B1 ;  /* 0x0000000000017941 */ /* 0x000fea0003800200 */
.L_x_76:
[----:B------:R-:W-:Y:S01]  /*2460*/  STG.E.64 desc[UR6][R2.64], R14 ;  /* 0x0000000e02007986 */ /* 0x000fe2000c101b06 */
[----:B------:R-:W-:Y:S05]  /*2470*/  EXIT ;  /* 0x000000000000794d */ /* 0x000fea0003800000 */
        .weak           $__internal_0_$__cuda_sm20_div_rn_f64_full
        .type           $__internal_0_$__cuda_sm20_div_rn_f64_full,@function
        .size           $__internal_0_$__cuda_sm20_div_rn_f64_full,(.L_x_311 - $__internal_0_$__cuda_sm20_div_rn_f64_full)
$__internal_0_$__cuda_sm20_div_rn_f64_full:
[C---:B------:R-:W-:Y:S01]  /*2480*/  FSETP.GEU.AND P0, PT, |R17|.reuse, 1.469367938527859385e-39, PT ;  /* 0x001000001100780b */ /* 0x040fe20003f0e200 */
[----:B------:R-:W-:Y:S01]  /*2490*/  IMAD.MOV.U32 R16, RZ, RZ, R14 ;  /* 0x000000ffff107224 */ /* 0x000fe200078e000e */
[----:B------:R-:W-:Y:S01]  /*24a0*/  LOP3.LUT R15, R17, 0x800fffff, RZ, 0xc0, !PT ;  /* 0x800fffff110f7812 */ /* 0x000fe200078ec0ff */
[----:B------:R-:W-:Y:S01]  /*24b0*/  IMAD.MOV.U32 R29, RZ, RZ, 0x1ca00000 ;  /* 0x1ca00000ff1d7424 */ /* 0x000fe200078e00ff */
[-C--:B------:R-:W-:Y:S01]  /*24c0*/  LOP3.LUT R19, R19, R18.reuse, RZ, 0x3c, !PT ;  /* 0x0000001213137212 */ /* 0x080fe200078e3cff */
[----:B------:R-:W-:Y:S01]  /*24d0*/  BSSY.RECONVERGENT B0, `(.L_x_78) ;  /* 0x000005a000007945 */ /* 0x000fe20003800200 */
[----:B------:R-:W-:Y:S02]  /*24e0*/  LOP3.LUT R15, R15, 0x3ff00000, RZ, 0xfc, !PT ;  /* 0x3ff000000f0f7812 */ /* 0x000fe400078efcff */
[----:B------:R-:W-:Y:S02]  /*24f0*/  LOP3.LUT R18, R19, R18, RZ, 0x3c, !PT ;  /* 0x0000001213127212 */ /* 0x000fe400078e3cff */
[----:B------:R-:W-:-:S02]  /*2500*/  MOV R22, 0x1 ;  /* 0x0000000100167802 */ /* 0x000fc40000000f00 */
[----:B------:R-:W-:Y:S01]  /*2510*/  LOP3.LUT R19, R19, R18, RZ, 0x3c, !PT ;  /* 0x0000001213137212 */ /* 0x000fe200078e3cff */
[----:B------:R-:W-:Y:S01]  /*2520*/  @!P0 DMUL R14, R16, 8.98846567431157953865e+307 ;  /* 0x7fe00000100e8828 */ /* 0x000fe20000000000 */
[----:B------:R-:W-:Y:S02]  /*2530*/  LOP3.LUT R31, R17, 0x7ff00000, RZ, 0xc0, !PT ;  /* 0x7ff00000111f7812 */ /* 0x000fe400078ec0ff */
[C---:B------:R-:W-:Y:S02]  /*2540*/  FSETP.GEU.AND P2, PT, |R19|.reuse, 1.469367938527859385e-39, PT ;  /* 0x001000001300780b */ /* 0x040fe40003f4e200 */
[----:B------:R-:W-:Y:S01]  /*2550*/  LOP3.LUT R28, R19, 0x7ff00000, RZ, 0xc0, !PT ;  /* 0x7ff00000131c7812 */ /* 0x000fe200078ec0ff */
[----:B------:R-:W0:Y:S03]  /*2560*/  MUFU.RCP64H R23, R15 ;  /* 0x0000000f00177308 */ /* 0x000e260000001800 */
[----:B------:R-:W-:Y:S01]  /*2570*/  ISETP.GE.U32.AND P1, PT, R28, R31, PT ;  /* 0x0000001f1c00720c */ /* 0x000fe20003f26070 */
[----:B------:R-:W-:Y:S01]  /*2580*/  IMAD.MOV.U32 R30, RZ, RZ, R28 ;  /* 0x000000ffff1e7224 */ /* 0x000fe200078e001c */
[----:B------:R-:W-:-:S02]  /*2590*/  @!P0 LOP3.LUT R31, R15, 0x7ff00000, RZ, 0xc0, !PT ;  /* 0x7ff000000f1f8812 */ /* 0x000fc400078ec0ff */
[----:B------:R-:W-:-:S03]  /*25a0*/  SEL R21, R29, 0x63400000, !P1 ;  /* 0x634000001d157807 */ /* 0x000fc60004800000 */
[----:B------:R-:W-:Y:S02]  /*25b0*/  @!P2 LOP3.LUT R20, R17, 0x7ff00000, RZ, 0xc0, !PT ;  /* 0x7ff000001114a812 */ /* 0x000fe400078ec0ff */
[----:B------:R-:W-:Y:S02]  /*25c0*/  LOP3.LUT R21, R21, 0x800fffff, R19, 0xf8, !PT ;  /* 0x800fffff15157812 */ /* 0x000fe400078ef813 */
[----:B------:R-:W-:Y:S01]  /*25d0*/  @!P2 ISETP.GE.U32.AND P3, PT, R28, R20, PT ;  /* 0x000000141c00a20c */ /* 0x000fe20003f66070 */
[----:B0-----:R-:W-:-:S03]  /*25e0*/  DFMA R32, R22, -R14, 1 ;  /* 0x3ff000001620742b */ /* 0x001fc6000000080e */
[----:B------:R-:W-:-:S04]  /*25f0*/  @!P2 SEL R20, R29, 0x63400000, !P3 ;  /* 0x634000001d14a807 */ /* 0x000fc80005800000 */
[----:B------:R-:W-:Y:S01]  /*2600*/  @!P2 LOP3.LUT R20, R20, 0x80000000, R19, 0xf8, !PT ;  /* 0x800000001414a812 */ /* 0x000fe200078ef813 */
[----:B------:R-:W-:-:S08]  /*2610*/  DFMA R32, R32, R32, R32 ;  /* 0x000000202020722b */ /* 0x000fd00000000020 */
[----:B------:R-:W-:Y:S01]  /*2620*/  DFMA R22, R22, R32, R22 ;  /* 0x000000201616722b */ /* 0x000fe20000000016 */
[----:B------:R-:W-:Y:S01]  /*2630*/  @!P2 LOP3.LUT R33, R20, 0x100000, RZ, 0xfc, !PT ;  /* 0x001000001421a812 */ /* 0x000fe200078efcff */
[----:B------:R-:W-:Y:S02]  /*2640*/  IMAD.MOV.U32 R20, RZ, RZ, R18 ;  /* 0x000000ffff147224 */ /* 0x000fe400078e0012 */
[----:B------:R-:W-:-:S04]  /*2650*/  @!P2 IMAD.MOV.U32 R32, RZ, RZ, RZ ;  /* 0x000000ffff20a224 */ /* 0x000fc800078e00ff */
[----:B------:R-:W-:Y:S02]  /*2660*/  DFMA R34, R22, -R14, 1 ;  /* 0x3ff000001622742b */ /* 0x000fe4000000080e */
[----:B------:R-:W-:-:S06]  /*2670*/  @!P2 DFMA R20, R20, 2, -R32 ;  /* 0x400000001414a82b */ /* 0x000fcc0000000820 */
[----:B------:R-:W-:-:S04]  /*2680*/  DFMA R34, R22, R34, R22 ;  /* 0x000000221622722b */ /* 0x000fc80000000016 */
[----:B------:R-:W-:-:S04]  /*2690*/  @!P2 LOP3.LUT R30, R21, 0x7ff00000, RZ, 0xc0, !PT ;  /* 0x7ff00000151ea812 */ /* 0x000fc800078ec0ff */
[----:B------:R-:W-:-:S08]  /*26a0*/  DMUL R32, R34, R20 ;  /* 0x0000001422207228 */ /* 0x000fd00000000000 */
[----:B------:R-:W-:-:S08]  /*26b0*/  DFMA R22, R32, -R14, R20 ;  /* 0x8000000e2016722b */ /* 0x000fd00000000014 */
[----:B------:R-:W-:Y:S01]  /*26c0*/  DFMA R22, R34, R22, R32 ;  /* 0x000000162216722b */ /* 0x000fe20000000020 */
[----:B------:R-:W-:-:S04]  /*26d0*/  IADD3 R32, PT, PT, R30, -0x1, RZ ;  /* 0xffffffff1e207810 */ /* 0x000fc80007ffe0ff */
[----:B------:R-:W-:Y:S01]  /*26e0*/  ISETP.GT.U32.AND P0, PT, R32, 0x7feffffe, PT ;  /* 0x7feffffe2000780c */ /* 0x000fe20003f04070 */
[----:B------:R-:W-:-:S05]  /*26f0*/  VIADD R32, R31, 0xffffffff ;  /* 0xffffffff1f207836 */ /* 0x000fca0000000000 */
[----:B------:R-:W-:-:S13]  /*2700*/  ISETP.GT.U32.OR P0, PT, R32, 0x7feffffe, P0 ;  /* 0x7feffffe2000780c */ /* 0x000fda0000704470 */
[----:B------:R-:W-:Y:S05]  /*2710*/  @P0 BRA `(.L_x_79) ;  /* 0x0000000000740947 */ /* 0x000fea0003800000 */
[----:B------:R-:W-:Y:S01]  /*2720*/  LOP3.LUT R18, R17, 0x7ff00000, RZ, 0xc0, !PT ;  /* 0x7ff0000011127812 */ /* 0x000fe200078ec0ff */
[----:B------:R-:W-:-:S03]  /*2730*/  IMAD.MOV.U32 R30, RZ, RZ, RZ ;  /* 0x000000ffff1e7224 */ /* 0x000fc600078e00ff */
[CC--:B------:R-:W-:Y:S02]  /*2740*/  VIADDMNMX R19, R28.reuse, -R18.reuse, 0xb9600000, !PT ;  /* 0xb96000001c137446 */ /* 0x0c0fe40007800912 */
[----:B------:R-:W-:Y:S02]  /*2750*/  ISETP.GE.U32.AND P0, PT, R28, R18, PT ;  /* 0x000000121c00720c */ /* 0x000fe40003f06070 */
[----:B------:R-:W-:Y:S02]  /*2760*/  VIMNMX R19, PT, PT, R19, 0x46a00000, PT ;  /* 0x46a0000013137848 */ /* 0x000fe40003fe0100 */
[----:B------:R-:W-:-:S05]  /*2770*/  SEL R29, R29, 0x63400000, !P0 ;  /* 0x634000001d1d7807 */ /* 0x000fca0004000000 */
[----:B------:R-:W-:-:S04]  /*2780*/  IMAD.IADD R19, R19, 0x1, -R29 ;  /* 0x0000000113137824 */ /* 0x000fc800078e0a1d */
[----:B------:R-:W-:-:S06]  /*2790*/  VIADD R31, R19, 0x7fe00000 ;  /* 0x7fe00000131f7836 */ /* 0x000fcc0000000000 */
[----:B------:R-:W-:-:S10]  /*27a0*/  DMUL R28, R22, R30 ;  /* 0x0000001e161c7228 */ /* 0x000fd40000000000 */
[----:B------:R-:W-:-:S13]  /*27b0*/  FSETP.GTU.AND P0, PT, |R29|, 1.469367938527859385e-39, PT ;  /* 0x001000001d00780b */ /* 0x000fda0003f0c200 */
[----:B------:R-:W-:Y:S05]  /*27c0*/  @P0 BRA `(.L_x_80) ;  /* 0x0000000000a80947 */ /* 0x000fea0003800000 */
[----:B------:R-:W-:-:S06]  /*27d0*/  DFMA R14, R22, -R14, R20 ;  /* 0x8000000e160e722b */ /* 0x000fcc0000000014 */
[----:B------:R-:W-:-:S04]  /*27e0*/  MOV R14, RZ ;  /* 0x000000ff000e7202 */ /* 0x000fc80000000f00 */
[C---:B------:R-:W-:Y:S02]  /*27f0*/  FSETP.NEU.AND P0, PT, R15.reuse, RZ, PT ;  /* 0x000000ff0f00720b */ /* 0x040fe40003f0d000 */
[----:B------:R-:W-:-:S04]  /*2800*/  LOP3.LUT R16, R15, 0x80000000, R17, 0x48, !PT ;  /* 0x800000000f107812 */ /* 0x000fc800078e4811 */
[----:B------:R-:W-:-:S07]  /*2810*/  LOP3.LUT R15, R16, R31, RZ, 0xfc, !PT ;  /* 0x0000001f100f7212 */ /* 0x000fce00078efcff */
[----:B------:R-:W-:Y:S05]  /*2820*/  @!P0 BRA `(.L_x_80) ;  /* 0x0000000000908947 */ /* 0x000fea0003800000 */
[----:B------:R-:W-:Y:S01]  /*2830*/  IMAD.MOV R21, RZ, RZ, -R19 ;  /* 0x000000ffff157224 */ /* 0x000fe200078e0a13 */
[----:B------:R-:W-:Y:S01]  /*2840*/  DMUL.RP R14, R22, R14 ;  /* 0x0000000e160e7228 */ /* 0x000fe20000008000 */
[----:B------:R-:W-:Y:S01]  /*2850*/  IMAD.MOV.U32 R20, RZ, RZ, RZ ;  /* 0x000000ffff147224 */ /* 0x000fe200078e00ff */
[----:B------:R-:W-:-:S05]  /*2860*/  IADD3 R19, PT, PT, -R19, -0x43300000, RZ ;  /* 0xbcd0000013137810 */ /* 0x000fca0007ffe1ff */
[----:B------:R-:W-:-:S03]  /*2870*/  DFMA R20, R28, -R20, R22 ;  /* 0x800000141c14722b */ /* 0x000fc60000000016 */
[----:B------:R-:W-:-:S07]  /*2880*/  LOP3.LUT R16, R15, R16, RZ, 0x3c, !PT ;  /* 0x000000100f107212 */ /* 0x000fce00078e3cff */
[----:B------:R-:W-:-:S04]  /*2890*/  FSETP.NEU.AND P0, PT, |R21|, R19, PT ;  /* 0x000000131500720b */ /* 0x000fc80003f0d200 */
[----:B------:R-:W-:Y:S02]  /*28a0*/  FSEL R14, R14, R28, !P0 ;  /* 0x0000001c0e0e7208 */ /* 0x000fe40004000000 */
[----:B------:R-:W-:-:S03]  /*28b0*/  FSEL R16, R16, R29, !P0 ;  /* 0x0000001d10107208 */ /* 0x000fc60004000000 */
[----:B------:R-:W-:Y:S02]  /*28c0*/  IMAD.MOV.U32 R28, RZ, RZ, R14 ;  /* 0x000000ffff1c7224 */ /* 0x000fe400078e000e */
[----:B------:R-:W-:Y:S01]  /*28d0*/  IMAD.MOV.U32 R29, RZ, RZ, R16 ;  /* 0x000000ffff1d7224 */ /* 0x000fe200078e0010 */
[----:B------:R-:W-:Y:S06]  /*28e0*/  BRA `(.L_x_80) ;  /* 0x0000000000607947 */ /* 0x000fec0003800000 */
.L_x_79:
[----:B------:R-:W-:-:S14]  /*28f0*/  DSETP.NAN.AND P0, PT, R18, R18, PT ;  /* 0x000000121200722a */ /* 0x000fdc0003f08000 */
[----:B------:R-:W-:Y:S05]  /*2900*/  @P0 BRA `(.L_x_81) ;  /* 0x00000000004c0947 */ /* 0x000fea0003800000 */
[----:B------:R-:W-:-:S14]  /*2910*/  DSETP.NAN.AND P0, PT, R16, R16, PT ;  /* 0x000000101000722a */ /* 0x000fdc0003f08000 */
[----:B------:R-:W-:Y:S05]  /*2920*/  @P0 BRA `(.L_x_82) ;  /* 0x0000000000340947 */ /* 0x000fea0003800000 */
[----:B------:R-:W-:Y:S01]  /*2930*/  ISETP.NE.AND P0, PT, R30, R31, PT ;  /* 0x0000001f1e00720c */ /* 0x000fe20003f05270 */
[----:B------:R-:W-:Y:S01]  /*2940*/  IMAD.MOV.U32 R29, RZ, RZ, -0x80000 ;  /* 0xfff80000ff1d7424 */ /* 0x000fe200078e00ff */
[----:B------:R-:W-:-:S11]  /*2950*/  MOV R28, 0x0 ;  /* 0x00000000001c7802 */ /* 0x000fd60000000f00 */
[----:B------:R-:W-:Y:S05]  /*2960*/  @!P0 BRA `(.L_x_80) ;  /* 0x0000000000408947 */ /* 0x000fea0003800000 */
[----:B------:R-:W-:Y:S02]  /*2970*/  ISETP.NE.AND P0, PT, R30, 0x7ff00000, PT ;  /* 0x7ff000001e00780c */ /* 0x000fe40003f05270 */
[----:B------:R-:W-:Y:S02]  /*2980*/  LOP3.LUT R16, R19, 0x80000000, R17, 0x48, !PT ;  /* 0x8000000013107812 */ /* 0x000fe400078e4811 */
[----:B------:R-:W-:-:S13]  /*2990*/  ISETP.EQ.OR P0, PT, R31, RZ, !P0 ;  /* 0x000000ff1f00720c */ /* 0x000fda0004702670 */
[----:B------:R-:W-:Y:S01]  /*29a0*/  @P0 LOP3.LUT R14, R16, 0x7ff00000, RZ, 0xfc, !PT ;  /* 0x7ff00000100e0812 */ /* 0x000fe200078efcff */
[----:B------:R-:W-:Y:S02]  /*29b0*/  @!P0 IMAD.MOV.U32 R28, RZ, RZ, RZ ;  /* 0x000000ffff1c8224 */ /* 0x000fe400078e00ff */
[----:B------:R-:W-:Y:S01]  /*29c0*/  @!P0 IMAD.MOV.U32 R29, RZ, RZ, R16 ;  /* 0x000000ffff1d8224 */ /* 0x000fe200078e0010 */
[----:B------:R-:W-:Y:S01]  /*29d0*/  @P0 MOV R29, R14 ;  /* 0x0000000e001d0202 */ /* 0x000fe20000000f00 */
[----:B------:R-:W-:Y:S01]  /*29e0*/  @P0 IMAD.MOV.U32 R28, RZ, RZ, RZ ;  /* 0x000000ffff1c0224 */ /* 0x000fe200078e00ff */
[----:B------:R-:W-:Y:S06]  /*29f0*/  BRA `(.L_x_80) ;  /* 0x00000000001c7947 */ /* 0x000fec0003800000 */
.L_x_82:
[----:B------:R-:W-:Y:S01]  /*2a00*/  LOP3.LUT R14, R17, 0x80000, RZ, 0xfc, !PT ;  /* 0x00080000110e7812 */ /* 0x000fe200078efcff */
[----:B------:R-:W-:-:S04]  /*2a10*/  IMAD.MOV.U32 R28, RZ, RZ, R16 ;  /* 0x000000ffff1c7224 */ /* 0x000fc800078e0010 */
[----:B------:R-:W-:Y:S01]  /*2a20*/  IMAD.MOV.U32 R29, RZ, RZ, R14 ;  /* 0x000000ffff1d7224 */ /* 0x000fe200078e000e */
[----:B------:R-:W-:Y:S06]  /*2a30*/  BRA `(.L_x_80) ;  /* 0x00000000000c7947 */ /* 0x000fec0003800000 */
.L_x_81:
[----:B------:R-:W-:Y:S01]  /*2a40*/  LOP3.LUT R14, R19, 0x80000, RZ, 0xfc, !PT ;  /* 0x00080000130e7812 */ /* 0x000fe200078efcff */
[----:B------:R-:W-:-:S04]  /*2a50*/  IMAD.MOV.U32 R28, RZ, RZ, R18 ;  /* 0x000000ffff1c7224 */ /* 0x000fc800078e0012 */
[----:B------:R-:W-:-:S07]  /*2a60*/  IMAD.MOV.U32 R29, RZ, RZ, R14 ;  /* 0x000000ffff1d7224 */ /* 0x000fce00078e000e */
.L_x_80:
[----:B------:R-:W-:Y:S05]  /*2a70*/  BSYNC.RECONVERGENT B0 ;  /* 0x0000000000007941 */ /* 0x000fea0003800200 */
.L_x_78:
[----:B------:R-:W-:Y:S01]  /*2a80*/  IMAD.MOV.U32 R16, RZ, RZ, R27 ;  /* 0x000000ffff107224 */ /* 0x000fe200078e001b */
[----:B------:R-:W-:Y:S01]  /*2a90*/  MOV R15, R28 ;  /* 0x0000001c000f7202 */ /* 0x000fe20000000f00 */
[----:B------:R-:W-:Y:S02]  /*2aa0*/  IMAD.MOV.U32 R17, RZ, RZ, 0x0 ;  /* 0x00000000ff117424 */ /* 0x000fe400078e00ff */
[----:B------:R-:W-:Y:S02]  /*2ab0*/  IMAD.MOV.U32 R14, RZ, RZ, R29 ;  /* 0x000000ffff0e7224 */ /* 0x000fe400078e001d */
[----:B------:R-:W-:Y:S05]  /*2ac0*/  RET.REL.NODEC R16 `(_Z22updateKernelDivideKbyNiiPdPi) ;  /* 0xffffffd4104c7950 */ /* 0x000fea0003c3ffff */
.L_x_83:
        /* <DEDUP_REMOVED lines=11> */
.L_x_311:


//--------------------- .text._Z28updateKernelSumAndCountTileDPdPiiiiS_S0_iiim --------------------------
	.section	.text._Z28updateKernelSumAndCountTileDPdPiiiiS_S0_iiim,"ax",@progbits
	.align	128
        .global         _Z28updateKernelSumAndCountTileDPdPiiiiS_S0_iiim
        .type           _Z28updateKernelSumAndCountTileDPdPiiiiS_S0_iiim,@function
        .size           _Z28updateKernelSumAndCountTileDPdPiiiiS_S0_iiim,(.L_x_316 - _Z28updateKernelSumAndCountTileDPdPiiiiS_S0_iiim)
        .other          _Z28updateKernelSumAndCountTileDPdPiiiiS_S0_iiim,@"STO_CUDA_ENTRY STV_DEFAULT"
_Z28updateKernelSumAndCountTileDPdPiiiiS_S0_iiim:
.text._Z28updateKernelSumAndCountTileDPdPiiiiS_S0_iiim:
[----:B------:R-:W-:Y:S01]  /*0000*/  LDC R1, c[0x0][0x37c] ;  /* 0x0000df00ff017b82 */ /* 0x000fe20000000800 */
[----:B------:R-:W0:Y:S07]  /*0010*/  S2R R5, SR_TID.X ;  /* 0x0000000000057919 */ /* 0x000e2e0000002100 */
[----:B------:R-:W0:Y:S01]  /*0020*/  LDC R7, c[0x0][0x3b0] ;  /* 0x0000ec00ff077b82 */ /* 0x000e220000000800 */
[----:B------:R-:W1:Y:S01]  /*0030*/  LDCU UR5, c[0x0][0x394] ;  /* 0x00007280ff0577ac */ /* 0x000e620008000800 */
[----:B------:R-:W-:Y:S01]  /*0040*/  BSSY.RECONVERGENT B0, `(.L_x_84) ;  /* 0x0000016000007945 */ /* 0x000fe20003800200 */
[----:B------:R-:W2:Y:S01]  /*0050*/  S2R R12, SR_CTAID.X ;  /* 0x00000000000c7919 */ /* 0x000ea20000002500 */
[----:B------:R-:W3:Y:S04]  /*0060*/  LDCU UR6, c[0x0][0x398] ;  /* 0x00007300ff0677ac */ /* 0x000ee80008000800 */
[----:B------:R-:W4:Y:S01]  /*0070*/  S2UR UR4, SR_CTAID.Y ;  /* 0x00000000000479c3 */ /* 0x000f220000002600 */
[----:B------:R-:W0:Y:S07]  /*0080*/  LDCU UR7, c[0x0][0x360] ;  /* 0x00006c00ff0777ac */ /* 0x000e2e0008000800 */
[----:B------:R-:W5:Y:S08]  /*0090*/  S2UR UR8, SR_CTAID.Z ;  /* 0x00000000000879c3 */ /* 0x000f700000002700 */
[----:B------:R-:W5:Y:S01]  /*00a0*/  LDC R4, c[0x0][0x3b8] ;  /* 0x0000ee00ff047b82 */ /* 0x000f620000000800 */
[----:B0-----:R-:W-:Y:S01]  /*00b0*/  ISETP.GE.AND P0, PT, R5, R7, PT ;  /* 0x000000070500720c */ /* 0x001fe20003f06270 */
[----:B----4-:R-:W-:-:S05]  /*00c0*/  IMAD R18, R7, UR4, RZ ;  /* 0x0000000407127c24 */ /* 0x010fca000f8e02ff */
[----:B-1----:R-:W-:Y:S01]  /*00d0*/  VIADDMNMX R15, R18, R7, UR5, PT ;  /* 0x00000005120f7e46 */ /* 0x002fe2000b800107 */
[----:B-----5:R-:W-:-:S05]  /*00e0*/  IMAD R16, R4, UR8, RZ ;  /* 0x0000000804107c24 */ /* 0x020fca000f8e02ff */
[----:B---3--:R-:W-:Y:S01]  /*00f0*/  VIADDMNMX R13, R16, R4, UR6, PT ;  /* 0x00000006100d7e46 */ /* 0x008fe2000b800104 */
[----:B--2---:R-:W-:Y:S06]  /*0100*/  @P0 BRA `(.L_x_85) ;  /* 0x0000000000240947 */ /* 0x004fec0003800000 */
[----:B------:R-:W0:Y:S01]  /*0110*/  S2R R3, SR_CgaCtaId ;  /* 0x0000000000037919 */ /* 0x000e220000008800 */
[----:B------:R-:W-:Y:S02]  /*0120*/  MOV R2, 0x400 ;  /* 0x0000040000027802 */ /* 0x000fe40000000f00 */
[----:B------:R-:W-:Y:S02]  /*0130*/  MOV R0, R5 ;  /* 0x0000000500007202 */ /* 0x000fe40000000f00 */
[----:B0-----:R-:W-:-:S07]  /*0140*/  LEA R3, R3, R2, 0x18 ;  /* 0x0000000203037211 */ /* 0x001fce00078ec0ff */
.L_x_86:
[C---:B------:R-:W-:Y:S01]  /*0150*/  IMAD R2, R0.reuse, 0x4, R3 ;  /* 0x0000000400027824 */ /* 0x040fe200078e0203 */
[----:B------:R-:W-:-:S04]  /*0160*/  IADD3 R0, PT, PT, R0, UR7, RZ ;  /* 0x0000000700007c10 */ /* 0x000fc8000fffe0ff */
[----:B------:R0:W-:Y:S01]  /*0170*/  STS [R2], RZ ;  /* 0x000000ff02007388 */ /* 0x0001e20000000800 */
[----:B------:R-:W-:-:S13]  /*0180*/  ISETP.GE.AND P0, PT, R0, R7, PT ;  /* 0x000000070000720c */ /* 0x000fda0003f06270 */
[----:B0-----:R-:W-:Y:S05]  /*0190*/  @!P0 BRA `(.L_x_86) ;  /* 0xfffffffc00ec8947 */ /* 0x001fea000383ffff */
.L_x_85:
[----:B------:R-:W-:Y:S05]  /*01a0*/  BSYNC.RECONVERGENT B0 ;  /* 0x0000000000007941 */ /* 0x000fea0003800200 */
.L_x_84:
[----:B------:R-:W0:Y:S01]  /*01b0*/  S2UR UR6, SR_CgaCtaId ;  /* 0x00000000000679c3 */ /* 0x000e220000008800 */
[----:B------:R-:W1:Y:S01]  /*01c0*/  LDCU UR4, c[0x0][0x3c0] ;  /* 0x00007800ff0477ac */ /* 0x000e620008000800 */
[----:B------:R-:W-:Y:S01]  /*01d0*/  IMAD R0, R7, R4, RZ ;  /* 0x0000000407007224 */ /* 0x000fe200078e02ff */
[----:B------:R-:W-:Y:S01]  /*01e0*/  BSSY.RECONVERGENT B0, `(.L_x_87) ;  /* 0x000000c000007945 */ /* 0x000fe20003800200 */
[----:B------:R-:W-:-:S03]  /*01f0*/  UMOV UR5, 0x400 ;  /* 0x0000040000057882 */ /* 0x000fc60000000000 */
[----:B------:R-:W-:Y:S01]  /*0200*/  ISETP.GE.AND P0, PT, R5, R0, PT ;  /* 0x000000000500720c */ /* 0x000fe20003f06270 */
[----:B0-----:R-:W-:-:S04]  /*0210*/  ULEA UR5, UR6, UR5, 0x18 ;  /* 0x0000000506057291 */ /* 0x001fc8000f8ec0ff */
[----:B-1----:R-:W-:-:S08]  /*0220*/  ULEA UR4, UR4, UR5, 0x2 ;  /* 0x0000000504047291 */ /* 0x002fd0000f8e10ff */
[----:B------:R-:W-:Y:S05]  /*0230*/  @P0 BRA `(.L_x_88) ;  /* 0x0000000000180947 */ /* 0x000fea0003800000 */
[----:B------:R-:W-:-:S07]  /*0240*/  IMAD.MOV.U32 R3, RZ, RZ, R5 ;  /* 0x000000ffff037224 */ /* 0x000fce00078e0005 */
.L_x_89:
[C---:B------:R-:W-:Y:S02]  /*0250*/  LEA R2, R3.reuse, UR4, 0x3 ;  /* 0x0000000403027c11 */ /* 0x040fe4000f8e18ff */
[----:B------:R-:W-:-:S03]  /*0260*/  IADD3 R3, PT, PT, R3, UR7, RZ ;  /* 0x0000000703037c10 */ /* 0x000fc6000fffe0ff */
[----:B------:R0:W-:Y:S01]  /*0270*/  STS.64 [R2], RZ ;  /* 0x000000ff02007388 */ /* 0x0001e20000000a00 */
[----:B------:R-:W-:-:S13]  /*0280*/  ISETP.GE.AND P0, PT, R3, R0, PT ;  /* 0x000000000300720c */ /* 0x000fda0003f06270 */
[----:B0-----:R-:W-:Y:S05]  /*0290*/  @!P0 BRA `(.L_x_89) ;  /* 0xfffffffc00ec8947 */ /* 0x001fea000383ffff */
.L_x_88:
[----:B------:R-:W-:Y:S05]  /*02a0*/  BSYNC.RECONVERGENT B0 ;  /* 0x0000000000007941 */ /* 0x000fea0003800200 */
.L_x_87:
[----:B------:R-:W0:Y:S01]  /*02b0*/  LDCU UR5, c[0x0][0x390] ;  /* 0x00007200ff0577ac */ /* 0x000e220008000800 */
[----:B------:R-:W-:Y:S01]  /*02c0*/  IMAD R12, R12, UR7, R5 ;  /* 0x000000070c0c7c24 */ /* 0x000fe2000f8e0205 */
[----:B------:R-:W-:Y:S01]  /*02d0*/  BSSY.RECONVERGENT B1, `(.L_x_90) ;  /* 0x0000169000017945 */ /* 0x000fe20003800200 */
[----:B------:R-:W-:Y:S01]  /*02e0*/  IMAD.IADD R14, R15, 0x1, -R18 ;  /* 0x000000010f0e7824 */ /* 0x000fe200078e0a12 */
[----:B------:R-:W1:Y:S01]  /*02f0*/  LDCU.64 UR10, c[0x0][0x358] ;  /* 0x00006b00ff0a77ac */ /* 0x000e620008000a00 */
[----:B------:R-:W-:Y:S01]  /*0300*/  IADD3 R3, PT, PT, -R16, R13, RZ ;  /* 0x0000000d10037210 */ /* 0x000fe20007ffe1ff */
[----:B------:R-:W-:Y:S01]  /*0310*/  BAR.SYNC.DEFER_BLOCKING 0x0 ;  /* 0x0000000000007b1d */ /* 0x000fe20000010000 */
[----:B0-----:R-:W-:-:S13]  /*0320*/  ISETP.GE.AND P0, PT, R12, UR5, PT ;  /* 0x000000050c007c0c */ /* 0x001fda000bf06270 */
[----:B-1----:R-:W-:Y:S05]  /*0330*/  @P0 BRA `(.L_x_91) ;  /* 0x0000001400880947 */ /* 0x002fea0003800000 */
[----:B------:R-:W0:Y:S01]  /*0340*/  LDC R4, c[0x0][0x370] ;  /* 0x0000dc00ff047b82 */ /* 0x000e220000000800 */
[C---:B------:R-:W-:Y:S02]  /*0350*/  LOP3.LUT R0, R3.reuse, 0xf, RZ, 0xc0, !PT ;  /* 0x0000000f03007812 */ /* 0x040fe400078ec0ff */
[C---:B------:R-:W-:Y:S02]  /*0360*/  LOP3.LUT R2, R3.reuse, 0x7, RZ, 0xc0, !PT ;  /* 0x0000000703027812 */ /* 0x040fe400078ec0ff */
[----:B------:R-:W-:Y:S01]  /*0370*/  LOP3.LUT R3, R3, 0x3, RZ, 0xc0, !PT ;  /* 0x0000000303037812 */ /* 0x000fe200078ec0ff */
[----:B0-----:R-:W-:-:S07]  /*0380*/  IMAD R4, R4, UR7, RZ ;  /* 0x0000000704047c24 */ /* 0x001fce000f8e02ff */
.L_x_160:
[----:B0-----:R-:W0:Y:S02]  /*0390*/  LDC.64 R6, c[0x0][0x388] ;  /* 0x0000e200ff067b82 */ /* 0x001e240000000a00 */
[----:B0-----:R-:W-:-:S06]  /*03a0*/  IMAD.WIDE R6, R12, 0x4, R6 ;  /* 0x000000040c067825 */ /* 0x001fcc00078e0206 */
[----:B------:R-:W2:Y:S01]  /*03b0*/  LDG.E R6, desc[UR10][R6.64] ;  /* 0x0000000a06067981 */ /* 0x000ea2000c1e1900 */
[----:B------:R-:W-:Y:S01]  /*03c0*/  BSSY.RECONVERGENT B0, `(.L_x_92) ;  /* 0x0000155000007945 */ /* 0x000fe20003800200 */
[----:B--2---:R-:W-:-:S04]  /*03d0*/  ISETP.GT.AND P0, PT, R6, R15, PT ;  /* 0x0000000f0600720c */ /* 0x004fc80003f04270 */
[----:B------:R-:W-:-:S13]  /*03e0*/  ISETP.LE.OR P0, PT, R6, R18, P0 ;  /* 0x000000120600720c */ /* 0x000fda0000703670 */
[----:B------:R-:W-:Y:S05]  /*03f0*/  @P0 BRA `(.L_x_93) ;  /* 0x0000001400440947 */ /* 0x000fea0003800000 */
[----:B------:R-:W-:Y:S01]  /*0400*/  UISETP.NE.AND UP0, UPT, UR8, URZ, UPT ;  /* 0x000000ff0800728c */ /* 0x000fe2000bf05270 */
[----:B------:R-:W-:Y:S02]  /*0410*/  LOP3.LUT R17, RZ, R18, RZ, 0x33, !PT ;  /* 0x00000012ff117212 */ /* 0x000fe400078e33ff */
[----:B------:R-:W-:-:S03]  /*0420*/  ISETP.GE.AND P0, PT, R16, R13, PT ;  /* 0x0000000d1000720c */ /* 0x000fc60003f06270 */
[----:B------:R-:W-:-:S03]  /*0430*/  IMAD.IADD R17, R6, 0x1, R17 ;  /* 0x0000000106117824 */ /* 0x000fc600078e0211 */
[----:B------:R-:W-:Y:S07]  /*0440*/  BRA.U UP0, `(.L_x_94) ;  /* 0x0000000100147547 */ /* 0x000fee000b800000 */
[----:B------:R-:W0:Y:S01]  /*0450*/  S2UR UR6, SR_CgaCtaId ;  /* 0x00000000000679c3 */ /* 0x000e220000008800 */
[----:B------:R-:W-:Y:S02]  /*0460*/  UMOV UR5, 0x400 ;  /* 0x0000040000057882 */ /* 0x000fe40000000000 */
[----:B0-----:R-:W-:-:S06]  /*0470*/  ULEA UR5, UR6, UR5, 0x18 ;  /* 0x0000000506057291 */ /* 0x001fcc000f8ec0ff */
[----:B------:R-:W-:-:S05]  /*0480*/  LEA R6, R17, UR5, 0x2 ;  /* 0x0000000511067c11 */ /* 0x000fca000f8e10ff */
[----:B------:R0:W-:Y:S02]  /*0490*/  ATOMS.POPC.INC.32 RZ, [R6+URZ] ;  /* 0x0000000006ff7f8c */ /* 0x0001e4000d8000ff */
.L_x_94:
[----:B------:R-:W-:Y:S05]  /*04a0*/  @P0 BRA `(.L_x_93) ;  /* 0x0000001400180947 */ /* 0x000fea0003800000 */
[----:B0-----:R-:W-:Y:S01]  /*04b0*/  IADD3 R6, PT, PT, R16, -R13, RZ ;  /* 0x8000000d10067210 */ /* 0x001fe20007ffe0ff */
[----:B------:R-:W-:Y:S01]  /*04c0*/  IMAD.MOV.U32 R20, RZ, RZ, RZ ;  /* 0x000000ffff147224 */ /* 0x000fe200078e00ff */
[----:B------:R-:W-:Y:S02]  /*04d0*/  MOV R19, R16 ;  /* 0x0000001000137202 */ /* 0x000fe40000000f00 */
[----:B------:R-:W-:-:S13]  /*04e0*/  ISETP.GT.U32.AND P0, PT, R6, -0x10, PT ;  /* 0xfffffff00600780c */ /* 0x000fda0003f04070 */
[----:B------:R-:W-:Y:S05]  /*04f0*/  @P0 BRA `(.L_x_95) ;  /* 0x0000000800700947 */ /* 0x000fea0003800000 */
[--C-:B------:R-:W-:Y:S02]  /*0500*/  IMAD.IADD R20, R13, 0x1, -R16.reuse ;  /* 0x000000010d147824 */ /* 0x100fe400078e0a10 */
[----:B------:R-:W-:Y:S02]  /*0510*/  HFMA2 R21, -RZ, RZ, 0, 0 ;  /* 0x00000000ff157431 */ /* 0x000fe400000001ff */
[----:B------:R-:W-:Y:S01]  /*0520*/  IMAD.MOV.U32 R19, RZ, RZ, R16 ;  /* 0x000000ffff137224 */ /* 0x000fe200078e0010 */
[----:B------:R-:W-:-:S07]  /*0530*/  LOP3.LUT R20, R20, 0xfffffff0, RZ, 0xc0, !PT ;  /* 0xfffffff014147812 */ /* 0x000fce00078ec0ff */
.L_x_128:
[----:B0-----:R-:W0:Y:S08]  /*0540*/  LDC.64 R6, c[0x0][0x3b0] ;  /* 0x0000ec00ff067b82 */ /* 0x001e300000000a00 */
[----:B------:R-:W1:Y:S01]  /*0550*/  LDC.64 R24, c[0x0][0x380] ;  /* 0x0000e000ff187b82 */ /* 0x000e620000000a00 */
[----:B0-----:R-:W-:-:S04]  /*0560*/  IMAD R9, R19, R7, R12 ;  /* 0x0000000713097224 */ /* 0x001fc800078e020c */
[----:B-1----:R-:W-:-:S05]  /*0570*/  IMAD.WIDE R24, R9, 0x8, R24 ;  /* 0x0000000809187825 */ /* 0x002fca00078e0218 */
[----:B------:R0:W5:Y:S01]  /*0580*/  LDG.E.64 R22, desc[UR10][R24.64] ;  /* 0x0000000a18167981 */ /* 0x000162000c1e1b00 */
[----:B------:R-:W-:Y:S01]  /*0590*/  IMAD R27, R21, R6, R17 ;  /* 0x00000006151b7224 */ /* 0x000fe200078e0211 */
[----:B------:R-:W-:Y:S04]  /*05a0*/  BSSY.RECONVERGENT B2, `(.L_x_96) ;  /* 0x0000006000027945 */ /* 0x000fe80003800200 */
[----:B------:R-:W-:-:S07]  /*05b0*/  LEA R27, R27, UR4, 0x3 ;  /* 0x000000041b1b7c11 */ /* 0x000fce000f8e18ff */
.L_x_97:
[----:B------:R-:W1:Y:S02]  /*05c0*/  LDS.64 R8, [R27] ;  /* 0x000000001b087984 */ /* 0x000e640000000a00 */
[----:B-1---5:R-:W-:-:S07]  /*05d0*/  DADD R10, R22, R8 ;  /* 0x00000000160a7229 */ /* 0x022fce0000000008 */
[----:B------:R-:W1:Y:S02]  /*05e0*/  ATOMS.CAST.SPIN.64 P0, [R27], R8, R10 ;  /* 0x000000081b00758d */ /* 0x000e64000180040a */
[----:B-1----:R-:W-:Y:S05]  /*05f0*/  @!P0 BRA `(.L_x_97) ;  /* 0xfffffffc00f08947 */ /* 0x002fea000383ffff */
[----:B------:R-:W-:Y:S05]  /*0600*/  BSYNC.RECONVERGENT B2 ;  /* 0x0000000000027941 */ /* 0x000fea0003800200 */
.L_x_96:
[----:B0-----:R-:W-:-:S05]  /*0610*/  IMAD.WIDE R24, R7, 0x8, R24 ;  /* 0x0000000807187825 */ /* 0x001fca00078e0218 */
[----:B------:R0:W5:Y:S01]  /*0620*/  LDG.E.64 R22, desc[UR10][R24.64] ;  /* 0x0000000a18167981 */ /* 0x000162000c1e1b00 */
[----:B------:R-:W-:Y:S01]  /*0630*/  BSSY.RECONVERGENT B2, `(.L_x_98) ;  /* 0x0000006000027945 */ /* 0x000fe20003800200 */
[----:B------:R-:W-:-:S07]  /*0640*/  LEA R27, R6, R27, 0x3 ;  /* 0x0000001b061b7211 */ /* 0x000fce00078e18ff */
.L_x_99:
[----:B------:R-:W1:Y:S02]  /*0650*/  LDS.64 R8, [R27] ;  /* 0x000000001b087984 */ /* 0x000e640000000a00 */
[----:B-1---5:R-:W-:-:S07]  /*0660*/  DADD R10, R22, R8 ;  /* 0x00000000160a7229 */ /* 0x022fce0000000008 */
[----:B------:R-:W1:Y:S02]  /*0670*/  ATOMS.CAST.SPIN.64 P0, [R27], R8, R10 ;  /* 0x000000081b00758d */ /* 0x000e64000180040a */
[----:B-1----:R-:W-:Y:S05]  /*0680*/  @!P0 BRA `(.L_x_99) ;  /* 0xfffffffc00f08947 */ /* 0x002fea000383ffff */
[----:B------:R-:W-:Y:S05]  /*0690*/  BSYNC.RECONVERGENT B2 ;  /* 0x0000000000027941 */ /* 0x000fea0003800200 */
.L_x_98:
[----:B0-----:R-:W-:-:S05]  /*06a0*/  IMAD.WIDE R24, R7, 0x8, R24 ;  /* 0x0000000807187825 */ /* 0x001fca00078e0218 */
[----:B------:R0:W5:Y:S01]  /*06b0*/  LDG.E.64 R22, desc[UR10][R24.64] ;  /* 0x0000000a18167981 */ /* 0x000162000c1e1b00 */
[----:B------:R-:W-:Y:S01]  /*06c0*/  BSSY.RECONVERGENT B2, `(.L_x_100) ;  /* 0x0000006000027945 */ /* 0x000fe20003800200 */
[----:B------:R-:W-:-:S07]  /*06d0*/  IMAD R27, R6, 0x8, R27 ;  /* 0x00000008061b7824 */ /* 0x000fce00078e021b */
.L_x_101:
[----:B------:R-:W1:Y:S02]  /*06e0*/  LDS.64 R8, [R27] ;  /* 0x000000001b087984 */ /* 0x000e640000000a00 */
[----:B-1---5:R-:W-:-:S07]  /*06f0*/  DADD R10, R22, R8 ;  /* 0x00000000160a7229 */ /* 0x022fce0000000008 */
[----:B------:R-:W1:Y:S02]  /*0700*/  ATOMS.CAST.SPIN.64 P0, [R27], R8, R10 ;  /* 0x000000081b00758d */ /* 0x000e64000180040a */
[----:B-1----:R-:W-:Y:S05]  /*0710*/  @!P0 BRA `(.L_x_101) ;  /* 0xfffffffc00f08947 */ /* 0x002fea000383ffff */
[----:B------:R-:W-:Y:S05]  /*0720*/  BSYNC.RECONVERGENT B2 ;  /* 0x0000000000027941 */ /* 0x000fea0003800200 */
.L_x_100:
[----:B0-----:R-:W-:-:S05]  /*0730*/  IMAD.WIDE R24, R7, 0x8, R24 ;  /* 0x0000000807187825 */ /* 0x001fca00078e0218 */
[----:B------:R0:W5:Y:S01]  /*0740*/  LDG.E.64 R22, desc[UR10][R24.64] ;  /* 0x0000000a18167981 */ /* 0x000162000c1e1b00 */
[----:B------:R-:W-:Y:S01]  /*0750*/  BSSY.RECONVERGENT B2, `(.L_x_102) ;  /* 0x0000006000027945 */ /* 0x000fe20003800200 */
[----:B------:R-:W-:-:S07]  /*0760*/  LEA R27, R6, R27, 0x3 ;  /* 0x0000001b061b7211 */ /* 0x000fce00078e18ff */
.L_x_103:
[----:B------:R-:W1:Y:S02]  /*0770*/  LDS.64 R8, [R27] ;  /* 0x000000001b087984 */ /* 0x000e640000000a00 */
[----:B-1---5:R-:W-:-:S07]  /*0780*/  DADD R10, R22, R8 ;  /* 0x00000000160a7229 */ /* 0x022fce0000000008 */
[----:B------:R-:W1:Y:S02]  /*0790*/  ATOMS.CAST.SPIN.64 P0, [R27], R8, R10 ;  /* 0x000000081b00758d */ /* 0x000e64000180040a */
[----:B-1----:R-:W-:Y:S05]  /*07a0*/  @!P0 BRA `(.L_x_103) ;  /* 0xfffffffc00f08947 */ /* 0x002fea000383ffff */
[----:B------:R-:W-:Y:S05]  /*07b0*/  BSYNC.RECONVERGENT B2 ;  /* 0x0000000000027941 */ /* 0x000fea0003800200 */
.L_x_102:
[----:B0-----:R-:W-:-:S05]  /*07c0*/  IMAD.WIDE R24, R7, 0x8, R24 ;  /* 0x0000000807187825 */ /* 0x001fca00078e0218 */
[----:B------:R0:W5:Y:S01]  /*07d0*/  LDG.E.64 R22, desc[UR10][R24.64] ;  /* 0x0000000a18167981 */ /* 0x000162000c1e1b00 */
[----:B------:R-:W-:Y:S01]  /*07e0*/  BSSY.RECONVERGENT B2, `(.L_x_104) ;  /* 0x0000006000027945 */ /* 0x000fe20003800200 */
[----:B------:R-:W-:-:S07]  /*07f0*/  IMAD R27, R6, 0x8, R27 ;  /* 0x00000008061b7824 */ /* 0x000fce00078e021b */
.L_x_105:
[----:B------:R-:W1:Y:S02]  /*0800*/  LDS.64 R8, [R27] ;  /* 0x000000001b087984 */ /* 0x000e640000000a00 */
[----:B-1---5:R-:W-:-:S07]  /*0810*/  DADD R10, R22, R8 ;  /* 0x00000000160a7229 */ /* 0x022fce0000000008 */
[----:B------:R-:W1:Y:S02]  /*0820*/  ATOMS.CAST.SPIN.64 P0, [R27], R8, R10 ;  /* 0x000000081b00758d */ /* 0x000e64000180040a */
[----:B-1----:R-:W-:Y:S05]  /*0830*/  @!P0 BRA `(.L_x_105) ;  /* 0xfffffffc00f08947 */ /* 0x002fea000383ffff */
[----:B------:R-:W-:Y:S05]  /*0840*/  BSYNC.RECONVERGENT B2 ;  /* 0x0000000000027941 */ /* 0x000fea0003800200 */
.L_x_104:
[----:B0-----:R-:W-:-:S05]  /*0850*/  IMAD.WIDE R24, R7, 0x8, R24 ;  /* 0x0000000807187825 */ /* 0x001fca00078e0218 */
[----:B------:R0:W5:Y:S01]  /*0860*/  LDG.E.64 R22, desc[UR10][R24.64] ;  /* 0x0000000a18167981 */ /* 0x000162000c1e1b00 */
[----:B------:R-:W-:Y:S01]  /*0870*/  BSSY.RECONVERGENT B2, `(.L_x_106) ;  /* 0x0000006000027945 */ /* 0x000fe20003800200 */
[----:B------:R-:W-:-:S07]  /*0880*/  LEA R27, R6, R27, 0x3 ;  /* 0x0000001b061b7211 */ /* 0x000fce00078e18ff */
.L_x_107:
[----:B------:R-:W1:Y:S02]  /*0890*/  LDS.64 R8, [R27] ;  /* 0x000000001b087984 */ /* 0x000e640000000a00 */
[----:B-1---5:R-:W-:-:S07]  /*08a0*/  DADD R10, R22, R8 ;  /* 0x00000000160a7229 */ /* 0x022fce0000000008 */
[----:B------:R-:W1:Y:S02]  /*08b0*/  ATOMS.CAST.SPIN.64 P0, [R27], R8, R10 ;  /* 0x000000081b00758d */ /* 0x000e64000180040a */
[----:B-1----:R-:W-:Y:S05]  /*08c0*/  @!P0 BRA `(.L_x_107) ;  /* 0xfffffffc00f08947 */ /* 0x002fea000383ffff */
[----:B------:R-:W-:Y:S05]  /*08d0*/  BSYNC.RECONVERGENT B2 ;  /* 0x0000000000027941 */ /* 0x000fea0003800200 */
.L_x_106:
[----:B0-----:R-:W-:-:S05]  /*08e0*/  IMAD.WIDE R24, R7, 0x8, R24 ;  /* 0x0000000807187825 */ /* 0x001fca00078e0218 */
[----:B------:R0:W5:Y:S01]  /*08f0*/  LDG.E.64 R22, desc[UR10][R24.64] ;  /* 0x0000000a18167981 */ /* 0x000162000c1e1b00 */
[----:B------:R-:W-:Y:S01]  /*0900*/  BSSY.RECONVERGENT B2, `(.L_x_108) ;  /* 0x0000006000027945 */ /* 0x000fe20003800200 */
[----:B------:R-:W-:-:S07]  /*0910*/  IMAD R27, R6, 0x8, R27 ;  /* 0x00000008061b7824 */ /* 0x000fce00078e021b */
.L_x_109:
[----:B------:R-:W1:Y:S02]  /*0920*/  LDS.64 R8, [R27] ;  /* 0x000000001b087984 */ /* 0x000e640000000a00 */
[----:B-1---5:R-:W-:-:S07]  /*0930*/  DADD R10, R22, R8 ;  /* 0x00000000160a7229 */ /* 0x022fce0000000008 */
[----:B------:R-:W1:Y:S02]  /*0940*/  ATOMS.CAST.SPIN.64 P0, [R27], R8, R10 ;  /* 0x000000081b00758d */ /* 0x000e64000180040a */
[----:B-1----:R-:W-:Y:S05]  /*0950*/  @!P0 BRA `(.L_x_109) ;  /* 0xfffffffc00f08947 */ /* 0x002fea000383ffff */
[----:B------:R-:W-:Y:S05]  /*0960*/  BSYNC.RECONVERGENT B2 ;  /* 0x0000000000027941 */ /* 0x000fea0003800200 */
.L_x_108:
[----:B0-----:R-:W-:-:S05]  /*0970*/  IMAD.WIDE R24, R7, 0x8, R24 ;  /* 0x0000000807187825 */ /* 0x001fca00078e0218 */
[----:B------:R0:W5:Y:S01]  /*0980*/  LDG.E.64 R22, desc[UR10][R24.64] ;  /* 0x0000000a18167981 */ /* 0x000162000c1e1b00 */
[----:B------:R-:W-:Y:S01]  /*0990*/  BSSY.RECONVERGENT B2, `(.L_x_110) ;  /* 0x0000006000027945 */ /* 0x000fe20003800200 */
[----:B------:R-:W-:-:S07]  /*09a0*/  LEA R27, R6, R27, 0x3 ;  /* 0x0000001b061b7211 */ /* 0x000fce00078e18ff */
.L_x_111:
[----:B------:R-:W1:Y:S02]  /*09b0*/  LDS.64 R8, [R27] ;  /* 0x000000001b087984 */ /* 0x000e640000000a00 */
[----:B-1---5:R-:W-:-:S07]  /*09c0*/  DADD R10, R22, R8 ;  /* 0x00000000160a7229 */ /* 0x022fce0000000008 */
[----:B------:R-:W1:Y:S02]  /*09d0*/  ATOMS.CAST.SPIN.64 P0, [R27], R8, R10 ;  /* 0x000000081b00758d */ /* 0x000e64000180040a */
[----:B-1----:R-:W-:Y:S05]  /*09e0*/  @!P0 BRA `(.L_x_111) ;  /* 0xfffffffc00f08947 */ /* 0x002fea000383ffff */
[----:B------:R-:W-:Y:S05]  /*09f0*/  BSYNC.RECONVERGENT B2 ;  /* 0x0000000000027941 */ /* 0x000fea0003800200 */
.L_x_110:
[----:B0-----:R-:W-:-:S05]  /*0a00*/  IMAD.WIDE R24, R7, 0x8, R24 ;  /* 0x0000000807187825 */ /* 0x001fca00078e0218 */
[----:B------:R0:W5:Y:S01]  /*0a10*/  LDG.E.64 R22, desc[UR10][R24.64] ;  /* 0x0000000a18167981 */ /* 0x000162000c1e1b00 */
[----:B------:R-:W-:Y:S01]  /*0a20*/  BSSY.RECONVERGENT B2, `(.L_x_112) ;  /* 0x0000006000027945 */ /* 0x000fe20003800200 */
[----:B------:R-:W-:-:S07]  /*0a30*/  IMAD R27, R6, 0x8, R27 ;  /* 0x00000008061b7824 */ /* 0x000fce00078e021b */
.L_x_113:
[----:B------:R-:W1:Y:S02]  /*0a40*/  LDS.64 R8, [R27] ;  /* 0x000000001b087984 */ /* 0x000e640000000a00 */
[----:B-1---5:R-:W-:-:S07]  /*0a50*/  DADD R10, R22, R8 ;  /* 0x00000000160a7229 */ /* 0x022fce0000000008 */
[----:B------:R-:W1:Y:S02]  /*0a60*/  ATOMS.CAST.SPIN.64 P0, [R27], R8, R10 ;  /* 0x000000081b00758d */ /* 0x000e64000180040a */
[----:B-1----:R-:W-:Y:S05]  /*0a70*/  @!P0 BRA `(.L_x_113) ;  /* 0xfffffffc00f08947 */ /* 0x002fea000383ffff */
[----:B------:R-:W-:Y:S05]  /*0a80*/  BSYNC.RECONVERGENT B2 ;  /* 0x0000000000027941 */ /* 0x000fea0003800200 */
.L_x_112:
[----:B0-----:R-:W-:-:S05]  /*0a90*/  IMAD.WIDE R24, R7, 0x8, R24 ;  /* 0x0000000807187825 */ /* 0x001fca00078e0218 */
[----:B------:R0:W5:Y:S01]  /*0aa0*/  LDG.E.64 R22, desc[UR10][R24.64] ;  /* 0x0000000a18167981 */ /* 0x000162000c1e1b00 */
[----:B------:R-:W-:Y:S01]  /*0ab0*/  BSSY.RECONVERGENT B2, `(.L_x_114) ;  /* 0x0000006000027945 */ /* 0x000fe20003800200 */
[----:B------:R-:W-:-:S07]  /*0ac0*/  LEA R27, R6, R27, 0x3 ;  /* 0x0000001b061b7211 */ /* 0x000fce00078e18ff */
.L_x_115:
[----:B------:R-:W1:Y:S02]  /*0ad0*/  LDS.64 R8, [R27] ;  /* 0x000000001b087984 */ /* 0x000e640000000a00 */
[----:B-1---5:R-:W-:-:S07]  /*0ae0*/  DADD R10, R22, R8 ;  /* 0x00000000160a7229 */ /* 0x022fce0000000008 */
[----:B------:R-:W1:Y:S02]  /*0af0*/  ATOMS.CAST.SPIN.64 P0, [R27], R8, R10 ;  /* 0x000000081b00758d */ /* 0x000e64000180040a */
[----:B-1----:R-:W-:Y:S05]  /*0b00*/  @!P0 BRA `(.L_x_115) ;  /* 0xfffffffc00f08947 */ /* 0x002fea000383ffff */
[----:B------:R-:W-:Y:S05]  /*0b10*/  BSYNC.RECONVERGENT B2 ;  /* 0x0000000000027941 */ /* 0x000fea0003800200 */
.L_x_114:
[----:B0-----:R-:W-:-:S05]  /*0b20*/  IMAD.WIDE R24, R7, 0x8, R24 ;  /* 0x0000000807187825 */ /* 0x001fca00078e0218 */
[----:B------:R0:W5:Y:S01]  /*0b30*/  LDG.E.64 R22, desc[UR10][R24.64] ;  /* 0x0000000a18167981 */ /* 0x000162000c1e1b00 */
[----:B------:R-:W-:Y:S01]  /*0b40*/  BSSY.RECONVERGENT B2, `(.L_x_116) ;  /* 0x0000006000027945 */ /* 0x000fe20003800200 */
[----:B------:R-:W-:-:S07]  /*0b50*/  IMAD R27, R6, 0x8, R27 ;  /* 0x00000008061b7824 */ /* 0x000fce00078e021b */
.L_x_117:
[----:B------:R-:W1:Y:S02]  /*0b60*/  LDS.64 R8, [R27] ;  /* 0x000000001b087984 */ /* 0x000e640000000a00 */
[----:B-1---5:R-:W-:-:S07]  /*0b70*/  DADD R10, R22, R8 ;  /* 0x00000000160a7229 */ /* 0x022fce0000000008 */
[----:B------:R-:W1:Y:S02]  /*0b80*/  ATOMS.CAST.SPIN.64 P0, [R27], R8, R10 ;  /* 0x000000081b00758d */ /* 0x000e64000180040a */
[----:B-1----:R-:W-:Y:S05]  /*0b90*/  @!P0 BRA `(.L_x_117) ;  /* 0xfffffffc00f08947 */ /* 0x002fea000383ffff */
[----:B------:R-:W-:Y:S05]  /*0ba0*/  BSYNC.RECONVERGENT B2 ;  /* 0x0000000000027941 */ /* 0x000fea0003800200 */
.L_x_116:
[----:B0-----:R-:W-:-:S05]  /*0bb0*/  IMAD.WIDE R24, R7, 0x8, R24 ;  /* 0x0000000807187825 */ /* 0x001fca00078e0218 */
[----:B------:R0:W5:Y:S01]  /*0bc0*/  LDG.E.64 R22, desc[UR10][R24.64] ;  /* 0x0000000a18167981 */ /* 0x000162000c1e1b00 */
[----:B------:R-:W-:Y:S01]  /*0bd0*/  BSSY.RECONVERGENT B2, `(.L_x_118) ;  /* 0x0000006000027945 */ /* 0x000fe20003800200 */
[----:B------:R-:W-:-:S07]  /*0be0*/  LEA R27, R6, R27, 0x3 ;  /* 0x0000001b061b7211 */ /* 0x000fce00078e18ff */
.L_x_119:
[----:B------:R-:W1:Y:S02]  /*0bf0*/  LDS.64 R8, [R27] ;  /* 0x000000001b087984 */ /* 0x000e640000000a00 */
[----:B-1---5:R-:W-:-:S07]  /*0c00*/  DADD R10, R22, R8 ;  /* 0x00000000160a7229 */ /* 0x022fce0000000008 */
[----:B------:R-:W1:Y:S02]  /*0c10*/  ATOMS.CAST.SPIN.64 P0, [R27], R8, R10 ;  /* 0x000000081b00758d */ /* 0x000e64000180040a */
[----:B-1----:R-:W-:Y:S05]  /*0c20*/  @!P0 BRA `(.L_x_119) ;  /* 0xfffffffc00f08947 */ /* 0x002fea000383ffff */
[----:B------:R-:W-:Y:S05]  /*0c30*/  BSYNC.RECONVERGENT B2 ;  /* 0x0000000000027941 */ /* 0x000fea0003800200 */
.L_x_118:
[----:B0-----:R-:W-:-:S05]  /*0c40*/  IMAD.WIDE R24, R7, 0x8, R24 ;  /* 0x0000000807187825 */ /* 0x001fca00078e0218 */
[----:B------:R0:W5:Y:S01]  /*0c50*/  LDG.E.64 R22, desc[UR10][R24.64] ;  /* 0x0000000a18167981 */ /* 0x000162000c1e1b00 */
[----:B------:R-:W-:Y:S01]  /*0c60*/  BSSY.RECONVERGENT B2, `(.L_x_120) ;  /* 0x0000006000027945 */ /* 0x000fe20003800200 */
[----:B------:R-:W-:-:S07]  /*0c70*/  IMAD R27, R6, 0x8, R27 ;  /* 0x00000008061b7824 */ /* 0x000fce00078e021b */
.L_x_121:
[----:B------:R-:W1:Y:S02]  /*0c80*/  LDS.64 R8, [R27] ;  /* 0x000000001b087984 */ /* 0x000e640000000a00 */
[----:B-1---5:R-:W-:-:S07]  /*0c90*/  DADD R10, R22, R8 ;  /* 0x00000000160a7229 */ /* 0x022fce0000000008 */
[----:B------:R-:W1:Y:S02]  /*0ca0*/  ATOMS.CAST.SPIN.64 P0, [R27], R8, R10 ;  /* 0x000000081b00758d */ /* 0x000e64000180040a */
[----:B-1----:R-:W-:Y:S05]  /*0cb0*/  @!P0 BRA `(.L_x_121) ;  /* 0xfffffffc00f08947 */ /* 0x002fea000383ffff */
[----:B------:R-:W-:Y:S05]  /*0cc0*/  BSYNC.RECONVERGENT B2 ;  /* 0x0000000000027941 */ /* 0x000fea0003800200 */
.L_x_120:
[----:B0-----:R-:W-:-:S05]  /*0cd0*/  IMAD.WIDE R24, R7, 0x8, R24 ;  /* 0x0000000807187825 */ /* 0x001fca00078e0218 */
[----:B------:R0:W5:Y:S01]  /*0ce0*/  LDG.E.64 R22, desc[UR10][R24.64] ;  /* 0x0000000a18167981 */ /* 0x000162000c1e1b00 */
[----:B------:R-:W-:Y:S01]  /*0cf0*/  BSSY.RECONVERGENT B2, `(.L_x_122) ;  /* 0x0000006000027945 */ /* 0x000fe20003800200 */
[----:B------:R-:W-:-:S07]  /*0d00*/  LEA R27, R6, R27, 0x3 ;  /* 0x0000001b061b7211 */ /* 0x000fce00078e18ff */
.L_x_123:
[----:B------:R-:W1:Y:S02]  /*0d10*/  LDS.64 R8, [R27] ;  /* 0x000000001b087984 */ /* 0x000e640000000a00 */
[----:B-1---5:R-:W-:-:S07]  /*0d20*/  DADD R10, R22, R8 ;  /* 0x00000000160a7229 */ /* 0x022fce0000000008 */
[----:B------:R-:W1:Y:S02]  /*0d30*/  ATOMS.CAST.SPIN.64 P0, [R27], R8, R10 ;  /* 0x000000081b00758d */ /* 0x000e64000180040a */
[----:B-1----:R-:W-:Y:S05]  /*0d40*/  @!P0 BRA `(.L_x_123) ;  /* 0xfffffffc00f08947 */ /* 0x002fea000383ffff */
[----:B------:R-:W-:Y:S05]  /*0d50*/  BSYNC.RECONVERGENT B2 ;  /* 0x0000000000027941 */ /* 0x000fea0003800200 */
.L_x_122:
[----:B0-----:R-:W-:-:S05]  /*0d60*/  IMAD.WIDE R24, R7, 0x8, R24 ;  /* 0x0000000807187825 */ /* 0x001fca00078e0218 */
[----:B------:R0:W5:Y:S01]  /*0d70*/  LDG.E.64 R22, desc[UR10][R24.64] ;  /* 0x0000000a18167981 */ /* 0x000162000c1e1b00 */
[----:B------:R-:W-:Y:S01]  /*0d80*/  BSSY.RECONVERGENT B2, `(.L_x_124) ;  /* 0x0000006000027945 */ /* 0x000fe20003800200 */
[----:B------:R-:W-:-:S07]  /*0d90*/  IMAD R27, R6, 0x8, R27 ;  /* 0x00000008061b7824 */ /* 0x000fce00078e021b */
.L_x_125:
[----:B------:R-:W1:Y:S02]  /*0da0*/  LDS.64 R8, [R27] ;  /* 0x000000001b087984 */ /* 0x000e640000000a00 */
[----:B-1---5:R-:W-:-:S07]  /*0db0*/  DADD R10, R22, R8 ;  /* 0x00000000160a7229 */ /* 0x022fce0000000008 */
[----:B------:R-:W1:Y:S02]  /*0dc0*/  ATOMS.CAST.SPIN.64 P0, [R27], R8, R10 ;  /* 0x000000081b00758d */ /* 0x000e64000180040a */
[----:B-1----:R-:W-:Y:S05]  /*0dd0*/  @!P0 BRA `(.L_x_125) ;  /* 0xfffffffc00f08947 */ /* 0x002fea000383ffff */
[----:B------:R-:W-:Y:S05]  /*0de0*/  BSYNC.RECONVERGENT B2 ;  /* 0x0000000000027941 */ /* 0x000fea0003800200 */
.L_x_124:
[----:B------:R-:W-:-:S06]  /*0df0*/  IMAD.WIDE R22, R7, 0x8, R24 ;  /* 0x0000000807167825 */ /* 0x000fcc00078e0218 */
[----:B------:R-:W5:Y:S01]  /*0e00*/  LDG.E.64 R22, desc[UR10][R22.64] ;  /* 0x0000000a16167981 */ /* 0x000f62000c1e1b00 */
[----:B------:R-:W-:Y:S01]  /*0e10*/  BSSY.RECONVERGENT B2, `(.L_x_126) ;  /* 0x0000006000027945 */ /* 0x000fe20003800200 */
[----:B------:R-:W-:-:S07]  /*0e20*/  LEA R27, R6, R27, 0x3 ;  /* 0x0000001b061b7211 */ /* 0x000fce00078e18ff */
.L_x_127:
[----:B------:R-:W1:Y:S02]  /*0e30*/  LDS.64 R8, [R27] ;  /* 0x000000001b087984 */ /* 0x000e640000000a00 */
[----:B-1---5:R-:W-:-:S07]  /*0e40*/  DADD R10, R22, R8 ;  /* 0x00000000160a7229 */ /* 0x022fce0000000008 */
[----:B------:R-:W1:Y:S02]  /*0e50*/  ATOMS.CAST.SPIN.64 P0, [R27], R8, R10 ;  /* 0x000000081b00758d */ /* 0x000e64000180040a */
[----:B-1----:R-:W-:Y:S05]  /*0e60*/  @!P0 BRA `(.L_x_127) ;  /* 0xfffffffc00f08947 */ /* 0x002fea000383ffff */
[----:B------:R-:W-:Y:S05]  /*0e70*/  BSYNC.RECONVERGENT B2 ;  /* 0x0000000000027941 */ /* 0x000fea0003800200 */
.L_x_126:
[----:B------:R-:W-:Y:S01]  /*0e80*/  VIADD R21, R21, 0x10 ;  /* 0x0000001015157836 */ /* 0x000fe20000000000 */
[----:B------:R-:W-:-:S04]  /*0e90*/  IADD3 R19, PT, PT, R19, 0x10, RZ ;  /* 0x0000001013137810 */ /* 0x000fc80007ffe0ff */
[----:B------:R-:W-:-:S13]  /*0ea0*/  ISETP.NE.AND P0, PT, R21, R20, PT ;  /* 0x000000141500720c */ /* 0x000fda0003f05270 */
[----:B------:R-:W-:Y:S05]  /*0eb0*/  @P0 BRA `(.L_x_128) ;  /* 0xfffffff400a00947 */ /* 0x000fea000383ffff */
.L_x_95:
[----:B------:R-:W-:-:S13]  /*0ec0*/  ISETP.NE.AND P0, PT, R0, RZ, PT ;  /* 0x000000ff0000720c */ /* 0x000fda0003f05270 */
[----:B------:R-:W-:Y:S05]  /*0ed0*/  @!P0 BRA `(.L_x_93) ;  /* 0x00000008008c8947 */ /* 0x000fea0003800000 */
[----:B------:R-:W-:-:S05]  /*0ee0*/  VIADD R6, R0, 0xffffffff ;  /* 0xffffffff00067836 */ /* 0x000fca0000000000 */
[----:B------:R-:W-:-:S13]  /*0ef0*/  ISETP.GE.U32.AND P0, PT, R6, 0x7, PT ;  /* 0x000000070600780c */ /* 0x000fda0003f06070 */
[----:B------:R-:W-:Y:S05]  /*0f00*/  @!P0 BRA `(.L_x_129) ;  /* 0x0000000400388947 */ /* 0x000fea0003800000 */
[----:B------:R-:W1:Y:S08]  /*0f10*/  LDC.64 R6, c[0x0][0x3b0] ;  /* 0x0000ec00ff067b82 */ /* 0x000e700000000a00 */
[----:B0-----:R-:W0:Y:S01]  /*0f20*/  LDC.64 R24, c[0x0][0x380] ;  /* 0x0000e000ff187b82 */ /* 0x001e220000000a00 */
[----:B-1----:R-:W-:-:S04]  /*0f30*/  IMAD R9, R19, R7, R12 ;  /* 0x0000000713097224 */ /* 0x002fc800078e020c */
[----:B0-----:R-:W-:-:S05]  /*0f40*/  IMAD.WIDE R24, R9, 0x8, R24 ;  /* 0x0000000809187825 */ /* 0x001fca00078e0218 */
[----:B------:R0:W5:Y:S01]  /*0f50*/  LDG.E.64 R22, desc[UR10][R24.64] ;  /* 0x0000000a18167981 */ /* 0x000162000c1e1b00 */
[----:B------:R-:W-:Y:S01]  /*0f60*/  IMAD R8, R20, R6, R17 ;  /* 0x0000000614087224 */ /* 0x000fe200078e0211 */
[----:B------:R-:W-:Y:S04]  /*0f70*/  BSSY.RECONVERGENT B2, `(.L_x_130) ;  /* 0x0000006000027945 */ /* 0x000fe80003800200 */
[----:B------:R-:W-:-:S07]  /*0f80*/  LEA R21, R8, UR4, 0x3 ;  /* 0x0000000408157c11 */ /* 0x000fce000f8e18ff */
.L_x_131:
[----:B------:R-:W1:Y:S02]  /*0f90*/  LDS.64 R8, [R21] ;  /* 0x0000000015087984 */ /* 0x000e640000000a00 */
[----:B-1---5:R-:W-:-:S07]  /*0fa0*/  DADD R10, R22, R8 ;  /* 0x00000000160a7229 */ /* 0x022fce0000000008 */
[----:B------:R-:W1:Y:S02]  /*0fb0*/  ATOMS.CAST.SPIN.64 P0, [R21], R8, R10 ;  /* 0x000000081500758d */ /* 0x000e64000180040a */
[----:B-1----:R-:W-:Y:S05]  /*0fc0*/  @!P0 BRA `(.L_x_131) ;  /* 0xfffffffc00f08947 */ /* 0x002fea000383ffff */
[----:B------:R-:W-:Y:S05]  /*0fd0*/  BSYNC.RECONVERGENT B2 ;  /* 0x0000000000027941 */ /* 0x000fea0003800200 */
.L_x_130:
[----:B0-----:R-:W-:-:S05]  /*0fe0*/  IMAD.WIDE R24, R7, 0x8, R24 ;  /* 0x0000000807187825 */ /* 0x001fca00078e0218 */
[----:B------:R0:W5:Y:S01]  /*0ff0*/  LDG.E.64 R22, desc[UR10][R24.64] ;  /* 0x0000000a18167981 */ /* 0x000162000c1e1b00 */
[----:B------:R-:W-:Y:S01]  /*1000*/  BSSY.RECONVERGENT B2, `(.L_x_132) ;  /* 0x0000006000027945 */ /* 0x000fe20003800200 */
[----:B------:R-:W-:-:S07]  /*1010*/  LEA R21, R6, R21, 0x3 ;  /* 0x0000001506157211 */ /* 0x000fce00078e18ff */
.L_x_133:
[----:B------:R-:W1:Y:S02]  /*1020*/  LDS.64 R8, [R21] ;  /* 0x0000000015087984 */ /* 0x000e640000000a00 */
[----:B-1---5:R-:W-:-:S07]  /*1030*/  DADD R10, R22, R8 ;  /* 0x00000000160a7229 */ /* 0x022fce0000000008 */
[----:B------:R-:W1:Y:S02]  /*1040*/  ATOMS.CAST.SPIN.64 P0, [R21], R8, R10 ;  /* 0x000000081500758d */ /* 0x000e64000180040a */
[----:B-1----:R-:W-:Y:S05]  /*1050*/  @!P0 BRA `(.L_x_133) ;  /* 0xfffffffc00f08947 */ /* 0x002fea000383ffff */
[----:B------:R-:W-:Y:S05]  /*1060*/  BSYNC.RECONVERGENT B2 ;  /* 0x0000000000027941 */ /* 0x000fea0003800200 */
.L_x_132:
[----:B0-----:R-:W-:-:S05]  /*1070*/  IMAD.WIDE R24, R7, 0x8, R24 ;  /* 0x0000000807187825 */ /* 0x001fca00078e0218 */
[----:B------:R0:W5:Y:S01]  /*1080*/  LDG.E.64 R22, desc[UR10][R24.64] ;  /* 0x0000000a18167981 */ /* 0x000162000c1e1b00 */
[----:B------:R-:W-:Y:S01]  /*1090*/  BSSY.RECONVERGENT B2, `(.L_x_134) ;  /* 0x0000006000027945 */ /* 0x000fe20003800200 */
[----:B------:R-:W-:-:S07]  /*10a0*/  LEA R21, R6, R21, 0x3 ;  /* 0x0000001506157211 */ /* 0x000fce00078e18ff */
.L_x_135:
[----:B------:R-:W1:Y:S02]  /*10b0*/  LDS.64 R8, [R21] ;  /* 0x0000000015087984 */ /* 0x000e640000000a00 */
[----:B-1---5:R-:W-:-:S07]  /*10c0*/  DADD R10, R22, R8 ;  /* 0x00000000160a7229 */ /* 0x022fce0000000008 */
[----:B------:R-:W1:Y:S02]  /*10d0*/  ATOMS.CAST.SPIN.64 P0, [R21], R8, R10 ;  /* 0x000000081500758d */ /* 0x000e64000180040a */
[----:B-1----:R-:W-:Y:S05]  /*10e0*/  @!P0 BRA `(.L_x_135) ;  /* 0xfffffffc00f08947 */ /* 0x002fea000383ffff */
[----:B------:R-:W-:Y:S05]  /*10f0*/  BSYNC.RECONVERGENT B2 ;  /* 0x0000000000027941 */ /* 0x000fea0003800200 */
.L_x_134:
[----:B0-----:R-:W-:-:S05]  /*1100*/  IMAD.WIDE R24, R7, 0x8, R24 ;  /* 0x0000000807187825 */ /* 0x001fca00078e0218 */
[----:B------:R0:W5:Y:S01]  /*1110*/  LDG.E.64 R22, desc[UR10][R24.64] ;  /* 0x0000000a18167981 */ /* 0x000162000c1e1b00 */
[----:B------:R-:W-:Y:S01]  /*1120*/  BSSY.RECONVERGENT B2, `(.L_x_136) ;  /* 0x0000006000027945 */ /* 0x000fe20003800200 */
[----:B------:R-:W-:-:S07]  /*1130*/  IMAD R21, R6, 0x8, R21 ;  /* 0x0000000806157824 */ /* 0x000fce00078e0215 */
.L_x_137:
[----:B------:R-:W1:Y:S02]  /*1140*/  LDS.64 R8, [R21] ;  /* 0x0000000015087984 */ /* 0x000e640000000a00 */
[----:B-1---5:R-:W-:-:S07]  /*1150*/  DADD R10, R22, R8 ;  /* 0x00000000160a7229 */ /* 0x022fce0000000008 */
[----:B------:R-:W1:Y:S02]  /*1160*/  ATOMS.CAST.SPIN.64 P0, [R21], R8, R10 ;  /* 0x000000081500758d */ /* 0x000e64000180040a */
[----:B-1----:R-:W-:Y:S05]  /*1170*/  @!P0 BRA `(.L_x_137) ;  /* 0xfffffffc00f08947 */ /* 0x002fea000383ffff */
[----:B------:R-:W-:Y:S05]  /*1180*/  BSYNC.RECONVERGENT B2 ;  /* 0x0000000000027941 */ /* 0x000fea0003800200 */
.L_x_136:
[----:B0-----:R-:W-:-:S05]  /*1190*/  IMAD.WIDE R24, R7, 0x8, R24 ;  /* 0x0000000807187825 */ /* 0x001fca00078e0218 */
[----:B------:R0:W5:Y:S01]  /*11a0*/  LDG.E.64 R22, desc[UR10][R24.64] ;  /* 0x0000000a18167981 */ /* 0x000162000c1e1b00 */
[----:B------:R-:W-:Y:S01]  /*11b0*/  BSSY.RECONVERGENT B2, `(.L_x_138) ;  /* 0x0000006000027945 */ /* 0x000fe20003800200 */
[----:B------:R-:W-:-:S07]  /*11c0*/  LEA R21, R6, R21, 0x3 ;  /* 0x0000001506157211 */ /* 0x000fce00078e18ff */
.L_x_139:
[----:B------:R-:W1:Y:S02]  /*11d0*/  LDS.64 R8, [R21] ;  /* 0x0000000015087984 */ /* 0x000e640000000a00 */
[----:B-1---5:R-:W-:-:S07]  /*11e0*/  DADD R10, R22, R8 ;  /* 0x00000000160a7229 */ /* 0x022fce0000000008 */
[----:B------:R-:W1:Y:S02]  /*11f0*/  ATOMS.CAST.SPIN.64 P0, [R21], R8, R10 ;  /* 0x000000081500758d */ /* 0x000e64000180040a */
[----:B-1----:R-:W-:Y:S05]  /*1200*/  @!P0 BRA `(.L_x_139) ;  /* 0xfffffffc00f08947 */ /* 0x002fea000383ffff */
[----:B------:R-:W-:Y:S05]  /*1210*/  BSYNC.RECONVERGENT B2 ;  /* 0x0000000000027941 */ /* 0x000fea0003800200 */
.L_x_138:
[----:B0-----:R-:W-:-:S05]  /*1220*/  IMAD.WIDE R24, R7, 0x8, R24 ;  /* 0x0000000807187825 */ /* 0x001fca00078e0218 */
[----:B------:R0:W5:Y:S01]  /*1230*/  LDG.E.64 R22, desc[UR10][R24.64] ;  /* 0x0000000a18167981 */ /* 0x000162000c1e1b00 */
[----:B------:R-:W-:Y:S01]  /*1240*/  BSSY.RECONVERGENT B2, `(.L_x_140) ;  /* 0x0000006000027945 */ /* 0x000fe20003800200 */
[----:B------:R-:W-:-:S07]  /*1250*/  LEA R21, R6, R21, 0x3 ;  /* 0x0000001506157211 */ /* 0x000fce00078e18ff */
.L_x_141:
[----:B------:R-:W1:Y:S02]  /*1260*/  LDS.64 R8, [R21] ;  /* 0x0000000015087984 */ /* 0x000e640000000a00 */
[----:B-1---5:R-:W-:-:S07]  /*1270*/  DADD R10, R22, R8 ;  /* 0x00000000160a7229 */ /* 0x022fce0000000008 */
[----:B------:R-:W1:Y:S02]  /*1280*/  ATOMS.CAST.SPIN.64 P0, [R21], R8, R10 ;  /* 0x000000081500758d */ /* 0x000e64000180040a */
[----:B-1----:R-:W-:Y:S05]  /*1290*/  @!P0 BRA `(.L_x_141) ;  /* 0xfffffffc00f08947 */ /* 0x002fea000383ffff */
[----:B------:R-:W-:Y:S05]  /*12a0*/  BSYNC.RECONVERGENT B2 ;  /* 0x0000000000027941 */ /* 0x000fea0003800200 */
.L_x_140:
[----:B0-----:R-:W-:-:S05]  /*12b0*/  IMAD.WIDE R24, R7, 0x8, R24 ;  /* 0x0000000807187825 */ /* 0x001fca00078e0218 */
[----:B------:R0:W5:Y:S01]  /*12c0*/  LDG.E.64 R22, desc[UR10][R24.64] ;  /* 0x0000000a18167981 */ /* 0x000162000c1e1b00 */
[----:B------:R-:W-:Y:S01]  /*12d0*/  BSSY.RECONVERGENT B2, `(.L_x_142) ;  /* 0x0000006000027945 */ /* 0x000fe20003800200 */
[----:B------:R-:W-:-:S07]  /*12e0*/  IMAD R21, R6, 0x8, R21 ;  /* 0x0000000806157824 */ /* 0x000fce00078e0215 */
.L_x_143:
[----:B------:R-:W1:Y:S02]  /*12f0*/  LDS.64 R8, [R21] ;  /* 0x0000000015087984 */ /* 0x000e640000000a00 */
[----:B-1---5:R-:W-:-:S07]  /*1300*/  DADD R10, R22, R8 ;  /* 0x00000000160a7229 */ /* 0x022fce0000000008 */
[----:B------:R-:W1:Y:S02]  /*1310*/  ATOMS.CAST.SPIN.64 P0, [R21], R8, R10 ;  /* 0x000000081500758d */ /* 0x000e64000180040a */
[----:B-1----:R-:W-:Y:S05]  /*1320*/  @!P0 BRA `(.L_x_143) ;  /* 0xfffffffc00f08947 */ /* 0x002fea000383ffff */
[----:B------:R-:W-:Y:S05]  /*1330*/  BSYNC.RECONVERGENT B2 ;  /* 0x0000000000027941 */ /* 0x000fea0003800200 */
.L_x_142:
[----:B------:R-:W-:-:S06]  /*1340*/  IMAD.WIDE R22, R7, 0x8, R24 ;  /* 0x0000000807167825 */ /* 0x000fcc00078e0218 */
[----:B------:R-:W5:Y:S01]  /*1350*/  LDG.E.64 R22, desc[UR10][R22.64] ;  /* 0x0000000a16167981 */ /* 0x000f62000c1e1b00 */
[----:B------:R-:W-:Y:S01]  /*1360*/  BSSY.RECONVERGENT B2, `(.L_x_144) ;  /* 0x0000006000027945 */ /* 0x000fe20003800200 */
[----:B------:R-:W-:-:S07]  /*1370*/  LEA R21, R6, R21, 0x3 ;  /* 0x0000001506157211 */ /* 0x000fce00078e18ff */
.L_x_145:
[----:B------:R-:W1:Y:S02]  /*1380*/  LDS.64 R8, [R21] ;  /* 0x0000000015087984 */ /* 0x000e640000000a00 */
[----:B-1---5:R-:W-:-:S07]  /*1390*/  DADD R10, R22, R8 ;  /* 0x00000000160a7229 */ /* 0x022fce0000000008 */
[----:B------:R-:W1:Y:S02]  /*13a0*/  ATOMS.CAST.SPIN.64 P0, [R21], R8, R10 ;  /* 0x000000081500758d */ /* 0x000e64000180040a */
[----:B-1----:R-:W-:Y:S05]  /*13b0*/  @!P0 BRA `(.L_x_145) ;  /* 0xfffffffc00f08947 */ /* 0x002fea000383ffff */
[----:B------:R-:W-:Y:S05]  /*13c0*/  BSYNC.RECONVERGENT B2 ;  /* 0x0000000000027941 */ /* 0x000fea0003800200 */
.L_x_144:
[----:B------:R-:W-:Y:S01]  /*13d0*/  IADD3 R19, PT, PT, R19, 0x8, RZ ;  /* 0x0000000813137810 */ /* 0x000fe20007ffe0ff */
[----:B------:R-:W-:-:S07]  /*13e0*/  VIADD R20, R20, 0x8 ;  /* 0x0000000814147836 */ /* 0x000fce0000000000 */
.L_x_129:
[----:B------:R-:W-:-:S13]  /*13f0*/  ISETP.NE.AND P0, PT, R2, RZ, PT ;  /* 0x000000ff0200720c */ /* 0x000fda0003f05270 */
[----:B------:R-:W-:Y:S05]  /*1400*/  @!P0 BRA `(.L_x_93) ;  /* 0x0000000400408947 */ /* 0x000fea0003800000 */
[----:B------:R-:W-:-:S04]  /*1410*/  IADD3 R6, PT, PT, R2, -0x1, RZ ;  /* 0xffffffff02067810 */ /* 0x000fc80007ffe0ff */
        /* <DEDUP_REMOVED lines=10> */
.L_x_148:
[----:B------:R-:W1:Y:S02]  /*14c0*/  LDS.64 R8, [R21] ;  /* 0x0000000015087984 */ /* 0x000e640000000a00 */
[----:B-1---5:R-:W-:-:S07]  /*14d0*/  DADD R10, R22, R8 ;  /* 0x00000000160a7229 */ /* 0x022fce0000000008 */
[----:B------:R-:W1:Y:S02]  /*14e0*/  ATOMS.CAST.SPIN.64 P0, [R21], R8, R10 ;  /* 0x000000081500758d */ /* 0x000e64000180040a */
[----:B-1----:R-:W-:Y:S05]  /*14f0*/  @!P0 BRA `(.L_x_148) ;  /* 0xfffffffc00f08947 */ /* 0x002fea000383ffff */
[----:B------:R-:W-:Y:S05]  /*1500*/  BSYNC.RECONVERGENT B2 ;  /* 0x0000000000027941 */ /* 0x000fea0003800200 */
.L_x_147:
[----:B0-----:R-:W-:-:S05]  /*1510*/  IMAD.WIDE R24, R7, 0x8, R24 ;  /* 0x0000000807187825 */ /* 0x001fca00078e0218 */
[----:B------:R0:W5:Y:S01]  /*1520*/  LDG.E.64 R22, desc[UR10][R24.64] ;  /* 0x0000000a18167981 */ /* 0x000162000c1e1b00 */
[----:B------:R-:W-:Y:S01]  /*1530*/  BSSY.RECONVERGENT B2, `(.L_x_149) ;  /* 0x0000006000027945 */ /* 0x000fe20003800200 */
[----:B------:R-:W-:-:S07]  /*1540*/  LEA R21, R6, R21, 0x3 ;  /* 0x0000001506157211 */ /* 0x000fce00078e18ff */
.L_x_150:
[----:B------:R-:W1:Y:S02]  /*1550*/  LDS.64 R8, [R21] ;  /* 0x0000000015087984 */ /* 0x000e640000000a00 */
[----:B-1---5:R-:W-:-:S07]  /*1560*/  DADD R10, R22, R8 ;  /* 0x00000000160a7229 */ /* 0x022fce0000000008 */
[----:B------:R-:W1:Y:S02]  /*1570*/  ATOMS.CAST.SPIN.64 P0, [R21], R8, R10 ;  /* 0x000000081500758d */ /* 0x000e64000180040a */
[----:B-1----:R-:W-:Y:S05]  /*1580*/  @!P0 BRA `(.L_x_150) ;  /* 0xfffffffc00f08947 */ /* 0x002fea000383ffff */
[----:B------:R-:W-:Y:S05]  /*1590*/  BSYNC.RECONVERGENT B2 ;  /* 0x0000000000027941 */ /* 0x000fea0003800200 */
.L_x_149:
[----:B0-----:R-:W-:-:S05]  /*15a0*/  IMAD.WIDE R24, R7, 0x8, R24 ;  /* 0x0000000807187825 */ /* 0x001fca00078e0218 */
[----:B------:R0:W5:Y:S01]  /*15b0*/  LDG.E.64 R22, desc[UR10][R24.64] ;  /* 0x0000000a18167981 */ /* 0x000162000c1e1b00 */
[----:B------:R-:W-:Y:S01]  /*15c0*/  BSSY.RECONVERGENT B2, `(.L_x_151) ;  /* 0x0000006000027945 */ /* 0x000fe20003800200 */
[----:B------:R-:W-:-:S07]  /*15d0*/  IMAD R21, R6, 0x8, R21 ;  /* 0x0000000806157824 */ /* 0x000fce00078e0215 */
.L_x_152:
[----:B------:R-:W1:Y:S02]  /*15e0*/  LDS.64 R8, [R21] ;  /* 0x0000000015087984 */ /* 0x000e640000000a00 */
[----:B-1---5:R-:W-:-:S07]  /*15f0*/  DADD R10, R22, R8 ;  /* 0x00000000160a7229 */ /* 0x022fce0000000008 */
[----:B------:R-:W1:Y:S02]  /*1600*/  ATOMS.CAST.SPIN.64 P0, [R21], R8, R10 ;  /* 0x000000081500758d */ /* 0x000e64000180040a */
[----:B-1----:R-:W-:Y:S05]  /*1610*/  @!P0 BRA `(.L_x_152) ;  /* 0xfffffffc00f08947 */ /* 0x002fea000383ffff */
[----:B------:R-:W-:Y:S05]  /*1620*/  BSYNC.RECONVERGENT B2 ;  /* 0x0000000000027941 */ /* 0x000fea0003800200 */
.L_x_151:
[----:B------:R-:W-:-:S06]  /*1630*/  IMAD.WIDE R22, R7, 0x8, R24 ;  /* 0x0000000807167825 */ /* 0x000fcc00078e0218 */
[----:B------:R-:W5:Y:S01]  /*1640*/  LDG.E.64 R22, desc[UR10][R22.64] ;  /* 0x0000000a16167981 */ /* 0x000f62000c1e1b00 */
[----:B------:R-:W-:Y:S01]  /*1650*/  BSSY.RECONVERGENT B2, `(.L_x_153) ;  /* 0x0000006000027945 */ /* 0x000fe20003800200 */
[----:B------:R-:W-:-:S07]  /*1660*/  LEA R21, R6, R21, 0x3 ;  /* 0x0000001506157211 */ /* 0x000fce00078e18ff */
.L_x_154:
[----:B------:R-:W1:Y:S02]  /*1670*/  LDS.64 R8, [R21] ;  /* 0x0000000015087984 */ /* 0x000e640000000a00 */
[----:B-1---5:R-:W-:-:S07]  /*1680*/  DADD R10, R22, R8 ;  /* 0x00000000160a7229 */ /* 0x022fce0000000008 */
[----:B------:R-:W1:Y:S02]  /*1690*/  ATOMS.CAST.SPIN.64 P0, [R21], R8, R10 ;  /* 0x000000081500758d */ /* 0x000e64000180040a */
[----:B-1----:R-:W-:Y:S05]  /*16a0*/  @!P0 BRA `(.L_x_154) ;  /* 0xfffffffc00f08947 */ /* 0x002fea000383ffff */
[----:B------:R-:W-:Y:S05]  /*16b0*/  BSYNC.RECONVERGENT B2 ;  /* 0x0000000000027941 */ /* 0x000fea0003800200 */
.L_x_153:
[----:B------:R-:W-:Y:S01]  /*16c0*/  IADD3 R19, PT, PT, R19, 0x4, RZ ;  /* 0x0000000413137810 */ /* 0x000fe20007ffe0ff */
[----:B------:R-:W-:-:S07]  /*16d0*/  VIADD R20, R20, 0x4 ;  /* 0x0000000414147836 */ /* 0x000fce0000000000 */
.L_x_146:
[----:B------:R-:W-:-:S13]  /*16e0*/  ISETP.NE.AND P0, PT, R3, RZ, PT ;  /* 0x000000ff0300720c */ /* 0x000fda0003f05270 */
[----:B------:R-:W-:Y:S05]  /*16f0*/  @!P0 BRA `(.L_x_93) ;  /* 0x0000000000848947 */ /* 0x000fea0003800000 */
[----:B------:R-:W1:Y:S08]  /*1700*/  LDC.64 R6, c[0x0][0x3b0] ;  /* 0x0000ec00ff067b82 */ /* 0x000e700000000a00 */
[----:B0-----:R-:W0:Y:S01]  /*1710*/  LDC.64 R24, c[0x0][0x380] ;  /* 0x0000e000ff187b82 */ /* 0x001e220000000a00 */
[----:B-1----:R-:W-:-:S04]  /*1720*/  IMAD R9, R19, R7, R12 ;  /* 0x0000000713097224 */ /* 0x002fc800078e020c */
[----:B0-----:R-:W-:-:S05]  /*1730*/  IMAD.WIDE R24, R9, 0x8, R24 ;  /* 0x0000000809187825 */ /* 0x001fca00078e0218 */
[----:B------:R0:W5:Y:S01]  /*1740*/  LDG.E.64 R22, desc[UR10][R24.64] ;  /* 0x0000000a18167981 */ /* 0x000162000c1e1b00 */
[----:B------:R-:W-:Y:S01]  /*1750*/  IMAD R17, R20, R6, R17 ;  /* 0x0000000614117224 */ /* 0x000fe200078e0211 */
[----:B------:R-:W-:Y:S01]  /*1760*/  BSSY.RECONVERGENT B2, `(.L_x_155) ;  /* 0x0000007000027945 */ /* 0x000fe20003800200 */
[----:B------:R-:W-:-:S03]  /*1770*/  ISETP.NE.AND P0, PT, R3, 0x1, PT ;  /* 0x000000010300780c */ /* 0x000fc60003f05270 */
[----:B------:R-:W-:-:S10]  /*1780*/  LEA R17, R17, UR4, 0x3 ;  /* 0x0000000411117c11 */ /* 0x000fd4000f8e18ff */
.L_x_156:
[----:B------:R-:W1:Y:S02]  /*1790*/  LDS.64 R8, [R17] ;  /* 0x0000000011087984 */ /* 0x000e640000000a00 */
[----:B-1---5:R-:W-:-:S07]  /*17a0*/  DADD R10, R22, R8 ;  /* 0x00000000160a7229 */ /* 0x022fce0000000008 */
[----:B------:R-:W1:Y:S02]  /*17b0*/  ATOMS.CAST.SPIN.64 P1, [R17], R8, R10 ;  /* 0x000000081100758d */ /* 0x000e64000182040a */
[----:B-1----:R-:W-:Y:S05]  /*17c0*/  @!P1 BRA `(.L_x_156) ;  /* 0xfffffffc00f09947 */ /* 0x002fea000383ffff */
[----:B------:R-:W-:Y:S05]  /*17d0*/  BSYNC.RECONVERGENT B2 ;  /* 0x0000000000027941 */ /* 0x000fea0003800200 */
.L_x_155:
[----:B------:R-:W-:Y:S05]  /*17e0*/  @!P0 BRA `(.L_x_93) ;  /* 0x0000000000488947 */ /* 0x000fea0003800000 */
[----:B0-----:R-:W-:-:S05]  /*17f0*/  IMAD.WIDE R24, R7, 0x8, R24 ;  /* 0x0000000807187825 */ /* 0x001fca00078e0218 */
[----:B------:R0:W5:Y:S01]  /*1800*/  LDG.E.64 R20, desc[UR10][R24.64] ;  /* 0x0000000a18147981 */ /* 0x000162000c1e1b00 */
[----:B------:R-:W-:Y:S01]  /*1810*/  BSSY.RECONVERGENT B2, `(.L_x_157) ;  /* 0x0000007000027945 */ /* 0x000fe20003800200 */
[----:B------:R-:W-:Y:S02]  /*1820*/  ISETP.NE.AND P0, PT, R3, 0x2, PT ;  /* 0x000000020300780c */ /* 0x000fe40003f05270 */
[----:B------:R-:W-:-:S11]  /*1830*/  LEA R17, R6, R17, 0x3 ;  /* 0x0000001106117211 */ /* 0x000fd600078e18ff */
.L_x_158:
[----:B------:R-:W1:Y:S02]  /*1840*/  LDS.64 R8, [R17] ;  /* 0x0000000011087984 */ /* 0x000e640000000a00 */
[----:B-1---5:R-:W-:-:S07]  /*1850*/  DADD R10, R20, R8 ;  /* 0x00000000140a7229 */ /* 0x022fce0000000008 */
[----:B------:R-:W1:Y:S02]  /*1860*/  ATOMS.CAST.SPIN.64 P1, [R17], R8, R10 ;  /* 0x000000081100758d */ /* 0x000e64000182040a */
[----:B-1----:R-:W-:Y:S05]  /*1870*/  @!P1 BRA `(.L_x_158) ;  /* 0xfffffffc00f09947 */ /* 0x002fea000383ffff */
[----:B------:R-:W-:Y:S05]  /*1880*/  BSYNC.RECONVERGENT B2 ;  /* 0x0000000000027941 */ /* 0x000fea0003800200 */
.L_x_157:
[----:B------:R-:W-:Y:S05]  /*1890*/  @!P0 BRA `(.L_x_93) ;  /* 0x00000000001c8947 */ /* 0x000fea0003800000 */
[----:B------:R-:W-:-:S06]  /*18a0*/  IMAD.WIDE R20, R7, 0x8, R24 ;  /* 0x0000000807147825 */ /* 0x000fcc00078e0218 */
[----:B------:R-:W5:Y:S01]  /*18b0*/  LDG.E.64 R20, desc[UR10][R20.64] ;  /* 0x0000000a14147981 */ /* 0x000f62000c1e1b00 */
[----:B------:R-:W-:-:S07]  /*18c0*/  LEA R17, R6, R17, 0x3 ;  /* 0x0000001106117211 */ /* 0x000fce00078e18ff */
.L_x_159:
[----:B------:R-:W1:Y:S02]  /*18d0*/  LDS.64 R8, [R17] ;  /* 0x0000000011087984 */ /* 0x000e640000000a00 */
[----:B-1---5:R-:W-:-:S07]  /*18e0*/  DADD R10, R20, R8 ;  /* 0x00000000140a7229 */ /* 0x022fce0000000008 */
[----:B------:R-:W1:Y:S02]  /*18f0*/  ATOMS.CAST.SPIN.64 P0, [R17], R8, R10 ;  /* 0x000000081100758d */ /* 0x000e64000180040a */
[----:B-1----:R-:W-:Y:S05]  /*1900*/  @!P0 BRA `(.L_x_159) ;  /* 0xfffffffc00f08947 */ /* 0x002fea000383ffff */
.L_x_93:
[----:B------:R-:W-:Y:S05]  /*1910*/  BSYNC.RECONVERGENT B0 ;  /* 0x0000000000007941 */ /* 0x000fea0003800200 */
.L_x_92:
[----:B------:R-:W1:Y:S01]  /*1920*/  LDCU UR5, c[0x0][0x390] ;  /* 0x00007200ff0577ac */ /* 0x000e620008000800 */
[----:B------:R-:W-:-:S05]  /*1930*/  IMAD.IADD R12, R4, 0x1, R12 ;  /* 0x00000001040c7824 */ /* 0x000fca00078e020c */
[----:B-1----:R-:W-:-:S13]  /*1940*/  ISETP.GE.AND P0, PT, R12, UR5, PT ;  /* 0x000000050c007c0c */ /* 0x002fda000bf06270 */
[----:B------:R-:W-:Y:S05]  /*1950*/  @!P0 BRA `(.L_x_160) ;  /* 0xffffffe8008c8947 */ /* 0x000fea000383ffff */
.L_x_91:
[----:B------:R-:W-:Y:S05]  /*1960*/  BSYNC.RECONVERGENT B1 ;  /* 0x0000000000017941 */ /* 0x000fea0003800200 */
.L_x_90:
[----:B------:R-:W-:Y:S01]  /*1970*/  BAR.SYNC.DEFER_BLOCKING 0x0 ;  /* 0x0000000000007b1d */ /* 0x000fe20000010000 */
[----:B------:R-:W-:-:S13]  /*1980*/  ISETP.GE.AND P0, PT, R5, R14, PT ;  /* 0x0000000e0500720c */ /* 0x000fda0003f06270 */
[----:B------:R-:W-:Y:S05]  /*1990*/  @P0 EXIT ;  /* 0x000000000000094d */ /* 0x000fea0003800000 */
[----:B------:R-:W1:Y:S01]  /*19a0*/  S2UR UR5, SR_CgaCtaId ;  /* 0x00000000000579c3 */ /* 0x000e620000008800 */
[CC--:B------:R-:W-:Y:S01]  /*19b0*/  IADD3 R0, PT, PT, -R16.reuse, R13.reuse, RZ ;  /* 0x0000000d10007210 */ /* 0x0c0fe20007ffe1ff */
[----:B------:R-:W0:Y:S01]  /*19c0*/  LDCU UR9, c[0x0][0x394] ;  /* 0x00007280ff0977ac */ /* 0x000e220008000800 */
[----:B------:R-:W-:Y:S02]  /*19d0*/  IADD3 R13, PT, PT, R16, -R13, RZ ;  /* 0x8000000d100d7210 */ /* 0x000fe40007ffe0ff */
[C---:B------:R-:W-:Y:S01]  /*19e0*/  LOP3.LUT R2, R0.reuse, 0x7, RZ, 0xc0, !PT ;  /* 0x0000000700027812 */ /* 0x040fe200078ec0ff */
[----:B------:R-:W2:Y:S01]  /*19f0*/  LDCU UR6, c[0x0][0x3c0] ;  /* 0x00007800ff0677ac */ /* 0x000ea20008000800 */
[----:B------:R-:W-:Y:S02]  /*1a00*/  ISETP.GT.U32.AND P1, PT, R13, -0x8, PT ;  /* 0xfffffff80d00780c */ /* 0x000fe40003f24070 */
[----:B------:R-:W-:Y:S01]  /*1a10*/  LOP3.LUT R4, R0, 0x3, RZ, 0xc0, !PT ;  /* 0x0000000300047812 */ /* 0x000fe200078ec0ff */
[----:B------:R-:W-:Y:S01]  /*1a20*/  VIADD R3, R2, 0xffffffff ;  /* 0xffffffff02037836 */ /* 0x000fe20000000000 */
[----:B------:R-:W-:-:S04]  /*1a30*/  UMOV UR4, 0x400 ;  /* 0x0000040000047882 */ /* 0x000fc80000000000 */
[----:B------:R-:W-:Y:S02]  /*1a40*/  ISETP.GE.U32.AND P0, PT, R3, 0x3, PT ;  /* 0x000000030300780c */ /* 0x000fe40003f06070 */
[----:B------:R-:W-:Y:S01]  /*1a50*/  LOP3.LUT R3, R0, 0x7ffffff8, RZ, 0xc0, !PT ;  /* 0x7ffffff800037812 */ /* 0x000fe200078ec0ff */
[----:B0-----:R-:W-:-:S03]  /*1a60*/  IMAD R6, R16, UR9, R18 ;  /* 0x0000000910067c24 */ /* 0x001fc6000f8e0212 */
[----:B------:R-:W-:Y:S01]  /*1a70*/  IADD3 R7, PT, PT, -R3, RZ, RZ ;  /* 0x000000ff03077210 */ /* 0x000fe20007ffe1ff */
[----:B-1----:R-:W-:-:S04]  /*1a80*/  ULEA UR4, UR5, UR4, 0x18 ;  /* 0x0000000405047291 */ /* 0x002fc8000f8ec0ff */
[----:B--2---:R-:W-:-:S12]  /*1a90*/  ULEA UR6, UR6, UR4, 0x2 ;  /* 0x0000000406067291 */ /* 0x004fd8000f8e10ff */
.L_x_167:
[----:B------:R-:W-:Y:S01]  /*1aa0*/  UISETP.NE.AND UP0, UPT, UR8, URZ, UPT ;  /* 0x000000ff0800728c */ /* 0x000fe2000bf05270 */
[----:B------:R-:W-:Y:S02]  /*1ab0*/  ISETP.GE.AND P2, PT, R0, 0x1, PT ;  /* 0x000000010000780c */ /* 0x000fe40003f46270 */
[----:B------:R-:W-:-:S06]  /*1ac0*/  IADD3 R15, PT, PT, R18, R5, RZ ;  /* 0x00000005120f7210 */ /* 0x000fcc0007ffe0ff */
[----:B01234-:R-:W-:Y:S05]  /*1ad0*/  BRA.U UP0, `(.L_x_161) ;  /* 0x0000000100147547 */ /* 0x01ffea000b800000 */
[----:B------:R-:W-:Y:S01]  /*1ae0*/  LEA R10, R5, UR4, 0x2 ;  /* 0x00000004050a7c11 */ /* 0x000fe2000f8e10ff */
[----:B------:R-:W0:Y:S04]  /*1af0*/  LDC.64 R8, c[0x0][0x3a8] ;  /* 0x0000ea00ff087b82 */ /* 0x000e280000000a00 */
[----:B------:R-:W1:Y:S01]  /*1b00*/  LDS R11, [R10] ;  /* 0x000000000a0b7984 */ /* 0x000e620000000800 */
[----:B0-----:R-:W-:-:S05]  /*1b10*/  IMAD.WIDE R8, R15, 0x4, R8 ;  /* 0x000000040f087825 */ /* 0x001fca00078e0208 */
[----:B-1----:R0:W-:Y:S02]  /*1b20*/  REDG.E.ADD.STRONG.GPU desc[UR10][R8.64], R11 ;  /* 0x0000000b0800798e */ /* 0x0021e4000c12e10a */
.L_x_161:
[----:B------:R-:W-:Y:S05]  /*1b30*/  @!P2 BRA `(.L_x_162) ;  /* 0x000000040098a947 */ /* 0x000fea0003800000 */
[----:B------:R-:W-:Y:S01]  /*1b40*/  IMAD.MOV.U32 R17, RZ, RZ, RZ ;  /* 0x000000ffff117224 */ /* 0x000fe200078e00ff */
[----:B------:R-:W-:Y:S06]  /*1b50*/  @P1 BRA `(.L_x_163) ;  /* 0x0000000000ac1947 */ /* 0x000fec0003800000 */
[----:B------:R-:W1:Y:S01]  /*1b60*/  LDC R17, c[0x0][0x394] ;  /* 0x0000e500ff117b82 */ /* 0x000e620000000800 */
[----:B------:R-:W-:Y:S02]  /*1b70*/  LEA R28, R5, UR6, 0x3 ;  /* 0x00000006051c7c11 */ /* 0x000fe4000f8e18ff */
[----:B------:R-:W-:Y:S02]  /*1b80*/  IADD3 R26, PT, PT, R6, R5, RZ ;  /* 0x00000005061a7210 */ /* 0x000fe40007ffe0ff */
[----:B------:R-:W-:-:S03]  /*1b90*/  MOV R27, R7 ;  /* 0x00000007001b7202 */ /* 0x000fc60000000f00 */
[----:B------:R-:W2:Y:S08]  /*1ba0*/  LDC R19, c[0x0][0x3b0] ;  /* 0x0000ec00ff137b82 */ /* 0x000eb00000000800 */
[----:B0-----:R-:W0:Y:S02]  /*1bb0*/  LDC.64 R8, c[0x0][0x3a0] ;  /* 0x0000e800ff087b82 */ /* 0x001e240000000a00 */
.L_x_164:
[----:B---3--:R-:W3:Y:S01]  /*1bc0*/  LDS.64 R22, [R28] ;  /* 0x000000001c167984 */ /* 0x008ee20000000a00 */
[----:B--2---:R-:W-:Y:S02]  /*1bd0*/  IMAD R29, R19, 0x8, R28 ;  /* 0x00000008131d7824 */ /* 0x004fe400078e021c */
[----:B0-----:R-:W-:-:S03]  /*1be0*/  IMAD.WIDE R12, R26, 0x8, R8 ;  /* 0x000000081a0c7825 */ /* 0x001fc600078e0208 */
[----:B------:R0:W2:Y:S02]  /*1bf0*/  LDS.64 R10, [R29] ;  /* 0x000000001d0a7984 */ /* 0x0000a40000000a00 */
[----:B0-----:R-:W-:-:S05]  /*1c00*/  LEA R29, R19, R29, 0x3 ;  /* 0x0000001d131d7211 */ /* 0x001fca00078e18ff */
[----:B------:R0:W4:Y:S01]  /*1c10*/  LDS.64 R24, [R29] ;  /* 0x000000001d187984 */ /* 0x0001220000000a00 */
[----:B-1----:R-:W-:Y:S01]  /*1c20*/  IMAD.WIDE R20, R17, 0x8, R12 ;  /* 0x0000000811147825 */ /* 0x002fe200078e020c */
[C---:B0-----:R-:W-:Y:S02]  /*1c30*/  LEA R29, R19.reuse, R29, 0x3 ;  /* 0x0000001d131d7211 */ /* 0x041fe400078e18ff */
[----:B---3--:R-:W-:Y:S04]  /*1c40*/  REDG.E.ADD.F64.RN.STRONG.GPU desc[UR10][R12.64], R22 ;  /* 0x000000160c0079a6 */ /* 0x008fe8000c12ff0a */
[----:B------:R0:W1:Y:S04]  /*1c50*/  LDS.64 R12, [R29] ;  /* 0x000000001d0c7984 */ /* 0x0000680000000a00 */
[----:B--2---:R2:W-:Y:S01]  /*1c60*/  REDG.E.ADD.F64.RN.STRONG.GPU desc[UR10][R20.64], R10 ;  /* 0x0000000a140079a6 */ /* 0x0045e2000c12ff0a */
[----:B0-----:R-:W-:-:S05]  /*1c70*/  IMAD R29, R19, 0x8, R29 ;  /* 0x00000008131d7824 */ /* 0x001fca00078e021d */
[----:B------:R0:W3:Y:S01]  /*1c80*/  LDS.64 R10, [R29] ;  /* 0x000000001d0a7984 */ /* 0x0000e20000000a00 */
[----:B--2---:R-:W-:Y:S01]  /*1c90*/  IMAD.WIDE R20, R17, 0x8, R20 ;  /* 0x0000000811147825 */ /* 0x004fe200078e0214 */
[----:B0-----:R-:W-:-:S04]  /*1ca0*/  LEA R29, R19, R29, 0x3 ;  /* 0x0000001d131d7211 */ /* 0x001fc800078e18ff */
[----:B----4-:R-:W-:Y:S01]  /*1cb0*/  REDG.E.ADD.F64.RN.STRONG.GPU desc[UR10][R20.64], R24 ;  /* 0x00000018140079a6 */ /* 0x010fe2000c12ff0a */
[----:B------:R-:W-:-:S03]  /*1cc0*/  IMAD.WIDE R22, R17, 0x8, R20 ;  /* 0x0000000811167825 */ /* 0x000fc600078e0214 */
[----:B------:R-:W0:Y:S04]  /*1cd0*/  LDS.64 R24, [R29] ;  /* 0x000000001d187984 */ /* 0x000e280000000a00 */
[----:B-1----:R1:W-:Y:S02]  /*1ce0*/  REDG.E.ADD.F64.RN.STRONG.GPU desc[UR10][R22.64], R12 ;  /* 0x0000000c160079a6 */ /* 0x0023e4000c12ff0a */
[----:B-1----:R-:W-:Y:S01]  /*1cf0*/  LEA R12, R19, R29, 0x3 ;  /* 0x0000001d130c7211 */ /* 0x002fe200078e18ff */
[----:B------:R-:W-:-:S04]  /*1d00*/  IMAD.WIDE R22, R17, 0x8, R22 ;  /* 0x0000000811167825 */ /* 0x000fc800078e0216 */
[----:B------:R-:W-:Y:S01]  /*1d10*/  IMAD R13, R19, 0x8, R12 ;  /* 0x00000008130d7824 */ /* 0x000fe200078e020c */
[----:B---3--:R-:W-:Y:S01]  /*1d20*/  REDG.E.ADD.F64.RN.STRONG.GPU desc[UR10][R22.64], R10 ;  /* 0x0000000a160079a6 */ /* 0x008fe2000c12ff0a */
[----:B------:R-:W-:-:S03]  /*1d30*/  IMAD.WIDE R20, R17, 0x8, R22 ;  /* 0x0000000811147825 */ /* 0x000fc600078e0216 */
[----:B------:R-:W1:Y:S04]  /*1d40*/  LDS.64 R10, [R12] ;  /* 0x000000000c0a7984 */ /* 0x000e680000000a00 */
[----:B------:R-:W2:Y:S01]  /*1d50*/  LDS.64 R12, [R13] ;  /* 0x000000000d0c7984 */ /* 0x000ea20000000a00 */
[----:B------:R-:W-:-:S03]  /*1d60*/  IADD3 R27, PT, PT, R27, 0x8, RZ ;  /* 0x000000081b1b7810 */ /* 0x000fc60007ffe0ff */
[----:B0-----:R0:W-:Y:S01]  /*1d70*/  REDG.E.ADD.F64.RN.STRONG.GPU desc[UR10][R20.64], R24 ;  /* 0x00000018140079a6 */ /* 0x0011e2000c12ff0a */
[----:B------:R-:W-:Y:S01]  /*1d80*/  ISETP.NE.AND P2, PT, R27, RZ, PT ;  /* 0x000000ff1b00720c */ /* 0x000fe20003f45270 */
[----:B0-----:R-:W-:-:S04]  /*1d90*/  IMAD.WIDE R20, R17, 0x8, R20 ;  /* 0x0000000811147825 */ /* 0x001fc800078e0214 */
[C---:B------:R-:W-:Y:S01]  /*1da0*/  IMAD.WIDE R22, R17.reuse, 0x8, R20 ;  /* 0x0000000811167825 */ /* 0x040fe200078e0214 */
[----:B------:R-:W-:-:S03]  /*1db0*/  LEA R26, R17, R26, 0x3 ;  /* 0x0000001a111a7211 */ /* 0x000fc600078e18ff */
[----:B------:R-:W-:Y:S01]  /*1dc0*/  IMAD R28, R19, 0x40, R28 ;  /* 0x00000040131c7824 */ /* 0x000fe200078e021c */
[----:B-1----:R3:W-:Y:S04]  /*1dd0*/  REDG.E.ADD.F64.RN.STRONG.GPU desc[UR10][R20.64], R10 ;  /* 0x0000000a140079a6 */ /* 0x0027e8000c12ff0a */
[----:B--2---:R3:W-:Y:S01]  /*1de0*/  REDG.E.ADD.F64.RN.STRONG.GPU desc[UR10][R22.64], R12 ;  /* 0x0000000c160079a6 */ /* 0x0047e2000c12ff0a */
[----:B------:R-:W-:Y:S05]  /*1df0*/  @P2 BRA `(.L_x_164) ;  /* 0xfffffffc00702947 */ /* 0x000fea000383ffff */
[----:B------:R-:W-:-:S07]  /*1e00*/  MOV R17, R3 ;  /* 0x0000000300117202 */ /* 0x000fce0000000f00 */
.L_x_163:
[----:B------:R-:W-:-:S13]  /*1e10*/  ISETP.NE.AND P2, PT, R2, RZ, PT ;  /* 0x000000ff0200720c */ /* 0x000fda0003f45270 */
[----:B------:R-:W-:Y:S05]  /*1e20*/  @!P2 BRA `(.L_x_162) ;  /* 0x0000000000dca947 */ /* 0x000fea0003800000 */
[----:B------:R-:W-:Y:S01]  /*1e30*/  ISETP.NE.AND P2, PT, R4, RZ, PT ;  /* 0x000000ff0400720c */ /* 0x000fe20003f45270 */
[----:B------:R-:W-:-:S12]  /*1e40*/  @!P0 BRA `(.L_x_165) ;  /* 0x00000000005c8947 */ /* 0x000fd80003800000 */
[----:B0-----:R-:W0:Y:S01]  /*1e50*/  LDC R9, c[0x0][0x3b0] ;  /* 0x0000ec00ff097b82 */ /* 0x001e220000000800 */
[----:B---3--:R-:W-:-:S07]  /*1e60*/  IADD3 R12, PT, PT, R16, R17, RZ ;  /* 0x00000011100c7210 */ /* 0x008fce0007ffe0ff */
[----:B------:R-:W1:Y:S08]  /*1e70*/  LDC R13, c[0x0][0x394] ;  /* 0x0000e500ff0d7b82 */ /* 0x000e700000000800 */
[----:B------:R-:W2:Y:S01]  /*1e80*/  LDC.64 R28, c[0x0][0x3a0] ;  /* 0x0000e800ff1c7b82 */ /* 0x000ea20000000a00 */
[----:B0-----:R-:W-:-:S05]  /*1e90*/  IMAD R8, R17, R9, R5 ;  /* 0x0000000911087224 */ /* 0x001fca00078e0205 */
[----:B------:R-:W-:Y:S01]  /*1ea0*/  LEA R26, R8, UR6, 0x3 ;  /* 0x00000006081a7c11 */ /* 0x000fe2000f8e18ff */
[----:B-1----:R-:W-:-:S03]  /*1eb0*/  IMAD R19, R12, R13, R15 ;  /* 0x0000000d0c137224 */ /* 0x002fc600078e020f */
[C---:B------:R-:W-:Y:S02]  /*1ec0*/  LEA R22, R9.reuse, R26, 0x3 ;  /* 0x0000001a09167211 */ /* 0x040fe400078e18ff */
[----:B------:R-:W0:Y:S03]  /*1ed0*/  LDS.64 R26, [R26] ;  /* 0x000000001a1a7984 */ /* 0x000e260000000a00 */
[----:B------:R-:W-:Y:S02]  /*1ee0*/  IMAD R10, R9, 0x8, R22 ;  /* 0x00000008090a7824 */ /* 0x000fe400078e0216 */
[----:B------:R-:W1:Y:S01]  /*1ef0*/  LDS.64 R22, [R22] ;  /* 0x0000000016167984 */ /* 0x000e620000000a00 */
[----:B--2---:R-:W-:Y:S02]  /*1f00*/  IMAD.WIDE R28, R19, 0x8, R28 ;  /* 0x00000008131c7825 */ /* 0x004fe400078e021c */
[----:B------:R-:W-:-:S02]  /*1f10*/  LEA R8, R9, R10, 0x3 ;  /* 0x0000000a09087211 */ /* 0x000fc400078e18ff */
[----:B------:R-:W2:Y:S01]  /*1f20*/  LDS.64 R10, [R10] ;  /* 0x000000000a0a7984 */ /* 0x000ea20000000a00 */
[----:B------:R-:W-:-:S03]  /*1f30*/  IMAD.WIDE R24, R13, 0x8, R28 ;  /* 0x000000080d187825 */ /* 0x000fc600078e021c */
[----:B------:R-:W3:Y:S01]  /*1f40*/  LDS.64 R8, [R8] ;  /* 0x0000000008087984 */ /* 0x000ee20000000a00 */
[----:B------:R-:W-:-:S04]  /*1f50*/  IMAD.WIDE R20, R13, 0x8, R24 ;  /* 0x000000080d147825 */ /* 0x000fc800078e0218 */
[----:B------:R-:W-:Y:S01]  /*1f60*/  IMAD.WIDE R12, R13, 0x8, R20 ;  /* 0x000000080d0c7825 */ /* 0x000fe200078e0214 */
[----:B0-----:R4:W-:Y:S04]  /*1f70*/  REDG.E.ADD.F64.RN.STRONG.GPU desc[UR10][R28.64], R26 ;  /* 0x0000001a1c0079a6 */ /* 0x0019e8000c12ff0a */
[----:B-1----:R4:W-:Y:S04]  /*1f80*/  REDG.E.ADD.F64.RN.STRONG.GPU desc[UR10][R24.64], R22 ;  /* 0x00000016180079a6 */ /* 0x0029e8000c12ff0a */
[----:B--2---:R4:W-:Y:S04]  /*1f90*/  REDG.E.ADD.F64.RN.STRONG.GPU desc[UR10][R20.64], R10 ;  /* 0x0000000a140079a6 */ /* 0x0049e8000c12ff0a */
[----:B---3--:R4:W-:Y:S01]  /*1fa0*/  REDG.E.ADD.F64.RN.STRONG.GPU desc[UR10][R12.64], R8 ;  /* 0x000000080c0079a6 */ /* 0x0089e2000c12ff0a */
[----:B------:R-:W-:-:S07]  /*1fb0*/  VIADD R17, R17, 0x4 ;  /* 0x0000000411117836 */ /* 0x000fce0000000000 */
.L_x_165:
[----:B------:R-:W-:Y:S05]  /*1fc0*/  @!P2 BRA `(.L_x_162) ;  /* 0x000000000074a947 */ /* 0x000fea0003800000 */
[----:B------:R-:W-:Y:S02]  /*1fd0*/  ISETP.NE.AND P3, PT, R4, 0x1, PT ;  /* 0x000000010400780c */ /* 0x000fe40003f65270 */
[----:B------:R-:W-:-:S11]  /*1fe0*/  LOP3.LUT P2, RZ, R0, 0x1, RZ, 0xc0, !PT ;  /* 0x0000000100ff7812 */ /* 0x000fd6000784c0ff */
[----:B------:R-:W-:Y:S05]  /*1ff0*/  @!P3 BRA `(.L_x_166) ;  /* 0x00000000003cb947 */ /* 0x000fea0003800000 */
[----:B0---4-:R-:W0:Y:S01]  /*2000*/  LDC R8, c[0x0][0x3b0] ;  /* 0x0000ec00ff087b82 */ /* 0x011e220000000800 */
[----:B---3--:R-:W-:-:S07]  /*2010*/  IADD3 R10, PT, PT, R16, R17, RZ ;  /* 0x00000011100a7210 */ /* 0x008fce0007ffe0ff */
[----:B------:R-:W1:Y:S08]  /*2020*/  LDC R11, c[0x0][0x394] ;  /* 0x0000e500ff0b7b82 */ /* 0x000e700000000800 */
[----:B------:R-:W2:Y:S01]  /*2030*/  LDC.64 R20, c[0x0][0x3a0] ;  /* 0x0000e800ff147b82 */ /* 0x000ea20000000a00 */
[----:B0-----:R-:W-:-:S05]  /*2040*/  IMAD R9, R17, R8, R5 ;  /* 0x0000000811097224 */ /* 0x001fca00078e0205 */
[----:B------:R-:W-:Y:S01]  /*2050*/  LEA R13, R9, UR6, 0x3 ;  /* 0x00000006090d7c11 */ /* 0x000fe2000f8e18ff */
[----:B-1----:R-:W-:-:S03]  /*2060*/  IMAD R19, R10, R11, R15 ;  /* 0x0000000b0a137224 */ /* 0x002fc600078e020f */
[----:B------:R-:W-:Y:S02]  /*2070*/  LEA R8, R8, R13, 0x3 ;  /* 0x0000000d08087211 */ /* 0x000fe400078e18ff */
[----:B------:R-:W0:Y:S04]  /*2080*/  LDS.64 R12, [R13] ;  /* 0x000000000d0c7984 */ /* 0x000e280000000a00 */
[----:B------:R-:W1:Y:S01]  /*2090*/  LDS.64 R8, [R8] ;  /* 0x0000000008087984 */ /* 0x000e620000000a00 */
[----:B--2---:R-:W-:-:S04]  /*20a0*/  IMAD.WIDE R20, R19, 0x8, R20 ;  /* 0x0000000813147825 */ /* 0x004fc800078e0214 */
[----:B------:R-:W-:Y:S01]  /*20b0*/  IMAD.WIDE R10, R11, 0x8, R20 ;  /* 0x000000080b0a7825 */ /* 0x000fe200078e0214 */
[----:B0-----:R2:W-:Y:S04]  /*20c0*/  REDG.E.ADD.F64.RN.STRONG.GPU desc[UR10][R20.64], R12 ;  /* 0x0000000c140079a6 */ /* 0x0015e8000c12ff0a */
[----:B-1----:R2:W-:Y:S01]  /*20d0*/  REDG.E.ADD.F64.RN.STRONG.GPU desc[UR10][R10.64], R8 ;  /* 0x000000080a0079a6 */ /* 0x0025e2000c12ff0a */
[----:B------:R-:W-:-:S07]  /*20e0*/  VIADD R17, R17, 0x2 ;  /* 0x0000000211117836 */ /* 0x000fce0000000000 */
.L_x_166:
[----:B------:R-:W-:Y:S05]  /*20f0*/  @!P2 BRA `(.L_x_162) ;  /* 0x000000000028a947 */ /* 0x000fea0003800000 */
[----:B------:R-:W1:Y:S01]  /*2100*/  LDCU UR5, c[0x0][0x3b0] ;  /* 0x00007600ff0577ac */ /* 0x000e620008000800 */
[----:B0-234-:R-:W0:Y:S01]  /*2110*/  LDC.64 R10, c[0x0][0x3a0] ;  /* 0x0000e800ff0a7b82 */ /* 0x01de220000000a00 */
[----:B------:R-:W-:Y:S01]  /*2120*/  IADD3 R12, PT, PT, R16, R17, RZ ;  /* 0x00000011100c7210 */ /* 0x000fe20007ffe0ff */
[----:B-1----:R-:W-:Y:S01]  /*2130*/  IMAD R8, R17, UR5, R5 ;  /* 0x0000000511087c24 */ /* 0x002fe2000f8e0205 */
[----:B------:R-:W1:Y:S04]  /*2140*/  LDCU UR5, c[0x0][0x394] ;  /* 0x00007280ff0577ac */ /* 0x000e680008000800 */
[----:B------:R-:W-:-:S06]  /*2150*/  LEA R8, R8, UR6, 0x3 ;  /* 0x0000000608087c11 */ /* 0x000fcc000f8e18ff */
[----:B------:R-:W2:Y:S01]  /*2160*/  LDS.64 R8, [R8] ;  /* 0x0000000008087984 */ /* 0x000ea20000000a00 */
[----:B-1----:R-:W-:-:S04]  /*2170*/  IMAD R15, R12, UR5, R15 ;  /* 0x000000050c0f7c24 */ /* 0x002fc8000f8e020f */
[----:B0-----:R-:W-:-:S05]  /*2180*/  IMAD.WIDE R10, R15, 0x8, R10 ;  /* 0x000000080f0a7825 */ /* 0x001fca00078e020a */
[----:B--2---:R1:W-:Y:S02]  /*2190*/  REDG.E.ADD.F64.RN.STRONG.GPU desc[UR10][R10.64], R8 ;  /* 0x000000080a0079a6 */ /* 0x0043e4000c12ff0a */
.L_x_162:
[----:B------:R-:W-:-:S04]  /*21a0*/  IADD3 R5, PT, PT, R5, UR7, RZ ;  /* 0x0000000705057c10 */ /* 0x000fc8000fffe0ff */
[----:B------:R-:W-:-:S13]  /*21b0*/  ISETP.GE.AND P2, PT, R5, R14, PT ;  /* 0x0000000e0500720c */ /* 0x000fda0003f46270 */
[----:B------:R-:W-:Y:S05]  /*21c0*/  @!P2 BRA `(.L_x_167) ;  /* 0xfffffff80034a947 */ /* 0x000fea000383ffff */
[----:B------:R-:W-:Y:S05]  /*21d0*/  EXIT ;  /* 0x000000000000794d */ /* 0x000fea0003800000 */
.L_x_168:
        /* <DEDUP_REMOVED lines=10> */
.L_x_316:


//--------------------- .text._Z23updateKernelSumAndCountPdPiiiiS_S0_iim --------------------------
	.section	.text._Z23updateKernelSumAndCountPdPiiiiS_S0_iim,"ax",@progbits
	.align	128
        .global         _Z23updateKernelSumAndCountPdPiiiiS_S0_iim
        .type           _Z23updateKernelSumAndCountPdPiiiiS_S0_iim,@function
        .size           _Z23updateKernelSumAndCountPdPiiiiS_S0_iim,(.L_x_317 - _Z23updateKernelSumAndCountPdPiiiiS_S0_iim)
        .other          _Z23updateKernelSumAndCountPdPiiiiS_S0_iim,@"STO_CUDA_ENTRY STV_DEFAULT"
_Z23updateKernelSumAndCountPdPiiiiS_S0_iim:
.text._Z23updateKernelSumAndCountPdPiiiiS_S0_iim:
[----:B------:R-:W-:Y:S01]  /*0000*/  LDC R1, c[0x0][0x37c] ;  /* 0x0000df00ff017b82 */ /* 0x000fe20000000800 */
[----:B------:R-:W0:Y:S01]  /*0010*/  S2R R5, SR_TID.X ;  /* 0x0000000000057919 */ /* 0x000e220000002100 */
[----:B------:R-:W0:Y:S06]  /*0020*/  LDCU UR6, c[0x0][0x394] ;  /* 0x00007280ff0677ac */ /* 0x000e2c0008000800 */
[----:B------:R-:W1:Y:S01]  /*0030*/  S2UR UR5, SR_CTAID.Y ;  /* 0x00000000000579c3 */ /* 0x000e620000002600 */
[----:B------:R-:W-:Y:S01]  /*0040*/  BSSY.RECONVERGENT B0, `(.L_x_169) ;  /* 0x0000014000007945 */ /* 0x000fe20003800200 */
[----:B------:R-:W2:Y:S01]  /*0050*/  S2R R4, SR_CTAID.X ;  /* 0x0000000000047919 */ /* 0x000ea20000002500 */
[----:B------:R-:W3:Y:S01]  /*0060*/  LDCU UR4, c[0x0][0x370] ;  /* 0x00006e00ff0477ac */ /* 0x000ee20008000800 */
[----:B------:R-:W3:Y:S04]  /*0070*/  LDCU UR9, c[0x0][0x360] ;  /* 0x00006c00ff0977ac */ /* 0x000ee80008000800 */
[----:B------:R-:W1:Y:S08]  /*0080*/  LDC R7, c[0x0][0x3b0] ;  /* 0x0000ec00ff077b82 */ /* 0x000e700000000800 */
[----:B------:R-:W4:Y:S01]  /*0090*/  LDC R8, c[0x0][0x398] ;  /* 0x0000e600ff087b82 */ /* 0x000f220000000800 */
[----:B---3--:R-:W-:Y:S01]  /*00a0*/  UIMAD UR4, UR4, UR9, URZ ;  /* 0x00000009040472a4 */ /* 0x008fe2000f8e02ff */
[----:B0-----:R-:W-:Y:S01]  /*00b0*/  ISETP.GE.AND P0, PT, R5, UR6, PT ;  /* 0x0000000605007c0c */ /* 0x001fe2000bf06270 */
[----:B-1----:R-:W-:-:S05]  /*00c0*/  IMAD R14, R7, UR5, RZ ;  /* 0x00000005070e7c24 */ /* 0x002fca000f8e02ff */
[----:B------:R-:W-:-:S07]  /*00d0*/  VIADDMNMX R13, R14, R7, UR6, PT ;  /* 0x000000060e0d7e46 */ /* 0x000fce000b800107 */
[----:B--2---:R-:W-:Y:S05]  /*00e0*/  @P0 BRA `(.L_x_170) ;  /* 0x0000000000240947 */ /* 0x004fea0003800000 */
[----:B------:R-:W0:Y:S01]  /*00f0*/  S2R R3, SR_CgaCtaId ;  /* 0x0000000000037919 */ /* 0x000e220000008800 */
[----:B------:R-:W-:Y:S02]  /*0100*/  MOV R2, 0x400 ;  /* 0x0000040000027802 */ /* 0x000fe40000000f00 */
[----:B------:R-:W-:Y:S02]  /*0110*/  MOV R0, R5 ;  /* 0x0000000500007202 */ /* 0x000fe40000000f00 */
[----:B0-----:R-:W-:-:S07]  /*0120*/  LEA R3, R3, R2, 0x18 ;  /* 0x0000000203037211 */ /* 0x001fce00078ec0ff */
.L_x_171:
[C---:B------:R-:W-:Y:S01]  /*0130*/  IMAD R2, R0.reuse, 0x4, R3 ;  /* 0x0000000400027824 */ /* 0x040fe200078e0203 */
[----:B------:R-:W-:-:S04]  /*0140*/  IADD3 R0, PT, PT, R0, UR9, RZ ;  /* 0x0000000900007c10 */ /* 0x000fc8000fffe0ff */
[----:B------:R0:W-:Y:S01]  /*0150*/  STS [R2], RZ ;  /* 0x000000ff02007388 */ /* 0x0001e20000000800 */
[----:B------:R-:W-:-:S13]  /*0160*/  ISETP.GE.AND P0, PT, R0, UR6, PT ;  /* 0x0000000600007c0c */ /* 0x000fda000bf06270 */
[----:B0-----:R-:W-:Y:S05]  /*0170*/  @!P0 BRA `(.L_x_171) ;  /* 0xfffffffc00ec8947 */ /* 0x001fea000383ffff */
.L_x_170:
[----:B------:R-:W-:Y:S05]  /*0180*/  BSYNC.RECONVERGENT B0 ;  /* 0x0000000000007941 */ /* 0x000fea0003800200 */
.L_x_169:
[----:B------:R-:W0:Y:S01]  /*0190*/  S2UR UR7, SR_CgaCtaId ;  /* 0x00000000000779c3 */ /* 0x000e220000008800 */
[----:B------:R-:W1:Y:S01]  /*01a0*/  LDCU UR5, c[0x0][0x3b8] ;  /* 0x00007700ff0577ac */ /* 0x000e620008000800 */
[----:B----4-:R-:W-:Y:S01]  /*01b0*/  IMAD R0, R7, R8, RZ ;  /* 0x0000000807007224 */ /* 0x010fe200078e02ff */
[----:B------:R-:W-:Y:S01]  /*01c0*/  BSSY.RECONVERGENT B0, `(.L_x_172) ;  /* 0x000000c000007945 */ /* 0x000fe20003800200 */
[----:B------:R-:W-:-:S03]  /*01d0*/  UMOV UR6, 0x400 ;  /* 0x0000040000067882 */ /* 0x000fc60000000000 */
[----:B------:R-:W-:Y:S01]  /*01e0*/  ISETP.GE.AND P0, PT, R5, R0, PT ;  /* 0x000000000500720c */ /* 0x000fe20003f06270 */
[----:B0-----:R-:W-:-:S04]  /*01f0*/  ULEA UR7, UR7, UR6, 0x18 ;  /* 0x0000000607077291 */ /* 0x001fc8000f8ec0ff */
[----:B-1----:R-:W-:-:S08]  /*0200*/  ULEA UR5, UR5, UR7, 0x2 ;  /* 0x0000000705057291 */ /* 0x002fd0000f8e10ff */
[----:B------:R-:W-:Y:S05]  /*0210*/  @P0 BRA `(.L_x_173) ;  /* 0x0000000000180947 */ /* 0x000fea0003800000 */
[----:B------:R-:W-:-:S07]  /*0220*/  IMAD.MOV.U32 R3, RZ, RZ, R5 ;  /* 0x000000ffff037224 */ /* 0x000fce00078e0005 */
.L_x_174:
[C---:B------:R-:W-:Y:S02]  /*0230*/  LEA R2, R3.reuse, UR5, 0x3 ;  /* 0x0000000503027c11 */ /* 0x040fe4000f8e18ff */
[----:B------:R-:W-:-:S03]  /*0240*/  IADD3 R3, PT, PT, R3, UR9, RZ ;  /* 0x0000000903037c10 */ /* 0x000fc6000fffe0ff */
[----:B------:R0:W-:Y:S01]  /*0250*/  STS.64 [R2], RZ ;  /* 0x000000ff02007388 */ /* 0x0001e20000000a00 */
[----:B------:R-:W-:-:S13]  /*0260*/  ISETP.GE.AND P0, PT, R3, R0, PT ;  /* 0x000000000300720c */ /* 0x000fda0003f06270 */
[----:B0-----:R-:W-:Y:S05]  /*0270*/  @!P0 BRA `(.L_x_174) ;  /* 0xfffffffc00ec8947 */ /* 0x001fea000383ffff */
.L_x_173:
[----:B------:R-:W-:Y:S05]  /*0280*/  BSYNC.RECONVERGENT B0 ;  /* 0x0000000000007941 */ /* 0x000fea0003800200 */
.L_x_172:
[----:B------:R-:W0:Y:S01]  /*0290*/  LDCU UR6, c[0x0][0x390] ;  /* 0x00007200ff0677ac */ /* 0x000e220008000800 */
[----:B------:R-:W-:Y:S01]  /*02a0*/  IMAD R0, R4, UR9, R5 ;  /* 0x0000000904007c24 */ /* 0x000fe2000f8e0205 */
[----:B------:R-:W-:Y:S01]  /*02b0*/  BSSY.RECONVERGENT B0, `(.L_x_175) ;  /* 0x0000171000007945 */ /* 0x000fe20003800200 */
[----:B------:R-:W-:Y:S01]  /*02c0*/  IMAD.IADD R12, R13, 0x1, -R14 ;  /* 0x000000010d0c7824 */ /* 0x000fe200078e0a0e */
[----:B------:R-:W1:Y:S01]  /*02d0*/  LDCU.64 UR10, c[0x0][0x358] ;  /* 0x00006b00ff0a77ac */ /* 0x000e620008000a00 */
[----:B------:R-:W2:Y:S01]  /*02e0*/  LDCU UR12, c[0x0][0x390] ;  /* 0x00007200ff0c77ac */ /* 0x000ea20008000800 */
[----:B------:R-:W-:Y:S01]  /*02f0*/  BAR.SYNC.DEFER_BLOCKING 0x0 ;  /* 0x0000000000007b1d */ /* 0x000fe20000010000 */
[----:B0-----:R-:W-:-:S13]  /*0300*/  ISETP.GE.AND P0, PT, R0, UR6, PT ;  /* 0x0000000600007c0c */ /* 0x001fda000bf06270 */
[----:B-12---:R-:W-:Y:S05]  /*0310*/  @P0 BRA `(.L_x_176) ;  /* 0x0000001400a80947 */ /* 0x006fea0003800000 */
[----:B------:R-:W0:Y:S01]  /*0320*/  LDC.64 R6, c[0x0][0x388] ;  /* 0x0000e200ff067b82 */ /* 0x000e220000000a00 */
[----:B------:R-:W-:-:S13]  /*0330*/  ISETP.GT.AND P0, PT, R8, RZ, PT ;  /* 0x000000ff0800720c */ /* 0x000fda0003f04270 */
[----:B------:R-:W-:Y:S05]  /*0340*/  @P0 BRA `(.L_x_177) ;  /* 0x0000000000340947 */ /* 0x000fea0003800000 */
.L_x_180:
[----:B0-----:R-:W-:-:S06]  /*0350*/  IMAD.WIDE R2, R0, 0x4, R6 ;  /* 0x0000000400027825 */ /* 0x001fcc00078e0206 */
[----:B------:R-:W2:Y:S01]  /*0360*/  LDG.E R2, desc[UR10][R2.64] ;  /* 0x0000000a02027981 */ /* 0x000ea2000c1e1900 */
[----:B------:R-:W-:Y:S01]  /*0370*/  IADD3 R0, PT, PT, R0, UR4, RZ ;  /* 0x0000000400007c10 */ /* 0x000fe2000fffe0ff */
[----:B------:R-:W-:Y:S03]  /*0380*/  BSSY.RECONVERGENT B1, `(.L_x_178) ;  /* 0x0000007000017945 */ /* 0x000fe60003800200 */
[----:B------:R-:W-:Y:S02]  /*0390*/  ISETP.GE.AND P1, PT, R0, UR12, PT ;  /* 0x0000000c00007c0c */ /* 0x000fe4000bf26270 */
[----:B--2---:R-:W-:-:S04]  /*03a0*/  ISETP.GT.AND P0, PT, R2, R13, PT ;  /* 0x0000000d0200720c */ /* 0x004fc80003f04270 */
[----:B------:R-:W-:-:S13]  /*03b0*/  ISETP.LE.OR P0, PT, R2, R14, P0 ;  /* 0x0000000e0200720c */ /* 0x000fda0000703670 */
[----:B------:R-:W-:Y:S05]  /*03c0*/  @P0 BRA `(.L_x_179) ;  /* 0x0000000000080947 */ /* 0x000fea0003800000 */
[----:B------:R-:W-:-:S05]  /*03d0*/  LEA R2, R2, UR7, 0x2 ;  /* 0x0000000702027c11 */ /* 0x000fca000f8e10ff */
[----:B------:R0:W-:Y:S02]  /*03e0*/  ATOMS.POPC.INC.32 RZ, [R2+URZ+-0x4] ;  /* 0xfffffc0002ff7f8c */ /* 0x0001e4000d8000ff */
.L_x_179:
[----:B------:R-:W-:Y:S05]  /*03f0*/  BSYNC.RECONVERGENT B1 ;  /* 0x0000000000017941 */ /* 0x000fea0003800200 */
.L_x_178:
[----:B------:R-:W-:Y:S05]  /*0400*/  @!P1 BRA `(.L_x_180) ;  /* 0xfffffffc00d09947 */ /* 0x000fea000383ffff */
[----:B------:R-:W-:Y:S05]  /*0410*/  BRA `(.L_x_176) ;  /* 0x0000001400687947 */ /* 0x000fea0003800000 */
.L_x_177:
[C---:B------:R-:W-:Y:S02]  /*0420*/  LOP3.LUT R2, R8.reuse, 0xf, RZ, 0xc0, !PT ;  /* 0x0000000f08027812 */ /* 0x040fe400078ec0ff */
[C---:B------:R-:W-:Y:S02]  /*0430*/  LOP3.LUT R3, R8.reuse, 0x7, RZ, 0xc0, !PT ;  /* 0x0000000708037812 */ /* 0x040fe400078ec0ff */
[----:B------:R-:W-:-:S07]  /*0440*/  LOP3.LUT R4, R8, 0x3, RZ, 0xc0, !PT ;  /* 0x0000000308047812 */ /* 0x000fce00078ec0ff */
.L_x_248:
[----:B0-----:R-:W0:Y:S02]  /*0450*/  LDC.64 R6, c[0x0][0x388] ;  /* 0x0000e200ff067b82 */ /* 0x001e240000000a00 */
[----:B0-----:R-:W-:-:S05]  /*0460*/  IMAD.WIDE R6, R0, 0x4, R6 ;  /* 0x0000000400067825 */ /* 0x001fca00078e0206 */
[----:B------:R-:W2:Y:S01]  /*0470*/  LDG.E R15, desc[UR10][R6.64] ;  /* 0x0000000a060f7981 */ /* 0x000ea2000c1e1900 */
[----:B------:R-:W-:Y:S01]  /*0480*/  BSSY.RECONVERGENT B1, `(.L_x_181) ;  /* 0x000014f000017945 */ /* 0x000fe20003800200 */
[----:B--2---:R-:W-:-:S04]  /*0490*/  ISETP.GT.AND P0, PT, R15, R13, PT ;  /* 0x0000000d0f00720c */ /* 0x004fc80003f04270 */
[----:B------:R-:W-:-:S13]  /*04a0*/  ISETP.LE.OR P0, PT, R15, R14, P0 ;  /* 0x0000000e0f00720c */ /* 0x000fda0000703670 */
[----:B------:R-:W-:Y:S05]  /*04b0*/  @P0 BRA `(.L_x_182) ;  /* 0x00000014002c0947 */ /* 0x000fea0003800000 */
[----:B------:R-:W0:Y:S01]  /*04c0*/  S2UR UR8, SR_CgaCtaId ;  /* 0x00000000000879c3 */ /* 0x000e220000008800 */
[----:B------:R-:W-:Y:S01]  /*04d0*/  UMOV UR6, 0x400 ;  /* 0x0000040000067882 */ /* 0x000fe20000000000 */
[----:B------:R-:W-:Y:S01]  /*04e0*/  HFMA2 R17, -RZ, RZ, 0, 0 ;  /* 0x00000000ff117431 */ /* 0x000fe200000001ff */
[----:B0-----:R-:W-:Y:S01]  /*04f0*/  ULEA UR6, UR8, UR6, 0x18 ;  /* 0x0000000608067291 */ /* 0x001fe2000f8ec0ff */
[----:B------:R-:W0:Y:S05]  /*0500*/  LDCU UR8, c[0x0][0x398] ;  /* 0x00007300ff0877ac */ /* 0x000e2a0008000800 */
[----:B------:R-:W-:-:S05]  /*0510*/  LEA R6, R15, UR6, 0x2 ;  /* 0x000000060f067c11 */ /* 0x000fca000f8e10ff */
[----:B------:R1:W-:Y:S01]  /*0520*/  ATOMS.POPC.INC.32 RZ, [R6+URZ+-0x4] ;  /* 0xfffffc0006ff7f8c */ /* 0x0003e2000d8000ff */
[----:B0-----:R-:W-:-:S09]  /*0530*/  UISETP.GE.U32.AND UP0, UPT, UR8, 0x10, UPT ;  /* 0x000000100800788c */ /* 0x001fd2000bf06070 */
[----:B-1----:R-:W-:Y:S05]  /*0540*/  BRA.U !UP0, `(.L_x_183) ;  /* 0x0000000908707547 */ /* 0x002fea000b800000 */
[----:B------:R-:W-:-:S07]  /*0550*/  IMAD.MOV.U32 R17, RZ, RZ, RZ ;  /* 0x000000ffff117224 */ /* 0x000fce00078e00ff */
.L_x_216:
[----:B0-----:R-:W0:Y:S08]  /*0560*/  LDC.64 R6, c[0x0][0x3b0] ;  /* 0x0000ec00ff067b82 */ /* 0x001e300000000a00 */
[----:B------:R-:W1:Y:S01]  /*0570*/  LDC.64 R20, c[0x0][0x380] ;  /* 0x0000e000ff147b82 */ /* 0x000e620000000a00 */
[----:B0-----:R-:W-:-:S04]  /*0580*/  IMAD R9, R17, R7, R0 ;  /* 0x0000000711097224 */ /* 0x001fc800078e0200 */
[----:B-1----:R-:W-:-:S05]  /*0590*/  IMAD.WIDE R20, R9, 0x8, R20 ;  /* 0x0000000809147825 */ /* 0x002fca00078e0214 */
[----:B------:R0:W5:Y:S01]  /*05a0*/  LDG.E.64 R18, desc[UR10][R20.64] ;  /* 0x0000000a14127981 */ /* 0x000162000c1e1b00 */
[----:B------:R-:W-:Y:S01]  /*05b0*/  IADD3 R8, PT, PT, -R14, R15, RZ ;  /* 0x0000000f0e087210 */ /* 0x000fe20007ffe1ff */
[----:B------:R-:W-:Y:S04]  /*05c0*/  BSSY.RECONVERGENT B2, `(.L_x_184) ;  /* 0x0000007000027945 */ /* 0x000fe80003800200 */
[----:B------:R-:W-:-:S05]  /*05d0*/  IMAD R8, R17, R6, R8 ;  /* 0x0000000611087224 */ /* 0x000fca00078e0208 */
[----:B0-----:R-:W-:-:S07]  /*05e0*/  LEA R23, R8, UR5, 0x3 ;  /* 0x0000000508177c11 */ /* 0x001fce000f8e18ff */
.L_x_185:
[----:B------:R-:W0:Y:S02]  /*05f0*/  LDS.64 R8, [R23+-0x8] ;  /* 0xfffff80017087984 */ /* 0x000e240000000a00 */
[----:B0----5:R-:W-:-:S07]  /*0600*/  DADD R10, R18, R8 ;  /* 0x00000000120a7229 */ /* 0x021fce0000000008 */
[----:B------:R-:W0:Y:S02]  /*0610*/  ATOMS.CAST.SPIN.64 P0, [R23+-0x8], R8, R10 ;  /* 0xfffff8081700758d */ /* 0x000e24000180040a */
[----:B0-----:R-:W-:Y:S05]  /*0620*/  @!P0 BRA `(.L_x_185) ;  /* 0xfffffffc00f08947 */ /* 0x001fea000383ffff */
[----:B------:R-:W-:Y:S05]  /*0630*/  BSYNC.RECONVERGENT B2 ;  /* 0x0000000000027941 */ /* 0x000fea0003800200 */
.L_x_184:
[----:B------:R-:W-:-:S05]  /*0640*/  IMAD.WIDE R20, R7, 0x8, R20 ;  /* 0x0000000807147825 */ /* 0x000fca00078e0214 */
[----:B------:R0:W5:Y:S01]  /*0650*/  LDG.E.64 R18, desc[UR10][R20.64] ;  /* 0x0000000a14127981 */ /* 0x000162000c1e1b00 */
[----:B------:R-:W-:Y:S01]  /*0660*/  BSSY.RECONVERGENT B2, `(.L_x_186) ;  /* 0x0000006000027945 */ /* 0x000fe20003800200 */
[----:B------:R-:W-:-:S07]  /*0670*/  LEA R23, R6, R23, 0x3 ;  /* 0x0000001706177211 */ /* 0x000fce00078e18ff */
.L_x_187:
[----:B------:R-:W1:Y:S02]  /*0680*/  LDS.64 R8, [R23+-0x8] ;  /* 0xfffff80017087984 */ /* 0x000e640000000a00 */
[----:B-1---5:R-:W-:-:S07]  /*0690*/  DADD R10, R18, R8 ;  /* 0x00000000120a7229 */ /* 0x022fce0000000008 */
[----:B------:R-:W1:Y:S02]  /*06a0*/  ATOMS.CAST.SPIN.64 P0, [R23+-0x8], R8, R10 ;  /* 0xfffff8081700758d */ /* 0x000e64000180040a */
[----:B-1----:R-:W-:Y:S05]  /*06b0*/  @!P0 BRA `(.L_x_187) ;  /* 0xfffffffc00f08947 */ /* 0x002fea000383ffff */
[----:B------:R-:W-:Y:S05]  /*06c0*/  BSYNC.RECONVERGENT B2 ;  /* 0x0000000000027941 */ /* 0x000fea0003800200 */
.L_x_186:
[----:B0-----:R-:W-:-:S05]  /*06d0*/  IMAD.WIDE R20, R7, 0x8, R20 ;  /* 0x0000000807147825 */ /* 0x001fca00078e0214 */
[----:B------:R0:W5:Y:S01]  /*06e0*/  LDG.E.64 R18, desc[UR10][R20.64] ;  /* 0x0000000a14127981 */ /* 0x000162000c1e1b00 */
[----:B------:R-:W-:Y:S01]  /*06f0*/  BSSY.RECONVERGENT B2, `(.L_x_188) ;  /* 0x0000006000027945 */ /* 0x000fe20003800200 */
[----:B------:R-:W-:-:S07]  /*0700*/  IMAD R23, R6, 0x8, R23 ;  /* 0x0000000806177824 */ /* 0x000fce00078e0217 */
.L_x_189:
[----:B------:R-:W1:Y:S02]  /*0710*/  LDS.64 R8, [R23+-0x8] ;  /* 0xfffff80017087984 */ /* 0x000e640000000a00 */
[----:B-1---5:R-:W-:-:S07]  /*0720*/  DADD R10, R18, R8 ;  /* 0x00000000120a7229 */ /* 0x022fce0000000008 */
[----:B------:R-:W1:Y:S02]  /*0730*/  ATOMS.CAST.SPIN.64 P0, [R23+-0x8], R8, R10 ;  /* 0xfffff8081700758d */ /* 0x000e64000180040a */
[----:B-1----:R-:W-:Y:S05]  /*0740*/  @!P0 BRA `(.L_x_189) ;  /* 0xfffffffc00f08947 */ /* 0x002fea000383ffff */
[----:B------:R-:W-:Y:S05]  /*0750*/  BSYNC.RECONVERGENT B2 ;  /* 0x0000000000027941 */ /* 0x000fea0003800200 */
.L_x_188:
[----:B0-----:R-:W-:-:S05]  /*0760*/  IMAD.WIDE R20, R7, 0x8, R20 ;  /* 0x0000000807147825 */ /* 0x001fca00078e0214 */
[----:B------:R0:W5:Y:S01]  /*0770*/  LDG.E.64 R18, desc[UR10][R20.64] ;  /* 0x0000000a14127981 */ /* 0x000162000c1e1b00 */
[----:B------:R-:W-:Y:S01]  /*0780*/  BSSY.RECONVERGENT B2, `(.L_x_190) ;  /* 0x0000006000027945 */ /* 0x000fe20003800200 */
[----:B------:R-:W-:-:S07]  /*0790*/  LEA R23, R6, R23, 0x3 ;  /* 0x0000001706177211 */ /* 0x000fce00078e18ff */
.L_x_191:
[----:B------:R-:W1:Y:S02]  /*07a0*/  LDS.64 R8, [R23+-0x8] ;  /* 0xfffff80017087984 */ /* 0x000e640000000a00 */
[----:B-1---5:R-:W-:-:S07]  /*07b0*/  DADD R10, R18, R8 ;  /* 0x00000000120a7229 */ /* 0x022fce0000000008 */
[----:B------:R-:W1:Y:S02]  /*07c0*/  ATOMS.CAST.SPIN.64 P0, [R23+-0x8], R8, R10 ;  /* 0xfffff8081700758d */ /* 0x000e64000180040a */
[----:B-1----:R-:W-:Y:S05]  /*07d0*/  @!P0 BRA `(.L_x_191) ;  /* 0xfffffffc00f08947 */ /* 0x002fea000383ffff */
[----:B------:R-:W-:Y:S05]  /*07e0*/  BSYNC.RECONVERGENT B2 ;  /* 0x0000000000027941 */ /* 0x000fea0003800200 */
.L_x_190:
[----:B0-----:R-:W-:-:S05]  /*07f0*/  IMAD.WIDE R20, R7, 0x8, R20 ;  /* 0x0000000807147825 */ /* 0x001fca00078e0214 */
[----:B------:R0:W5:Y:S01]  /*0800*/  LDG.E.64 R18, desc[UR10][R20.64] ;  /* 0x0000000a14127981 */ /* 0x000162000c1e1b00 */
[----:B------:R-:W-:Y:S01]  /*0810*/  BSSY.RECONVERGENT B2, `(.L_x_192) ;  /* 0x0000006000027945 */ /* 0x000fe20003800200 */
[----:B------:R-:W-:-:S07]  /*0820*/  LEA R23, R6, R23, 0x3 ;  /* 0x0000001706177211 */ /* 0x000fce00078e18ff */
.L_x_193:
[----:B------:R-:W1:Y:S02]  /*0830*/  LDS.64 R8, [R23+-0x8] ;  /* 0xfffff80017087984 */ /* 0x000e640000000a00 */
[----:B-1---5:R-:W-:-:S07]  /*0840*/  DADD R10, R18, R8 ;  /* 0x00000000120a7229 */ /* 0x022fce0000000008 */
[----:B------:R-:W1:Y:S02]  /*0850*/  ATOMS.CAST.SPIN.64 P0, [R23+-0x8], R8, R10 ;  /* 0xfffff8081700758d */ /* 0x000e64000180040a */
[----:B-1----:R-:W-:Y:S05]  /*0860*/  @!P0 BRA `(.L_x_193) ;  /* 0xfffffffc00f08947 */ /* 0x002fea000383ffff */
[----:B------:R-:W-:Y:S05]  /*0870*/  BSYNC.RECONVERGENT B2 ;  /* 0x0000000000027941 */ /* 0x000fea0003800200 */
.L_x_192:
[----:B0-----:R-:W-:-:S05]  /*0880*/  IMAD.WIDE R20, R7, 0x8, R20 ;  /* 0x0000000807147825 */ /* 0x001fca00078e0214 */
[----:B------:R0:W5:Y:S01]  /*0890*/  LDG.E.64 R18, desc[UR10][R20.64] ;  /* 0x0000000a14127981 */ /* 0x000162000c1e1b00 */
[----:B------:R-:W-:Y:S01]  /*08a0*/  BSSY.RECONVERGENT B2, `(.L_x_194) ;  /* 0x0000006000027945 */ /* 0x000fe20003800200 */
[----:B------:R-:W-:-:S07]  /*08b0*/  IMAD R23, R6, 0x8, R23 ;  /* 0x0000000806177824 */ /* 0x000fce00078e0217 */
.L_x_195:
[----:B------:R-:W1:Y:S02]  /*08c0*/  LDS.64 R8, [R23+-0x8] ;  /* 0xfffff80017087984 */ /* 0x000e640000000a00 */
[----:B-1---5:R-:W-:-:S07]  /*08d0*/  DADD R10, R18, R8 ;  /* 0x00000000120a7229 */ /* 0x022fce0000000008 */
[----:B------:R-:W1:Y:S02]  /*08e0*/  ATOMS.CAST.SPIN.64 P0, [R23+-0x8], R8, R10 ;  /* 0xfffff8081700758d */ /* 0x000e64000180040a */
[----:B-1----:R-:W-:Y:S05]  /*08f0*/  @!P0 BRA `(.L_x_195) ;  /* 0xfffffffc00f08947 */ /* 0x002fea000383ffff */
[----:B------:R-:W-:Y:S05]  /*0900*/  BSYNC.RECONVERGENT B2 ;  /* 0x0000000000027941 */ /* 0x000fea0003800200 */
.L_x_194:
[----:B0-----:R-:W-:-:S05]  /*0910*/  IMAD.WIDE R20, R7, 0x8, R20 ;  /* 0x0000000807147825 */ /* 0x001fca00078e0214 */
[----:B------:R0:W5:Y:S01]  /*0920*/  LDG.E.64 R18, desc[UR10][R20.64] ;  /* 0x0000000a14127981 */ /* 0x000162000c1e1b00 */
[----:B------:R-:W-:Y:S01]  /*0930*/  BSSY.RECONVERGENT B2, `(.L_x_196) ;  /* 0x0000006000027945 */ /* 0x000fe20003800200 */
[----:B------:R-:W-:-:S07]  /*0940*/  LEA R23, R6, R23, 0x3 ;  /* 0x0000001706177211 */ /* 0x000fce00078e18ff */
.L_x_197:
[----:B------:R-:W1:Y:S02]  /*0950*/  LDS.64 R8, [R23+-0x8] ;  /* 0xfffff80017087984 */ /* 0x000e640000000a00 */
[----:B-1---5:R-:W-:-:S07]  /*0960*/  DADD R10, R18, R8 ;  /* 0x00000000120a7229 */ /* 0x022fce0000000008 */
[----:B------:R-:W1:Y:S02]  /*0970*/  ATOMS.CAST.SPIN.64 P0, [R23+-0x8], R8, R10 ;  /* 0xfffff8081700758d */ /* 0x000e64000180040a */
[----:B-1----:R-:W-:Y:S05]  /*0980*/  @!P0 BRA `(.L_x_197) ;  /* 0xfffffffc00f08947 */ /* 0x002fea000383ffff */
[----:B------:R-:W-:Y:S05]  /*0990*/  BSYNC.RECONVERGENT B2 ;  /* 0x0000000000027941 */ /* 0x000fea0003800200 */
.L_x_196:
[----:B0-----:R-:W-:-:S05]  /*09a0*/  IMAD.WIDE R20, R7, 0x8, R20 ;  /* 0x0000000807147825 */ /* 0x001fca00078e0214 */
[----:B------:R0:W5:Y:S01]  /*09b0*/  LDG.E.64 R18, desc[UR10][R20.64] ;  /* 0x0000000a14127981 */ /* 0x000162000c1e1b00 */
[----:B------:R-:W-:Y:S01]  /*09c0*/  BSSY.RECONVERGENT B2, `(.L_x_198) ;  /* 0x0000006000027945 */ /* 0x000fe20003800200 */
[----:B------:R-:W-:-:S07]  /*09d0*/  LEA R23, R6, R23, 0x3 ;  /* 0x0000001706177211 */ /* 0x000fce00078e18ff */
.L_x_199:
[----:B------:R-:W1:Y:S02]  /*09e0*/  LDS.64 R8, [R23+-0x8] ;  /* 0xfffff80017087984 */ /* 0x000e640000000a00 */
[----:B-1---5:R-:W-:-:S07]  /*09f0*/  DADD R10, R18, R8 ;  /* 0x00000000120a7229 */ /* 0x022fce0000000008 */
[----:B------:R-:W1:Y:S02]  /*0a00*/  ATOMS.CAST.SPIN.64 P0, [R23+-0x8], R8, R10 ;  /* 0xfffff8081700758d */ /* 0x000e64000180040a */
[----:B-1----:R-:W-:Y:S05]  /*0a10*/  @!P0 BRA `(.L_x_199) ;  /* 0xfffffffc00f08947 */ /* 0x002fea000383ffff */
[----:B------:R-:W-:Y:S05]  /*0a20*/  BSYNC.RECONVERGENT B2 ;  /* 0x0000000000027941 */ /* 0x000fea0003800200 */
.L_x_198:
[----:B0-----:R-:W-:-:S05]  /*0a30*/  IMAD.WIDE R20, R7, 0x8, R20 ;  /* 0x0000000807147825 */ /* 0x001fca00078e0214 */
[----:B------:R0:W5:Y:S01]  /*0a40*/  LDG.E.64 R18, desc[UR10][R20.64] ;  /* 0x0000000a14127981 */ /* 0x000162000c1e1b00 */
[----:B------:R-:W-:Y:S01]  /*0a50*/  BSSY.RECONVERGENT B2, `(.L_x_200) ;  /* 0x0000006000027945 */ /* 0x000fe20003800200 */
[----:B------:R-:W-:-:S07]  /*0a60*/  IMAD R23, R6, 0x8, R23 ;  /* 0x0000000806177824 */ /* 0x000fce00078e0217 */
.L_x_201:
[----:B------:R-:W1:Y:S02]  /*0a70*/  LDS.64 R8, [R23+-0x8] ;  /* 0xfffff80017087984 */ /* 0x000e640000000a00 */
[----:B-1---5:R-:W-:-:S07]  /*0a80*/  DADD R10, R18, R8 ;  /* 0x00000000120a7229 */ /* 0x022fce0000000008 */
[----:B------:R-:W1:Y:S02]  /*0a90*/  ATOMS.CAST.SPIN.64 P0, [R23+-0x8], R8, R10 ;  /* 0xfffff8081700758d */ /* 0x000e64000180040a */
[----:B-1----:R-:W-:Y:S05]  /*0aa0*/  @!P0 BRA `(.L_x_201) ;  /* 0xfffffffc00f08947 */ /* 0x002fea000383ffff */
[----:B------:R-:W-:Y:S05]  /*0ab0*/  BSYNC.RECONVERGENT B2 ;  /* 0x0000000000027941 */ /* 0x000fea0003800200 */
.L_x_200:
[----:B0-----:R-:W-:-:S05]  /*0ac0*/  IMAD.WIDE R20, R7, 0x8, R20 ;  /* 0x0000000807147825 */ /* 0x001fca00078e0214 */
[----:B------:R0:W5:Y:S01]  /*0ad0*/  LDG.E.64 R18, desc[UR10][R20.64] ;  /* 0x0000000a14127981 */ /* 0x000162000c1e1b00 */
[----:B------:R-:W-:Y:S01]  /*0ae0*/  BSSY.RECONVERGENT B2, `(.L_x_202) ;  /* 0x0000006000027945 */ /* 0x000fe20003800200 */
[----:B------:R-:W-:-:S07]  /*0af0*/  LEA R23, R6, R23, 0x3 ;  /* 0x0000001706177211 */ /* 0x000fce00078e18ff */
.L_x_203:
[----:B------:R-:W1:Y:S02]  /*0b00*/  LDS.64 R8, [R23+-0x8] ;  /* 0xfffff80017087984 */ /* 0x000e640000000a00 */
[----:B-1---5:R-:W-:-:S07]  /*0b10*/  DADD R10, R18, R8 ;  /* 0x00000000120a7229 */ /* 0x022fce0000000008 */
[----:B------:R-:W1:Y:S02]  /*0b20*/  ATOMS.CAST.SPIN.64 P0, [R23+-0x8], R8, R10 ;  /* 0xfffff8081700758d */ /* 0x000e64000180040a */
[----:B-1----:R-:W-:Y:S05]  /*0b30*/  @!P0 BRA `(.L_x_203) ;  /* 0xfffffffc00f08947 */ /* 0x002fea000383ffff */
[----:B------:R-:W-:Y:S05]  /*0b40*/  BSYNC.RECONVERGENT B2 ;  /* 0x0000000000027941 */ /* 0x000fea0003800200 */
.L_x_202:
[----:B0-----:R-:W-:-:S05]  /*0b50*/  IMAD.WIDE R20, R7, 0x8, R20 ;  /* 0x0000000807147825 */ /* 0x001fca00078e0214 */
[----:B------:R0:W5:Y:S01]  /*0b60*/  LDG.E.64 R18, desc[UR10][R20.64] ;  /* 0x0000000a14127981 */ /* 0x000162000c1e1b00 */
[----:B------:R-:W-:Y:S01]  /*0b70*/  BSSY.RECONVERGENT B2, `(.L_x_204) ;  /* 0x0000006000027945 */ /* 0x000fe20003800200 */
[----:B------:R-:W-:-:S07]  /*0b80*/  LEA R23, R6, R23, 0x3 ;  /* 0x0000001706177211 */ /* 0x000fce00078e18ff */
.L_x_205:
[----:B------:R-:W1:Y:S02]  /*0b90*/  LDS.64 R8, [R23+-0x8] ;  /* 0xfffff80017087984 */ /* 0x000e640000000a00 */
[----:B-1---5:R-:W-:-:S07]  /*0ba0*/  DADD R10, R18, R8 ;  /* 0x00000000120a7229 */ /* 0x022fce0000000008 */
[----:B------:R-:W1:Y:S02]  /*0bb0*/  ATOMS.CAST.SPIN.64 P0, [R23+-0x8], R8, R10 ;  /* 0xfffff8081700758d */ /* 0x000e64000180040a */
[----:B-1----:R-:W-:Y:S05]  /*0bc0*/  @!P0 BRA `(.L_x_205) ;  /* 0xfffffffc00f08947 */ /* 0x002fea000383ffff */
[----:B------:R-:W-:Y:S05]  /*0bd0*/  BSYNC.RECONVERGENT B2 ;  /* 0x0000000000027941 */ /* 0x000fea0003800200 */
.L_x_204:
[----:B0-----:R-:W-:-:S05]  /*0be0*/  IMAD.WIDE R20, R7, 0x8, R20 ;  /* 0x0000000807147825 */ /* 0x001fca00078e0214 */
[----:B------:R0:W5:Y:S01]  /*0bf0*/  LDG.E.64 R18, desc[UR10][R20.64] ;  /* 0x0000000a14127981 */ /* 0x000162000c1e1b00 */
[----:B------:R-:W-:Y:S01]  /*0c00*/  BSSY.RECONVERGENT B2, `(.L_x_206) ;  /* 0x0000006000027945 */ /* 0x000fe20003800200 */
[----:B------:R-:W-:-:S07]  /*0c10*/  IMAD R23, R6, 0x8, R23 ;  /* 0x0000000806177824 */ /* 0x000fce00078e0217 */
.L_x_207:
[----:B------:R-:W1:Y:S02]  /*0c20*/  LDS.64 R8, [R23+-0x8] ;  /* 0xfffff80017087984 */ /* 0x000e640000000a00 */
[----:B-1---5:R-:W-:-:S07]  /*0c30*/  DADD R10, R18, R8 ;  /* 0x00000000120a7229 */ /* 0x022fce0000000008 */
[----:B------:R-:W1:Y:S02]  /*0c40*/  ATOMS.CAST.SPIN.64 P0, [R23+-0x8], R8, R10 ;  /* 0xfffff8081700758d */ /* 0x000e64000180040a */
[----:B-1----:R-:W-:Y:S05]  /*0c50*/  @!P0 BRA `(.L_x_207) ;  /* 0xfffffffc00f08947 */ /* 0x002fea000383ffff */
[----:B------:R-:W-:Y:S05]  /*0c60*/  BSYNC.RECONVERGENT B2 ;  /* 0x0000000000027941 */ /* 0x000fea0003800200 */
.L_x_206:
[----:B0-----:R-:W-:-:S05]  /*0c70*/  IMAD.WIDE R20, R7, 0x8, R20 ;  /* 0x0000000807147825 */ /* 0x001fca00078e0214 */
[----:B------:R0:W5:Y:S01]  /*0c80*/  LDG.E.64 R18, desc[UR10][R20.64] ;  /* 0x0000000a14127981 */ /* 0x000162000c1e1b00 */
[----:B------:R-:W-:Y:S01]  /*0c90*/  BSSY.RECONVERGENT B2, `(.L_x_208) ;  /* 0x0000006000027945 */ /* 0x000fe20003800200 */
[----:B------:R-:W-:-:S07]  /*0ca0*/  LEA R23, R6, R23, 0x3 ;  /* 0x0000001706177211 */ /* 0x000fce00078e18ff */
.L_x_209:
[----:B------:R-:W1:Y:S02]  /*0cb0*/  LDS.64 R8, [R23+-0x8] ;  /* 0xfffff80017087984 */ /* 0x000e640000000a00 */
[----:B-1---5:R-:W-:-:S07]  /*0cc0*/  DADD R10, R18, R8 ;  /* 0x00000000120a7229 */ /* 0x022fce0000000008 */
[----:B------:R-:W1:Y:S02]  /*0cd0*/  ATOMS.CAST.SPIN.64 P0, [R23+-0x8], R8, R10 ;  /* 0xfffff8081700758d */ /* 0x000e64000180040a */
[----:B-1----:R-:W-:Y:S05]  /*0ce0*/  @!P0 BRA `(.L_x_209) ;  /* 0xfffffffc00f08947 */ /* 0x002fea000383ffff */
[----:B------:R-:W-:Y:S05]  /*0cf0*/  BSYNC.RECONVERGENT B2 ;  /* 0x0000000000027941 */ /* 0x000fea0003800200 */
.L_x_208:
[----:B0-----:R-:W-:-:S05]  /*0d00*/  IMAD.WIDE R20, R7, 0x8, R20 ;  /* 0x0000000807147825 */ /* 0x001fca00078e0214 */
[----:B------:R0:W5:Y:S01]  /*0d10*/  LDG.E.64 R18, desc[UR10][R20.64] ;  /* 0x0000000a14127981 */ /* 0x000162000c1e1b00 */
[----:B------:R-:W-:Y:S01]  /*0d20*/  BSSY.RECONVERGENT B2, `(.L_x_210) ;  /* 0x0000006000027945 */ /* 0x000fe20003800200 */
[----:B------:R-:W-:-:S07]  /*0d30*/  LEA R23, R6, R23, 0x3 ;  /* 0x0000001706177211 */ /* 0x000fce00078e18ff */
.L_x_211:
[----:B------:R-:W1:Y:S02]  /*0d40*/  LDS.64 R8, [R23+-0x8] ;  /* 0xfffff80017087984 */ /* 0x000e640000000a00 */
[----:B-1---5:R-:W-:-:S07]  /*0d50*/  DADD R10, R18, R8 ;  /* 0x00000000120a7229 */ /* 0x022fce0000000008 */
[----:B------:R-:W1:Y:S02]  /*0d60*/  ATOMS.CAST.SPIN.64 P0, [R23+-0x8], R8, R10 ;  /* 0xfffff8081700758d */ /* 0x000e64000180040a */
[----:B-1----:R-:W-:Y:S05]  /*0d70*/  @!P0 BRA `(.L_x_211) ;  /* 0xfffffffc00f08947 */ /* 0x002fea000383ffff */
[----:B------:R-:W-:Y:S05]  /*0d80*/  BSYNC.RECONVERGENT B2 ;  /* 0x0000000000027941 */ /* 0x000fea0003800200 */
.L_x_210:
[----:B0-----:R-:W-:-:S05]  /*0d90*/  IMAD.WIDE R20, R7, 0x8, R20 ;  /* 0x0000000807147825 */ /* 0x001fca00078e0214 */
[----:B------:R0:W5:Y:S01]  /*0da0*/  LDG.E.64 R18, desc[UR10][R20.64] ;  /* 0x0000000a14127981 */ /* 0x000162000c1e1b00 */
[----:B------:R-:W-:Y:S01]  /*0db0*/  BSSY.RECONVERGENT B2, `(.L_x_212) ;  /* 0x0000006000027945 */ /* 0x000fe20003800200 */
[----:B------:R-:W-:-:S07]  /*0dc0*/  IMAD R23, R6, 0x8, R23 ;  /* 0x0000000806177824 */ /* 0x000fce00078e0217 */
.L_x_213:
[----:B------:R-:W1:Y:S02]  /*0dd0*/  LDS.64 R8, [R23+-0x8] ;  /* 0xfffff80017087984 */ /* 0x000e640000000a00 */
[----:B-1---5:R-:W-:-:S07]  /*0de0*/  DADD R10, R18, R8 ;  /* 0x00000000120a7229 */ /* 0x022fce0000000008 */
[----:B------:R-:W1:Y:S02]  /*0df0*/  ATOMS.CAST.SPIN.64 P0, [R23+-0x8], R8, R10 ;  /* 0xfffff8081700758d */ /* 0x000e64000180040a */
[----:B-1----:R-:W-:Y:S05]  /*0e00*/  @!P0 BRA `(.L_x_213) ;  /* 0xfffffffc00f08947 */ /* 0x002fea000383ffff */
[----:B------:R-:W-:Y:S05]  /*0e10*/  BSYNC.RECONVERGENT B2 ;  /* 0x0000000000027941 */ /* 0x000fea0003800200 */
.L_x_212:
[----:B------:R-:W-:-:S06]  /*0e20*/  IMAD.WIDE R18, R7, 0x8, R20 ;  /* 0x0000000807127825 */ /* 0x000fcc00078e0214 */
[----:B------:R-:W5:Y:S01]  /*0e30*/  LDG.E.64 R18, desc[UR10][R18.64] ;  /* 0x0000000a12127981 */ /* 0x000f62000c1e1b00 */
[----:B------:R-:W-:Y:S01]  /*0e40*/  BSSY.RECONVERGENT B2, `(.L_x_214) ;  /* 0x0000006000027945 */ /* 0x000fe20003800200 */
[----:B------:R-:W-:-:S07]  /*0e50*/  LEA R23, R6, R23, 0x3 ;  /* 0x0000001706177211 */ /* 0x000fce00078e18ff */
.L_x_215:
[----:B------:R-:W1:Y:S02]  /*0e60*/  LDS.64 R8, [R23+-0x8] ;  /* 0xfffff80017087984 */ /* 0x000e640000000a00 */
[----:B-1---5:R-:W-:-:S07]  /*0e70*/  DADD R10, R18, R8 ;  /* 0x00000000120a7229 */ /* 0x022fce0000000008 */
[----:B------:R-:W1:Y:S02]  /*0e80*/  ATOMS.CAST.SPIN.64 P0, [R23+-0x8], R8, R10 ;  /* 0xfffff8081700758d */ /* 0x000e64000180040a */
[----:B-1----:R-:W-:Y:S05]  /*0e90*/  @!P0 BRA `(.L_x_215) ;  /* 0xfffffffc00f08947 */ /* 0x002fea000383ffff */
[----:B------:R-:W-:Y:S05]  /*0ea0*/  BSYNC.RECONVERGENT B2 ;  /* 0x0000000000027941 */ /* 0x000fea0003800200 */
.L_x_214:
[----:B------:R-:W1:Y:S01]  /*0eb0*/  LDCU UR6, c[0x0][0x398] ;  /* 0x00007300ff0677ac */ /* 0x000e620008000800 */
[----:B------:R-:W-:Y:S01]  /*0ec0*/  IADD3 R17, PT, PT, R17, 0x10, RZ ;  /* 0x0000001011117810 */ /* 0x000fe20007ffe0ff */
[----:B-1----:R-:W-:-:S06]  /*0ed0*/  ULOP3.LUT UR6, UR6, 0x7ffffff0, URZ, 0xc0, !UPT ;  /* 0x7ffffff006067892 */ /* 0x002fcc000f8ec0ff */
[----:B------:R-:W-:-:S13]  /*0ee0*/  ISETP.NE.AND P0, PT, R17, UR6, PT ;  /* 0x0000000611007c0c */ /* 0x000fda000bf05270 */
[----:B------:R-:W-:Y:S05]  /*0ef0*/  @P0 BRA `(.L_x_216) ;  /* 0xfffffff400980947 */ /* 0x000fea000383ffff */
[----:B------:R-:W-:-:S07]  /*0f00*/  IMAD.U32 R17, RZ, RZ, UR6 ;  /* 0x00000006ff117e24 */ /* 0x000fce000f8e00ff */
.L_x_183:
        /* <DEDUP_REMOVED lines=10> */
[----:B------:R-:W-:Y:S01]  /*0fb0*/  IADD3 R8, PT, PT, -R14, R15, RZ ;  /* 0x0000000f0e087210 */ /* 0x000fe20007ffe1ff */
[----:B------:R-:W-:Y:S04]  /*0fc0*/  BSSY.RECONVERGENT B2, `(.L_x_218) ;  /* 0x0000007000027945 */ /* 0x000fe80003800200 */
[----:B------:R-:W-:-:S05]  /*0fd0*/  IMAD R8, R17, R6, R8 ;  /* 0x0000000611087224 */ /* 0x000fca00078e0208 */
[----:B0-----:R-:W-:-:S07]  /*0fe0*/  LEA R23, R8, UR5, 0x3 ;  /* 0x0000000508177c11 */ /* 0x001fce000f8e18ff */
.L_x_219:
[----:B------:R-:W0:Y:S02]  /*0ff0*/  LDS.64 R8, [R23+-0x8] ;  /* 0xfffff80017087984 */ /* 0x000e240000000a00 */
[----:B0----5:R-:W-:-:S07]  /*1000*/  DADD R10, R18, R8 ;  /* 0x00000000120a7229 */ /* 0x021fce0000000008 */
[----:B------:R-:W0:Y:S02]  /*1010*/  ATOMS.CAST.SPIN.64 P0, [R23+-0x8], R8, R10 ;  /* 0xfffff8081700758d */ /* 0x000e24000180040a */
[----:B0-----:R-:W-:Y:S05]  /*1020*/  @!P0 BRA `(.L_x_219) ;  /* 0xfffffffc00f08947 */ /* 0x001fea000383ffff */
[----:B------:R-:W-:Y:S05]  /*1030*/  BSYNC.RECONVERGENT B2 ;  /* 0x0000000000027941 */ /* 0x000fea0003800200 */
.L_x_218:
[----:B------:R-:W-:-:S05]  /*1040*/  IMAD.WIDE R20, R7, 0x8, R20 ;  /* 0x0000000807147825 */ /* 0x000fca00078e0214 */
[----:B------:R0:W5:Y:S01]  /*1050*/  LDG.E.64 R18, desc[UR10][R20.64] ;  /* 0x0000000a14127981 */ /* 0x000162000c1e1b00 */
[----:B------:R-:W-:Y:S01]  /*1060*/  BSSY.RECONVERGENT B2, `(.L_x_220) ;  /* 0x0000006000027945 */ /* 0x000fe20003800200 */
[----:B------:R-:W-:-:S07]  /*1070*/  IMAD R23, R6, 0x8, R23 ;  /* 0x0000000806177824 */ /* 0x000fce00078e0217 */
.L_x_221:
[----:B------:R-:W1:Y:S02]  /*1080*/  LDS.64 R8, [R23+-0x8] ;  /* 0xfffff80017087984 */ /* 0x000e640000000a00 */
[----:B-1---5:R-:W-:-:S07]  /*1090*/  DADD R10, R18, R8 ;  /* 0x00000000120a7229 */ /* 0x022fce0000000008 */
[----:B------:R-:W1:Y:S02]  /*10a0*/  ATOMS.CAST.SPIN.64 P0, [R23+-0x8], R8, R10 ;  /* 0xfffff8081700758d */ /* 0x000e64000180040a */
[----:B-1----:R-:W-:Y:S05]  /*10b0*/  @!P0 BRA `(.L_x_221) ;  /* 0xfffffffc00f08947 */ /* 0x002fea000383ffff */
[----:B------:R-:W-:Y:S05]  /*10c0*/  BSYNC.RECONVERGENT B2 ;  /* 0x0000000000027941 */ /* 0x000fea0003800200 */
.L_x_220:
[----:B0-----:R-:W-:-:S05]  /*10d0*/  IMAD.WIDE R20, R7, 0x8, R20 ;  /* 0x0000000807147825 */ /* 0x001fca00078e0214 */
[----:B------:R0:W5:Y:S01]  /*10e0*/  LDG.E.64 R18, desc[UR10][R20.64] ;  /* 0x0000000a14127981 */ /* 0x000162000c1e1b00 */
[----:B------:R-:W-:Y:S01]  /*10f0*/  BSSY.RECONVERGENT B2, `(.L_x_222) ;  /* 0x0000006000027945 */ /* 0x000fe20003800200 */
[----:B------:R-:W-:-:S07]  /*1100*/  LEA R23, R6, R23, 0x3 ;  /* 0x0000001706177211 */ /* 0x000fce00078e18ff */
.L_x_223:
[----:B------:R-:W1:Y:S02]  /*1110*/  LDS.64 R8, [R23+-0x8] ;  /* 0xfffff80017087984 */ /* 0x000e640000000a00 */
[----:B-1---5:R-:W-:-:S07]  /*1120*/  DADD R10, R18, R8 ;  /* 0x00000000120a7229 */ /* 0x022fce0000000008 */
[----:B------:R-:W1:Y:S02]  /*1130*/  ATOMS.CAST.SPIN.64 P0, [R23+-0x8], R8, R10 ;  /* 0xfffff8081700758d */ /* 0x000e64000180040a */
[----:B-1----:R-:W-:Y:S05]  /*1140*/  @!P0 BRA `(.L_x_223) ;  /* 0xfffffffc00f08947 */ /* 0x002fea000383ffff */
[----:B------:R-:W-:Y:S05]  /*1150*/  BSYNC.RECONVERGENT B2 ;  /* 0x0000000000027941 */ /* 0x000fea0003800200 */
.L_x_222:
[----:B0-----:R-:W-:-:S05]  /*1160*/  IMAD.WIDE R20, R7, 0x8, R20 ;  /* 0x0000000807147825 */ /* 0x001fca00078e0214 */
[----:B------:R0:W5:Y:S01]  /*1170*/  LDG.E.64 R18, desc[UR10][R20.64] ;  /* 0x0000000a14127981 */ /* 0x000162000c1e1b00 */
[----:B------:R-:W-:Y:S01]  /*1180*/  BSSY.RECONVERGENT B2, `(.L_x_224) ;  /* 0x0000006000027945 */ /* 0x000fe20003800200 */
[----:B------:R-:W-:-:S07]  /*1190*/  LEA R23, R6, R23, 0x3 ;  /* 0x0000001706177211 */ /* 0x000fce00078e18ff */
.L_x_225:
[----:B------:R-:W1:Y:S02]  /*11a0*/  LDS.64 R8, [R23+-0x8] ;  /* 0xfffff80017087984 */ /* 0x000e640000000a00 */
[----:B-1---5:R-:W-:-:S07]  /*11b0*/  DADD R10, R18, R8 ;  /* 0x00000000120a7229 */ /* 0x022fce0000000008 */
[----:B------:R-:W1:Y:S02]  /*11c0*/  ATOMS.CAST.SPIN.64 P0, [R23+-0x8], R8, R10 ;  /* 0xfffff8081700758d */ /* 0x000e64000180040a */
[----:B-1----:R-:W-:Y:S05]  /*11d0*/  @!P0 BRA `(.L_x_225) ;  /* 0xfffffffc00f08947 */ /* 0x002fea000383ffff */
[----:B------:R-:W-:Y:S05]  /*11e0*/  BSYNC.RECONVERGENT B2 ;  /* 0x0000000000027941 */ /* 0x000fea0003800200 */
.L_x_224:
[----:B0-----:R-:W-:-:S05]  /*11f0*/  IMAD.WIDE R20, R7, 0x8, R20 ;  /* 0x0000000807147825 */ /* 0x001fca00078e0214 */
[----:B------:R0:W5:Y:S01]  /*1200*/  LDG.E.64 R18, desc[UR10][R20.64] ;  /* 0x0000000a14127981 */ /* 0x000162000c1e1b00 */
[----:B------:R-:W-:Y:S01]  /*1210*/  BSSY.RECONVERGENT B2, `(.L_x_226) ;  /* 0x0000006000027945 */ /* 0x000fe20003800200 */
[----:B------:R-:W-:-:S07]  /*1220*/  IMAD R23, R6, 0x8, R23 ;  /* 0x0000000806177824 */ /* 0x000fce00078e0217 */
.L_x_227:
[----:B------:R-:W1:Y:S02]  /*1230*/  LDS.64 R8, [R23+-0x8] ;  /* 0xfffff80017087984 */ /* 0x000e640000000a00 */
[----:B-1---5:R-:W-:-:S07]  /*1240*/  DADD R10, R18, R8 ;  /* 0x00000000120a7229 */ /* 0x022fce0000000008 */
[----:B------:R-:W1:Y:S02]  /*1250*/  ATOMS.CAST.SPIN.64 P0, [R23+-0x8], R8, R10 ;  /* 0xfffff8081700758d */ /* 0x000e64000180040a */
[----:B-1----:R-:W-:Y:S05]  /*1260*/  @!P0 BRA `(.L_x_227) ;  /* 0xfffffffc00f08947 */ /* 0x002fea000383ffff */
[----:B------:R-:W-:Y:S05]  /*1270*/  BSYNC.RECONVERGENT B2 ;  /* 0x0000000000027941 */ /* 0x000fea0003800200 */
.L_x_226:
[----:B0-----:R-:W-:-:S05]  /*1280*/  IMAD.WIDE R20, R7, 0x8, R20 ;  /* 0x0000000807147825 */ /* 0x001fca00078e0214 */
[----:B------:R0:W5:Y:S01]  /*1290*/  LDG.E.64 R18, desc[UR10][R20.64] ;  /* 0x0000000a14127981 */ /* 0x000162000c1e1b00 */
[----:B------:R-:W-:Y:S01]  /*12a0*/  BSSY.RECONVERGENT B2, `(.L_x_228) ;  /* 0x0000006000027945 */ /* 0x000fe20003800200 */
[----:B------:R-:W-:-:S07]  /*12b0*/  LEA R23, R6, R23, 0x3 ;  /* 0x0000001706177211 */ /* 0x000fce00078e18ff */
.L_x_229:
[----:B------:R-:W1:Y:S02]  /*12c0*/  LDS.64 R8, [R23+-0x8] ;  /* 0xfffff80017087984 */ /* 0x000e640000000a00 */
[----:B-1---5:R-:W-:-:S07]  /*12d0*/  DADD R10, R18, R8 ;  /* 0x00000000120a7229 */ /* 0x022fce0000000008 */
[----:B------:R-:W1:Y:S02]  /*12e0*/  ATOMS.CAST.SPIN.64 P0, [R23+-0x8], R8, R10 ;  /* 0xfffff8081700758d */ /* 0x000e64000180040a */
[----:B-1----:R-:W-:Y:S05]  /*12f0*/  @!P0 BRA `(.L_x_229) ;  /* 0xfffffffc00f08947 */ /* 0x002fea000383ffff */
[----:B------:R-:W-:Y:S05]  /*1300*/  BSYNC.RECONVERGENT B2 ;  /* 0x0000000000027941 */ /* 0x000fea0003800200 */
.L_x_228:
[----:B0-----:R-:W-:-:S05]  /*1310*/  IMAD.WIDE R20, R7, 0x8, R20 ;  /* 0x0000000807147825 */ /* 0x001fca00078e0214 */
[----:B------:R0:W5:Y:S01]  /*1320*/  LDG.E.64 R18, desc[UR10][R20.64] ;  /* 0x0000000a14127981 */ /* 0x000162000c1e1b00 */
[----:B------:R-:W-:Y:S01]  /*1330*/  BSSY.RECONVERGENT B2, `(.L_x_230) ;  /* 0x0000006000027945 */ /* 0x000fe20003800200 */
[----:B------:R-:W-:-:S07]  /*1340*/  LEA R23, R6, R23, 0x3 ;  /* 0x0000001706177211 */ /* 0x000fce00078e18ff */
.L_x_231:
[----:B------:R-:W1:Y:S02]  /*1350*/  LDS.64 R8, [R23+-0x8] ;  /* 0xfffff80017087984 */ /* 0x000e640000000a00 */
[----:B-1---5:R-:W-:-:S07]  /*1360*/  DADD R10, R18, R8 ;  /* 0x00000000120a7229 */ /* 0x022fce0000000008 */
[----:B------:R-:W1:Y:S02]  /*1370*/  ATOMS.CAST.SPIN.64 P0, [R23+-0x8], R8, R10 ;  /* 0xfffff8081700758d */ /* 0x000e64000180040a */
[----:B-1----:R-:W-:Y:S05]  /*1380*/  @!P0 BRA `(.L_x_231) ;  /* 0xfffffffc00f08947 */ /* 0x002fea000383ffff */
[----:B------:R-:W-:Y:S05]  /*1390*/  BSYNC.RECONVERGENT B2 ;  /* 0x0000000000027941 */ /* 0x000fea0003800200 */
.L_x_230:
[----:B------:R-:W-:-:S06]  /*13a0*/  IMAD.WIDE R18, R7, 0x8, R20 ;  /* 0x0000000807127825 */ /* 0x000fcc00078e0214 */
[----:B------:R-:W5:Y:S01]  /*13b0*/  LDG.E.64 R18, desc[UR10][R18.64] ;  /* 0x0000000a12127981 */ /* 0x000f62000c1e1b00 */
[----:B------:R-:W-:Y:S01]  /*13c0*/  BSSY.RECONVERGENT B2, `(.L_x_232) ;  /* 0x0000006000027945 */ /* 0x000fe20003800200 */
[----:B------:R-:W-:-:S07]  /*13d0*/  IMAD R23, R6, 0x8, R23 ;  /* 0x0000000806177824 */ /* 0x000fce00078e0217 */
.L_x_233:
[----:B------:R-:W1:Y:S02]  /*13e0*/  LDS.64 R8, [R23+-0x8] ;  /* 0xfffff80017087984 */ /* 0x000e640000000a00 */
[----:B-1---5:R-:W-:-:S07]  /*13f0*/  DADD R10, R18, R8 ;  /* 0x00000000120a7229 */ /* 0x022fce0000000008 */
[----:B------:R-:W1:Y:S02]  /*1400*/  ATOMS.CAST.SPIN.64 P0, [R23+-0x8], R8, R10 ;  /* 0xfffff8081700758d */ /* 0x000e64000180040a */
[----:B-1----:R-:W-:Y:S05]  /*1410*/  @!P0 BRA `(.L_x_233) ;  /* 0xfffffffc00f08947 */ /* 0x002fea000383ffff */
[----:B------:R-:W-:Y:S05]  /*1420*/  BSYNC.RECONVERGENT B2 ;  /* 0x0000000000027941 */ /* 0x000fea0003800200 */
.L_x_232:
[----:B------:R-:W-:-:S07]  /*1430*/  IADD3 R17, PT, PT, R17, 0x8, RZ ;  /* 0x0000000811117810 */ /* 0x000fce0007ffe0ff */
.L_x_217:
        /* <DEDUP_REMOVED lines=10> */
[----:B------:R-:W-:Y:S01]  /*14e0*/  IMAD.IADD R8, R15, 0x1, -R14 ;  /* 0x000000010f087824 */ /* 0x000fe200078e0a0e */
[----:B------:R-:W-:Y:S03]  /*14f0*/  BSSY.RECONVERGENT B2, `(.L_x_235) ;  /* 0x0000007000027945 */ /* 0x000fe60003800200 */
[----:B------:R-:W-:-:S05]  /*1500*/  IMAD R8, R17, R6, R8 ;  /* 0x0000000611087224 */ /* 0x000fca00078e0208 */
[----:B0-----:R-:W-:-:S07]  /*1510*/  LEA R23, R8, UR5, 0x3 ;  /* 0x0000000508177c11 */ /* 0x001fce000f8e18ff */
.L_x_236:
[----:B------:R-:W0:Y:S02]  /*1520*/  LDS.64 R8, [R23+-0x8] ;  /* 0xfffff80017087984 */ /* 0x000e240000000a00 */
[----:B0----5:R-:W-:-:S07]  /*1530*/  DADD R10, R18, R8 ;  /* 0x00000000120a7229 */ /* 0x021fce0000000008 */
[----:B------:R-:W0:Y:S02]  /*1540*/  ATOMS.CAST.SPIN.64 P0, [R23+-0x8], R8, R10 ;  /* 0xfffff8081700758d */ /* 0x000e24000180040a */
[----:B0-----:R-:W-:Y:S05]  /*1550*/  @!P0 BRA `(.L_x_236) ;  /* 0xfffffffc00f08947 */ /* 0x001fea000383ffff */
[----:B------:R-:W-:Y:S05]  /*1560*/  BSYNC.RECONVERGENT B2 ;  /* 0x0000000000027941 */ /* 0x000fea0003800200 */
.L_x_235:
[----:B------:R-:W-:-:S05]  /*1570*/  IMAD.WIDE R20, R7, 0x8, R20 ;  /* 0x0000000807147825 */ /* 0x000fca00078e0214 */
[----:B------:R0:W5:Y:S01]  /*1580*/  LDG.E.64 R18, desc[UR10][R20.64] ;  /* 0x0000000a14127981 */ /* 0x000162000c1e1b00 */
[----:B------:R-:W-:Y:S01]  /*1590*/  BSSY.RECONVERGENT B2, `(.L_x_237) ;  /* 0x0000006000027945 */ /* 0x000fe20003800200 */
[----:B------:R-:W-:-:S07]  /*15a0*/  LEA R23, R6, R23, 0x3 ;  /* 0x0000001706177211 */ /* 0x000fce00078e18ff */
.L_x_238:
[----:B------:R-:W1:Y:S02]  /*15b0*/  LDS.64 R8, [R23+-0x8] ;  /* 0xfffff80017087984 */ /* 0x000e640000000a00 */
[----:B-1---5:R-:W-:-:S07]  /*15c0*/  DADD R10, R18, R8 ;  /* 0x00000000120a7229 */ /* 0x022fce0000000008 */
[----:B------:R-:W1:Y:S02]  /*15d0*/  ATOMS.CAST.SPIN.64 P0, [R23+-0x8], R8, R10 ;  /* 0xfffff8081700758d */ /* 0x000e64000180040a */
[----:B-1----:R-:W-:Y:S05]  /*15e0*/  @!P0 BRA `(.L_x_238) ;  /* 0xfffffffc00f08947 */ /* 0x002fea000383ffff */
[----:B------:R-:W-:Y:S05]  /*15f0*/  BSYNC.RECONVERGENT B2 ;  /* 0x0000000000027941 */ /* 0x000fea0003800200 */
.L_x_237:
[----:B0-----:R-:W-:-:S05]  /*1600*/  IMAD.WIDE R20, R7, 0x8, R20 ;  /* 0x0000000807147825 */ /* 0x001fca00078e0214 */
[----:B------:R0:W5:Y:S01]  /*1610*/  LDG.E.64 R18, desc[UR10][R20.64] ;  /* 0x0000000a14127981 */ /* 0x000162000c1e1b00 */
[----:B------:R-:W-:Y:S01]  /*1620*/  BSSY.RECONVERGENT B2, `(.L_x_239) ;  /* 0x0000006000027945 */ /* 0x000fe20003800200 */
[----:B------:R-:W-:-:S07]  /*1630*/  LEA R23, R6, R23, 0x3 ;  /* 0x0000001706177211 */ /* 0x000fce00078e18ff */
.L_x_240:
[----:B------:R-:W1:Y:S02]  /*1640*/  LDS.64 R8, [R23+-0x8] ;  /* 0xfffff80017087984 */ /* 0x000e640000000a00 */
[----:B-1---5:R-:W-:-:S07]  /*1650*/  DADD R10, R18, R8 ;  /* 0x00000000120a7229 */ /* 0x022fce0000000008 */
[----:B------:R-:W1:Y:S02]  /*1660*/  ATOMS.CAST.SPIN.64 P0, [R23+-0x8], R8, R10 ;  /* 0xfffff8081700758d */ /* 0x000e64000180040a */
[----:B-1----:R-:W-:Y:S05]  /*1670*/  @!P0 BRA `(.L_x_240) ;  /* 0xfffffffc00f08947 */ /* 0x002fea000383ffff */
[----:B------:R-:W-:Y:S05]  /*1680*/  BSYNC.RECONVERGENT B2 ;  /* 0x0000000000027941 */ /* 0x000fea0003800200 */
.L_x_239:
[----:B------:R-:W-:-:S06]  /*1690*/  IMAD.WIDE R18, R7, 0x8, R20 ;  /* 0x0000000807127825 */ /* 0x000fcc00078e0214 */
[----:B------:R-:W5:Y:S01]  /*16a0*/  LDG.E.64 R18, desc[UR10][R18.64] ;  /* 0x0000000a12127981 */ /* 0x000f62000c1e1b00 */
[----:B------:R-:W-:Y:S01]  /*16b0*/  BSSY.RECONVERGENT B2, `(.L_x_241) ;  /* 0x0000006000027945 */ /* 0x000fe20003800200 */
[----:B------:R-:W-:-:S07]  /*16c0*/  IMAD R23, R6, 0x8, R23 ;  /* 0x0000000806177824 */ /* 0x000fce00078e0217 */
.L_x_242:
[----:B------:R-:W1:Y:S02]  /*16d0*/  LDS.64 R8, [R23+-0x8] ;  /* 0xfffff80017087984 */ /* 0x000e640000000a00 */
[----:B-1---5:R-:W-:-:S07]  /*16e0*/  DADD R10, R18, R8 ;  /* 0x00000000120a7229 */ /* 0x022fce0000000008 */
[----:B------:R-:W1:Y:S02]  /*16f0*/  ATOMS.CAST.SPIN.64 P0, [R23+-0x8], R8, R10 ;  /* 0xfffff8081700758d */ /* 0x000e64000180040a */
[----:B-1----:R-:W-:Y:S05]  /*1700*/  @!P0 BRA `(.L_x_242) ;  /* 0xfffffffc00f08947 */ /* 0x002fea000383ffff */
[----:B------:R-:W-:Y:S05]  /*1710*/  BSYNC.RECONVERGENT B2 ;  /* 0x0000000000027941 */ /* 0x000fea0003800200 */
.L_x_241:
[----:B------:R-:W-:-:S07]  /*1720*/  IADD3 R17, PT, PT, R17, 0x4, RZ ;  /* 0x0000000411117810 */ /* 0x000fce0007ffe0ff */
.L_x_234:
[----:B------:R-:W-:-:S13]  /*1730*/  ISETP.NE.AND P0, PT, R4, RZ, PT ;  /* 0x000000ff0400720c */ /* 0x000fda0003f05270 */
[----:B------:R-:W-:Y:S05]  /*1740*/  @!P0 BRA `(.L_x_182) ;  /* 0x0000000000888947 */ /* 0x000fea0003800000 */
[----:B------:R-:W1:Y:S08]  /*1750*/  LDC.64 R6, c[0x0][0x3b0] ;  /* 0x0000ec00ff067b82 */ /* 0x000e700000000a00 */
[----:B0-----:R-:W0:Y:S01]  /*1760*/  LDC.64 R20, c[0x0][0x380] ;  /* 0x0000e000ff147b82 */ /* 0x001e220000000a00 */
[----:B-1----:R-:W-:-:S04]  /*1770*/  IMAD R9, R17, R7, R0 ;  /* 0x0000000711097224 */ /* 0x002fc800078e0200 */
[----:B0-----:R-:W-:-:S05]  /*1780*/  IMAD.WIDE R20, R9, 0x8, R20 ;  /* 0x0000000809147825 */ /* 0x001fca00078e0214 */
[----:B------:R0:W5:Y:S01]  /*1790*/  LDG.E.64 R18, desc[UR10][R20.64] ;  /* 0x0000000a14127981 */ /* 0x000162000c1e1b00 */
[----:B------:R-:W-:Y:S01]  /*17a0*/  IADD3 R15, PT, PT, -R14, R15, RZ ;  /* 0x0000000f0e0f7210 */ /* 0x000fe20007ffe1ff */
[----:B------:R-:W-:Y:S01]  /*17b0*/  BSSY.RECONVERGENT B2, `(.L_x_243) ;  /* 0x0000008000027945 */ /* 0x000fe20003800200 */
[----:B------:R-:W-:-:S03]  /*17c0*/  ISETP.NE.AND P0, PT, R4, 0x1, PT ;  /* 0x000000010400780c */ /* 0x000fc60003f05270 */
[----:B------:R-:W-:-:S05]  /*17d0*/  IMAD R17, R17, R6, R15 ;  /* 0x0000000611117224 */ /* 0x000fca00078e020f */
[----:B0-----:R-:W-:-:S07]  /*17e0*/  LEA R15, R17, UR5, 0x3 ;  /* 0x00000005110f7c11 */ /* 0x001fce000f8e18ff */
.L_x_244:
[----:B------:R-:W0:Y:S02]  /*17f0*/  LDS.64 R8, [R15+-0x8] ;  /* 0xfffff8000f087984 */ /* 0x000e240000000a00 */
[----:B0----5:R-:W-:-:S07]  /*1800*/  DADD R10, R18, R8 ;  /* 0x00000000120a7229 */ /* 0x021fce0000000008 */
[----:B------:R-:W0:Y:S02]  /*1810*/  ATOMS.CAST.SPIN.64 P1, [R15+-0x8], R8, R10 ;  /* 0xfffff8080f00758d */ /* 0x000e24000182040a */
[----:B0-----:R-:W-:Y:S05]  /*1820*/  @!P1 BRA `(.L_x_244) ;  /* 0xfffffffc00f09947 */ /* 0x001fea000383ffff */
[----:B------:R-:W-:Y:S05]  /*1830*/  BSYNC.RECONVERGENT B2 ;  /* 0x0000000000027941 */ /* 0x000fea0003800200 */
.L_x_243:
[----:B------:R-:W-:Y:S05]  /*1840*/  @!P0 BRA `(.L_x_182) ;  /* 0x0000000000488947 */ /* 0x000fea0003800000 */
[----:B------:R-:W-:-:S05]  /*1850*/  IMAD.WIDE R20, R7, 0x8, R20 ;  /* 0x0000000807147825 */ /* 0x000fca00078e0214 */
[----:B------:R0:W5:Y:S01]  /*1860*/  LDG.E.64 R16, desc[UR10][R20.64] ;  /* 0x0000000a14107981 */ /* 0x000162000c1e1b00 */
[----:B------:R-:W-:Y:S01]  /*1870*/  BSSY.RECONVERGENT B2, `(.L_x_245) ;  /* 0x0000007000027945 */ /* 0x000fe20003800200 */
[----:B------:R-:W-:Y:S01]  /*1880*/  ISETP.NE.AND P0, PT, R4, 0x2, PT ;  /* 0x000000020400780c */ /* 0x000fe20003f05270 */
[----:B------:R-:W-:-:S12]  /*1890*/  IMAD R15, R6, 0x8, R15 ;  /* 0x00000008060f7824 */ /* 0x000fd800078e020f */
.L_x_246:
[----:B------:R-:W1:Y:S02]  /*18a0*/  LDS.64 R8, [R15+-0x8] ;  /* 0xfffff8000f087984 */ /* 0x000e640000000a00 */
[----:B-1---5:R-:W-:-:S07]  /*18b0*/  DADD R10, R16, R8 ;  /* 0x00000000100a7229 */ /* 0x022fce0000000008 */
[----:B------:R-:W1:Y:S02]  /*18c0*/  ATOMS.CAST.SPIN.64 P1, [R15+-0x8], R8, R10 ;  /* 0xfffff8080f00758d */ /* 0x000e64000182040a */
[----:B-1----:R-:W-:Y:S05]  /*18d0*/  @!P1 BRA `(.L_x_246) ;  /* 0xfffffffc00f09947 */ /* 0x002fea000383ffff */
[----:B------:R-:W-:Y:S05]  /*18e0*/  BSYNC.RECONVERGENT B2 ;  /* 0x0000000000027941 */ /* 0x000fea0003800200 */
.L_x_245:
[----:B------:R-:W-:Y:S05]  /*18f0*/  @!P0 BRA `(.L_x_182) ;  /* 0x00000000001c8947 */ /* 0x000fea0003800000 */
[----:B0-----:R-:W-:-:S06]  /*1900*/  IMAD.WIDE R20, R7, 0x8, R20 ;  /* 0x0000000807147825 */ /* 0x001fcc00078e0214 */
[----:B------:R-:W5:Y:S01]  /*1910*/  LDG.E.64 R20, desc[UR10][R20.64] ;  /* 0x0000000a14147981 */ /* 0x000f62000c1e1b00 */
[----:B------:R-:W-:-:S07]  /*1920*/  LEA R15, R6, R15, 0x3 ;  /* 0x0000000f060f7211 */ /* 0x000fce00078e18ff */
.L_x_247:
[----:B------:R-:W0:Y:S02]  /*1930*/  LDS.64 R8, [R15+-0x8] ;  /* 0xfffff8000f087984 */ /* 0x000e240000000a00 */
[----:B0----5:R-:W-:-:S07]  /*1940*/  DADD R10, R20, R8 ;  /* 0x00000000140a7229 */ /* 0x021fce0000000008 */
[----:B------:R-:W0:Y:S02]  /*1950*/  ATOMS.CAST.SPIN.64 P0, [R15+-0x8], R8, R10 ;  /* 0xfffff8080f00758d */ /* 0x000e24000180040a */
[----:B0-----:R-:W-:Y:S05]  /*1960*/  @!P0 BRA `(.L_x_247) ;  /* 0xfffffffc00f08947 */ /* 0x001fea000383ffff */
.L_x_182:
[----:B------:R-:W-:Y:S05]  /*1970*/  BSYNC.RECONVERGENT B1 ;  /* 0x0000000000017941 */ /* 0x000fea0003800200 */
.L_x_181:
[----:B------:R-:W1:Y:S01]  /*1980*/  LDCU UR6, c[0x0][0x390] ;  /* 0x00007200ff0677ac */ /* 0x000e620008000800 */
[----:B------:R-:W-:-:S04]  /*1990*/  IADD3 R0, PT, PT, R0, UR4, RZ ;  /* 0x0000000400007c10 */ /* 0x000fc8000fffe0ff */
[----:B-1----:R-:W-:-:S13]  /*19a0*/  ISETP.GE.AND P0, PT, R0, UR6, PT ;  /* 0x0000000600007c0c */ /* 0x002fda000bf06270 */
[----:B------:R-:W-:Y:S05]  /*19b0*/  @!P0 BRA `(.L_x_248) ;  /* 0xffffffe800a48947 */ /* 0x000fea000383ffff */
.L_x_176:
[----:B------:R-:W-:Y:S05]  /*19c0*/  BSYNC.RECONVERGENT B0 ;  /* 0x0000000000007941 */ /* 0x000fea0003800200 */
.L_x_175:
[----:B------:R-:W-:Y:S01]  /*19d0*/  BAR.SYNC.DEFER_BLOCKING 0x0 ;  /* 0x0000000000007b1d */ /* 0x000fe20000010000 */
[----:B------:R-:W-:-:S13]  /*19e0*/  ISETP.GE.AND P0, PT, R5, R12, PT ;  /* 0x0000000c0500720c */ /* 0x000fda0003f06270 */
[----:B------:R-:W-:Y:S05]  /*19f0*/  @P0 EXIT ;  /* 0x000000000000094d */ /* 0x000fea0003800000 */
[----:B------:R-:W1:Y:S02]  /*1a00*/  LDCU UR4, c[0x0][0x398] ;  /* 0x00007300ff0477ac */ /* 0x000e640008000800 */
[----:B-1----:R-:W-:-:S09]  /*1a10*/  UISETP.GT.AND UP0, UPT, UR4, URZ, UPT ;  /* 0x000000ff0400728c */ /* 0x002fd2000bf04270 */
[----:B------:R-:W-:Y:S05]  /*1a20*/  BRA.U UP0, `(.L_x_249) ;  /* 0x0000000100347547 */ /* 0x000fea000b800000 */
[----:B------:R-:W1:Y:S01]  /*1a30*/  S2UR UR5, SR_CgaCtaId ;  /* 0x00000000000579c3 */ /* 0x000e620000008800 */
[----:B------:R-:W-:-:S07]  /*1a40*/  UMOV UR4, 0x400 ;  /* 0x0000040000047882 */ /* 0x000fce0000000000 */
[----:B------:R-:W2:Y:S01]  /*1a50*/  LDC.64 R6, c[0x0][0x3a8] ;  /* 0x0000ea00ff067b82 */ /* 0x000ea20000000a00 */
[----:B-1----:R-:W-:-:S12]  /*1a60*/  ULEA UR4, UR5, UR4, 0x18 ;  /* 0x0000000405047291 */ /* 0x002fd8000f8ec0ff */
.L_x_250:
[----:B-1----:R-:W-:-:S05]  /*1a70*/  IMAD.IADD R3, R14, 0x1, R5 ;  /* 0x000000010e037824 */ /* 0x002fca00078e0205 */
[C---:B------:R-:W-:Y:S01]  /*1a80*/  LEA R0, R3.reuse, UR4, 0x2 ;  /* 0x0000000403007c11 */ /* 0x040fe2000f8e10ff */
[----:B0-2---:R-:W-:-:S04]  /*1a90*/  IMAD.WIDE R2, R3, 0x4, R6 ;  /* 0x0000000403027825 */ /* 0x005fc800078e0206 */
[----:B------:R-:W0:Y:S01]  /*1aa0*/  LDS R9, [R0] ;  /* 0x0000000000097984 */ /* 0x000e220000000800 */
[----:B------:R-:W-:-:S04]  /*1ab0*/  IADD3 R5, PT, PT, R5, UR9, RZ ;  /* 0x0000000905057c10 */ /* 0x000fc8000fffe0ff */
[----:B------:R-:W-:Y:S01]  /*1ac0*/  ISETP.GE.AND P0, PT, R5, R12, PT ;  /* 0x0000000c0500720c */ /* 0x000fe20003f06270 */
[----:B0-----:R1:W-:-:S12]  /*1ad0*/  REDG.E.ADD.STRONG.GPU desc[UR10][R2.64], R9 ;  /* 0x000000090200798e */ /* 0x0013d8000c12e10a */
[----:B------:R-:W-:Y:S05]  /*1ae0*/  @!P0 BRA `(.L_x_250) ;  /* 0xfffffffc00e08947 */ /* 0x000fea000383ffff */
[----:B------:R-:W-:Y:S05]  /*1af0*/  EXIT ;  /* 0x000000000000794d */ /* 0x000fea0003800000 */
.L_x_249:
[----:B------:R-:W1:Y:S01]  /*1b00*/  S2UR UR6, SR_CgaCtaId ;  /* 0x00000000000679c3 */ /* 0x000e620000008800 */
[----:B------:R-:W2:Y:S01]  /*1b10*/  LDCU UR7, c[0x0][0x3b8] ;  /* 0x00007700ff0777ac */ /* 0x000ea20008000800 */
[----:B------:R-:W-:Y:S01]  /*1b20*/  ULOP3.LUT UR12, UR4, 0x7, URZ, 0xc0, !UPT ;  /* 0x00000007040c7892 */ /* 0x000fe2000f8ec0ff */
[----:B------:R-:W-:Y:S01]  /*1b30*/  UMOV UR5, 0x400 ;  /* 0x0000040000057882 */ /* 0x000fe20000000000 */
[----:B------:R-:W-:Y:S02]  /*1b40*/  ULOP3.LUT UR13, UR4, 0x3, URZ, 0xc0, !UPT ;  /* 0x00000003040d7892 */ /* 0x000fe4000f8ec0ff */
[----:B------:R-:W-:-:S04]  /*1b50*/  ULOP3.LUT UR4, UR4, 0x7ffffff8, URZ, 0xc0, !UPT ;  /* 0x7ffffff804047892 */ /* 0x000fc8000f8ec0ff */
[----:B------:R-:W-:Y:S02]  /*1b60*/  UIADD3 UR8, UPT, UPT, -UR4, URZ, URZ ;  /* 0x000000ff04087290 */ /* 0x000fe4000fffe1ff */
[----:B-1----:R-:W-:Y:S02]  /*1b70*/  ULEA UR5, UR6, UR5, 0x18 ;  /* 0x0000000506057291 */ /* 0x002fe4000f8ec0ff */
[----:B------:R-:W-:Y:S02]  /*1b80*/  UIADD3 UR6, UPT, UPT, UR12, -0x1, URZ ;  /* 0xffffffff0c067890 */ /* 0x000fe4000fffe0ff */
[----:B--2---:R-:W-:Y:S02]  /*1b90*/  ULEA UR5, UR7, UR5, 0x2 ;  /* 0x0000000507057291 */ /* 0x004fe4000f8e10ff */
[----:B------:R-:W-:-:S11]  /*1ba0*/  UISETP.GE.U32.AND UP0, UPT, UR6, 0x3, UPT ;  /* 0x000000030600788c */ /* 0x000fd6000bf06070 */
.L_x_256:
[----:B-1----:R-:W1:Y:S01]  /*1bb0*/  S2UR UR7, SR_CgaCtaId ;  /* 0x00000000000779c3 */ /* 0x002e620000008800 */
[----:B------:R-:W-:Y:S01]  /*1bc0*/  UMOV UR6, 0x400 ;  /* 0x0000040000067882 */ /* 0x000fe20000000000 */
[----:B------:R-:W-:-:S06]  /*1bd0*/  IADD3 R0, PT, PT, R14, R5, RZ ;  /* 0x000000050e007210 */ /* 0x000fcc0007ffe0ff */
[----:B0-----:R-:W0:Y:S08]  /*1be0*/  LDC R2, c[0x0][0x398] ;  /* 0x0000e600ff027b82 */ /* 0x001e300000000800 */
[----:B--2---:R-:W2:Y:S01]  /*1bf0*/  LDC.64 R6, c[0x0][0x3a8] ;  /* 0x0000ea00ff067b82 */ /* 0x004ea20000000a00 */
[----:B-1----:R-:W-:-:S06]  /*1c00*/  ULEA UR6, UR7, UR6, 0x18 ;  /* 0x0000000607067291 */ /* 0x002fcc000f8ec0ff */
[----:B------:R-:W-:-:S05]  /*1c10*/  LEA R4, R0, UR6, 0x2 ;  /* 0x0000000600047c11 */ /* 0x000fca000f8e10ff */
[----:B----4-:R-:W1:Y:S01]  /*1c20*/  LDS R9, [R4] ;  /* 0x0000000004097984 */ /* 0x010e620000000800 */
[----:B0-----:R-:W-:Y:S01]  /*1c30*/  ISETP.GE.U32.AND P0, PT, R2, 0x8, PT ;  /* 0x000000080200780c */ /* 0x001fe20003f06070 */
[----:B--2---:R-:W-:-:S04]  /*1c40*/  IMAD.WIDE R6, R0, 0x4, R6 ;  /* 0x0000000400067825 */ /* 0x004fc800078e0206 */
[----:B------:R-:W-:Y:S01]  /*1c50*/  IMAD.MOV.U32 R3, RZ, RZ, RZ ;  /* 0x000000ffff037224 */ /* 0x000fe200078e00ff */
[----:B-1----:R0:W-:Y:S07]  /*1c60*/  REDG.E.ADD.STRONG.GPU desc[UR10][R6.64], R9 ;  /* 0x000000090600798e */ /* 0x0021ee000c12e10a */
[----:B------:R-:W-:Y:S05]  /*1c70*/  @!P0 BRA `(.L_x_251) ;  /* 0x0000000000ac8947 */ /* 0x000fea0003800000 */
[----:B------:R-:W1:Y:S01]  /*1c80*/  LDC R3, c[0x0][0x394] ;  /* 0x0000e500ff037b82 */ /* 0x000e620000000800 */
[----:B------:R-:W-:Y:S02]  /*1c90*/  LEA R15, R5, UR5, 0x3 ;  /* 0x00000005050f7c11 */ /* 0x000fe4000f8e18ff */
[----:B------:R-:W-:Y:S02]  /*1ca0*/  MOV R13, R0 ;  /* 0x00000000000d7202 */ /* 0x000fe40000000f00 */
[----:B------:R-:W-:-:S03]  /*1cb0*/  MOV R28, UR8 ;  /* 0x00000008001c7c02 */ /* 0x000fc60008000f00 */
[----:B------:R-:W2:Y:S08]  /*1cc0*/  LDC R4, c[0x0][0x3b0] ;  /* 0x0000ec00ff047b82 */ /* 0x000eb00000000800 */
[----:B0-----:R-:W0:Y:S02]  /*1cd0*/  LDC.64 R6, c[0x0][0x3a0] ;  /* 0x0000e800ff067b82 */ /* 0x001e240000000a00 */
.L_x_252:
[----:B--2-4-:R-:W-:Y:S01]  /*1ce0*/  IMAD R19, R4, 0x8, R15 ;  /* 0x0000000804137824 */ /* 0x014fe200078e020f */
[----:B------:R-:W2:Y:S01]  /*1cf0*/  LDS.64 R22, [R15] ;  /* 0x000000000f167984 */ /* 0x000ea20000000a00 */
[----:B0-----:R-:W-:-:S03]  /*1d00*/  IMAD.WIDE R8, R13, 0x8, R6 ;  /* 0x000000080d087825 */ /* 0x001fc600078e0206 */
[----:B------:R0:W3:Y:S01]  /*1d10*/  LDS.64 R10, [R19] ;  /* 0x00000000130a7984 */ /* 0x0000e20000000a00 */
[----:B------:R-:W-:-:S04]  /*1d20*/  LEA R16, R4, R19, 0x3 ;  /* 0x0000001304107211 */ /* 0x000fc800078e18ff */
[C---:B------:R-:W-:Y:S01]  /*1d30*/  LEA R18, R4.reuse, R16, 0x3 ;  /* 0x0000001004127211 */ /* 0x040fe200078e18ff */
[----:B------:R-:W4:Y:S04]  /*1d40*/  LDS.64 R20, [R16] ;  /* 0x0000000010147984 */ /* 0x000f280000000a00 */
[C---:B0-----:R-:W-:Y:S01]  /*1d50*/  IMAD R19, R4.reuse, 0x8, R18 ;  /* 0x0000000804137824 */ /* 0x041fe200078e0212 */
[----:B------:R0:W5:Y:S04]  /*1d60*/  LDS.64 R26, [R18] ;  /* 0x00000000121a7984 */ /* 0x0001680000000a00 */
[----:B------:R-:W-:Y:S01]  /*1d70*/  LEA R29, R4, R19, 0x3 ;  /* 0x00000013041d7211 */ /* 0x000fe200078e18ff */
[----:B-1----:R-:W-:-:S03]  /*1d80*/  IMAD.WIDE R24, R3, 0x8, R8 ;  /* 0x0000000803187825 */ /* 0x002fc600078e0208 */
[----:B------:R-:W-:-:S05]  /*1d90*/  LEA R17, R4, R29, 0x3 ;  /* 0x0000001d04117211 */ /* 0x000fca00078e18ff */
[----:B0-----:R-:W-:Y:S02]  /*1da0*/  IMAD R18, R4, 0x8, R17 ;  /* 0x0000000804127824 */ /* 0x001fe400078e0211 */
[----:B------:R-:W-:Y:S04]  /*1db0*/  LDS.64 R16, [R17] ;  /* 0x0000000011107984 */ /* 0x000fe80000000a00 */
[----:B--2---:R-:W-:Y:S04]  /*1dc0*/  REDG.E.ADD.F64.RN.STRONG.GPU desc[UR10][R8.64], R22 ;  /* 0x00000016080079a6 */ /* 0x004fe8000c12ff0a */
[----:B------:R-:W0:Y:S04]  /*1dd0*/  LDS.64 R8, [R19] ;  /* 0x0000000013087984 */ /* 0x000e280000000a00 */
[----:B---3--:R1:W-:Y:S04]  /*1de0*/  REDG.E.ADD.F64.RN.STRONG.GPU desc[UR10][R24.64], R10 ;  /* 0x0000000a180079a6 */ /* 0x0083e8000c12ff0a */
[----:B------:R-:W2:Y:S04]  /*1df0*/  LDS.64 R10, [R29] ;  /* 0x000000001d0a7984 */ /* 0x000ea80000000a00 */
[----:B------:R-:W3:Y:S01]  /*1e00*/  LDS.64 R18, [R18] ;  /* 0x0000000012127984 */ /* 0x000ee20000000a00 */
[----:B-1----:R-:W-:-:S05]  /*1e10*/  IMAD.WIDE R24, R3, 0x8, R24 ;  /* 0x0000000803187825 */ /* 0x002fca00078e0218 */
[----:B----4-:R1:W-:Y:S01]  /*1e20*/  REDG.E.ADD.F64.RN.STRONG.GPU desc[UR10][R24.64], R20 ;  /* 0x00000014180079a6 */ /* 0x0103e2000c12ff0a */
[----:B------:R-:W-:Y:S01]  /*1e30*/  IMAD.WIDE R22, R3, 0x8, R24 ;  /* 0x0000000803167825 */ /* 0x000fe200078e0218 */
[----:B------:R-:W-:-:S04]  /*1e40*/  IADD3 R28, PT, PT, R28, 0x8, RZ ;  /* 0x000000081c1c7810 */ /* 0x000fc80007ffe0ff */
[----:B-----5:R4:W-:Y:S01]  /*1e50*/  REDG.E.ADD.F64.RN.STRONG.GPU desc[UR10][R22.64], R26 ;  /* 0x0000001a160079a6 */ /* 0x0209e2000c12ff0a */
[----:B-1----:R-:W-:Y:S01]  /*1e60*/  IMAD.WIDE R20, R3, 0x8, R22 ;  /* 0x0000000803147825 */ /* 0x002fe200078e0216 */
[----:B------:R-:W-:-:S04]  /*1e70*/  ISETP.NE.AND P0, PT, R28, RZ, PT ;  /* 0x000000ff1c00720c */ /* 0x000fc80003f05270 */
[----:B0-----:R0:W-:Y:S01]  /*1e80*/  REDG.E.ADD.F64.RN.STRONG.GPU desc[UR10][R20.64], R8 ;  /* 0x00000008140079a6 */ /* 0x0011e2000c12ff0a */
[----:B----4-:R-:W-:-:S05]  /*1e90*/  IMAD.WIDE R22, R3, 0x8, R20 ;  /* 0x0000000803167825 */ /* 0x010fca00078e0214 */
[----:B--2---:R4:W-:Y:S01]  /*1ea0*/  REDG.E.ADD.F64.RN.STRONG.GPU desc[UR10][R22.64], R10 ;  /* 0x0000000a160079a6 */ /* 0x0049e2000c12ff0a */
[C---:B------:R-:W-:Y:S01]  /*1eb0*/  IMAD.WIDE R24, R3.reuse, 0x8, R22 ;  /* 0x0000000803187825 */ /* 0x040fe200078e0216 */
[----:B------:R-:W-:-:S04]  /*1ec0*/  LEA R13, R3, R13, 0x3 ;  /* 0x0000000d030d7211 */ /* 0x000fc800078e18ff */
[----:B------:R4:W-:Y:S01]  /*1ed0*/  REDG.E.ADD.F64.RN.STRONG.GPU desc[UR10][R24.64], R16 ;  /* 0x00000010180079a6 */ /* 0x0009e2000c12ff0a */
[----:B0-----:R-:W-:-:S05]  /*1ee0*/  IMAD.WIDE R8, R3, 0x8, R24 ;  /* 0x0000000803087825 */ /* 0x001fca00078e0218 */
[----:B---3--:R4:W-:Y:S01]  /*1ef0*/  REDG.E.ADD.F64.RN.STRONG.GPU desc[UR10][R8.64], R18 ;  /* 0x00000012080079a6 */ /* 0x0089e2000c12ff0a */
[----:B------:R-:W-:Y:S01]  /*1f00*/  IMAD R15, R4, 0x40, R15 ;  /* 0x00000040040f7824 */ /* 0x000fe200078e020f */
[----:B------:R-:W-:Y:S06]  /*1f10*/  @P0 BRA `(.L_x_252) ;  /* 0xfffffffc00700947 */ /* 0x000fec000383ffff */
[----:B------:R-:W-:-:S07]  /*1f20*/  MOV R3, UR4 ;  /* 0x0000000400037c02 */ /* 0x000fce0008000f00 */
.L_x_251:
[----:B------:R-:W-:-:S09]  /*1f30*/  UISETP.NE.AND UP1, UPT, UR12, URZ, UPT ;  /* 0x000000ff0c00728c */ /* 0x000fd2000bf25270 */
[----:B------:R-:W-:Y:S05]  /*1f40*/  BRA.U !UP1, `(.L_x_253) ;  /* 0x0000000109d07547 */ /* 0x000fea000b800000 */
[----:B------:R-:W-:Y:S01]  /*1f50*/  UISETP.NE.AND UP1, UPT, UR13, URZ, UPT ;  /* 0x000000ff0d00728c */ /* 0x000fe2000bf25270 */
[----:B------:R-:W-:Y:S10]  /*1f60*/  BRA.U !UP0, `(.L_x_254) ;  /* 0x0000000108587547 */ /* 0x000ff4000b800000 */
[----:B0-----:R-:W0:Y:S08]  /*1f70*/  LDC R7, c[0x0][0x3b0] ;  /* 0x0000ec00ff077b82 */ /* 0x001e300000000800 */
[----:B----4-:R-:W1:Y:S08]  /*1f80*/  LDC R25, c[0x0][0x394] ;  /* 0x0000e500ff197b82 */ /* 0x010e700000000800 */
[----:B------:R-:W2:Y:S01]  /*1f90*/  LDC.64 R18, c[0x0][0x3a0] ;  /* 0x0000e800ff127b82 */ /* 0x000ea20000000a00 */
[----:B0-----:R-:W-:-:S05]  /*1fa0*/  IMAD R4, R3, R7, R5 ;  /* 0x0000000703047224 */ /* 0x001fca00078e0205 */
[----:B------:R-:W-:Y:S01]  /*1fb0*/  LEA R4, R4, UR5, 0x3 ;  /* 0x0000000504047c11 */ /* 0x000fe2000f8e18ff */
[----:B-1----:R-:W-:-:S03]  /*1fc0*/  IMAD R13, R3, R25, R0 ;  /* 0x00000019030d7224 */ /* 0x002fc600078e0200 */
[C---:B------:R-:W-:Y:S01]  /*1fd0*/  LEA R10, R7.reuse, R4, 0x3 ;  /* 0x00000004070a7211 */ /* 0x040fe200078e18ff */
[----:B------:R-:W0:Y:S04]  /*1fe0*/  LDS.64 R16, [R4] ;  /* 0x0000000004107984 */ /* 0x000e280000000a00 */
        /* <DEDUP_REMOVED lines=13> */
[----:B------:R-:W-:-:S07]  /*20c0*/  IADD3 R3, PT, PT, R3, 0x4, RZ ;  /* 0x0000000403037810 */ /* 0x000fce0007ffe0ff */
.L_x_254:
[----:B------:R-:W-:Y:S05]  /*20d0*/  BRA.U !UP1, `(.L_x_253) ;  /* 0x00000001096c7547 */ /* 0x000fea000b800000 */
[----:B------:R-:W-:Y:S01]  /*20e0*/  UISETP.NE.AND UP1, UPT, UR13, 0x1, UPT ;  /* 0x000000010d00788c */ /* 0x000fe2000bf25270 */
[----:B------:R-:W-:-:S08]  /*20f0*/  LOP3.LUT P0, RZ, R2, 0x1, RZ, 0xc0, !PT ;  /* 0x0000000102ff7812 */ /* 0x000fd0000780c0ff */
[----:B------:R-:W-:Y:S05]  /*2100*/  BRA.U !UP1, `(.L_x_255) ;  /* 0x0000000109387547 */ /* 0x000fea000b800000 */
[----:B------:R-:W1:Y:S08]  /*2110*/  LDC R2, c[0x0][0x3b0] ;  /* 0x0000ec00ff027b82 */ /* 0x000e700000000800 */
[----:B0---4-:R-:W0:Y:S08]  /*2120*/  LDC R11, c[0x0][0x394] ;  /* 0x0000e500ff0b7b82 */ /* 0x011e300000000800 */
[----:B------:R-:W2:Y:S01]  /*2130*/  LDC.64 R6, c[0x0][0x3a0] ;  /* 0x0000e800ff067b82 */ /* 0x000ea20000000a00 */
[----:B-1----:R-:W-:-:S05]  /*2140*/  IMAD R4, R3, R2, R5 ;  /* 0x0000000203047224 */ /* 0x002fca00078e0205 */
[----:B------:R-:W-:Y:S01]  /*2150*/  LEA R9, R4, UR5, 0x3 ;  /* 0x0000000504097c11 */ /* 0x000fe2000f8e18ff */
[----:B0-----:R-:W-:-:S04]  /*2160*/  IMAD R13, R3, R11, R0 ;  /* 0x0000000b030d7224 */ /* 0x001fc800078e0200 */
[----:B------:R-:W-:Y:S02]  /*2170*/  IMAD R16, R2, 0x8, R9 ;  /* 0x0000000802107824 */ /* 0x000fe400078e0209 */
[----:B------:R-:W0:Y:S04]  /*2180*/  LDS.64 R8, [R9] ;  /* 0x0000000009087984 */ /* 0x000e280000000a00 */
[----:B------:R-:W1:Y:S01]  /*2190*/  LDS.64 R16, [R16] ;  /* 0x0000000010107984 */ /* 0x000e620000000a00 */
[----:B--2---:R-:W-:-:S04]  /*21a0*/  IMAD.WIDE R6, R13, 0x8, R6 ;  /* 0x000000080d067825 */ /* 0x004fc800078e0206 */
[----:B------:R-:W-:Y:S01]  /*21b0*/  IMAD.WIDE R10, R11, 0x8, R6 ;  /* 0x000000080b0a7825 */ /* 0x000fe200078e0206 */
[----:B0-----:R2:W-:Y:S04]  /*21c0*/  REDG.E.ADD.F64.RN.STRONG.GPU desc[UR10][R6.64], R8 ;  /* 0x00000008060079a6 */ /* 0x0015e8000c12ff0a */
[----:B-1----:R2:W-:Y:S01]  /*21d0*/  REDG.E.ADD.F64.RN.STRONG.GPU desc[UR10][R10.64], R16 ;  /* 0x000000100a0079a6 */ /* 0x0025e2000c12ff0a */
[----:B------:R-:W-:-:S07]  /*21e0*/  IADD3 R3, PT, PT, R3, 0x2, RZ ;  /* 0x0000000203037810 */ /* 0x000fce0007ffe0ff */
.L_x_255:
[----:B------:R-:W-:Y:S05]  /*21f0*/  @!P0 BRA `(.L_x_253) ;  /* 0x0000000000248947 */ /* 0x000fea0003800000 */
[----:B------:R-:W1:Y:S01]  /*2200*/  LDCU UR6, c[0x0][0x3b0] ;  /* 0x00007600ff0677ac */ /* 0x000e620008000800 */
[----:B0-2-4-:R-:W0:Y:S01]  /*2210*/  LDC.64 R8, c[0x0][0x3a0] ;  /* 0x0000e800ff087b82 */ /* 0x015e220000000a00 */
[----:B-1----:R-:W-:Y:S01]  /*2220*/  IMAD R2, R3, UR6, R5 ;  /* 0x0000000603027c24 */ /* 0x002fe2000f8e0205 */
[----:B------:R-:W1:Y:S04]  /*2230*/  LDCU UR6, c[0x0][0x394] ;  /* 0x00007280ff0677ac */ /* 0x000e680008000800 */
[----:B------:R-:W-:-:S06]  /*2240*/  LEA R6, R2, UR5, 0x3 ;  /* 0x0000000502067c11 */ /* 0x000fcc000f8e18ff */
[----:B------:R-:W2:Y:S01]  /*2250*/  LDS.64 R6, [R6] ;  /* 0x0000000006067984 */ /* 0x000ea20000000a00 */
[----:B-1----:R-:W-:-:S04]  /*2260*/  IMAD R3, R3, UR6, R0 ;  /* 0x0000000603037c24 */ /* 0x002fc8000f8e0200 */
[----:B0-----:R-:W-:-:S05]  /*2270*/  IMAD.WIDE R2, R3, 0x8, R8 ;  /* 0x0000000803027825 */ /* 0x001fca00078e0208 */
[----:B--2---:R1:W-:Y:S02]  /*2280*/  REDG.E.ADD.F64.RN.STRONG.GPU desc[UR10][R2.64], R6 ;  /* 0x00000006020079a6 */ /* 0x0043e4000c12ff0a */
.L_x_253:
[----:B------:R-:W-:-:S04]  /*2290*/  IADD3 R5, PT, PT, R5, UR9, RZ ;  /* 0x0000000905057c10 */ /* 0x000fc8000fffe0ff */
[----:B------:R-:W-:-:S13]  /*22a0*/  ISETP.GE.AND P0, PT, R5, R12, PT ;  /* 0x0000000c0500720c */ /* 0x000fda0003f06270 */
[----:B------:R-:W-:Y:S05]  /*22b0*/  @!P0 BRA `(.L_x_256) ;  /* 0xfffffff8003c8947 */ /* 0x000fea000383ffff */
[----:B------:R-:W-:Y:S05]  /*22c0*/  EXIT ;  /* 0x000000000000794d */ /* 0x000fea0003800000 */
.L_x_257:
        /* <DEDUP_REMOVED lines=11> */
.L_x_317:


//--------------------- .text._Z16updateKernelInitiiPdPi --------------------------
	.section	.text._Z16updateKernelInitiiPdPi,"ax",@progbits
	.align	128
        .global         _Z16updateKernelInitiiPdPi
        .type           _Z16updateKernelInitiiPdPi,@function
        .size           _Z16updateKernelInitiiPdPi,(.L_x_318 - _Z16updateKernelInitiiPdPi)
        .other          _Z16updateKernelInitiiPdPi,@"STO_CUDA_ENTRY STV_DEFAULT"
_Z16updateKernelInitiiPdPi:
.text._Z16updateKernelInitiiPdPi:
[----:B------:R-:W-:Y:S01]  /*0000*/  LDC R1, c[0x0][0x37c] ;  /* 0x0000df00ff017b82 */ /* 0x000fe20000000800 */
[----:B------:R-:W0:Y:S07]  /*0010*/  S2R R0, SR_TID.X ;  /* 0x0000000000007919 */ /* 0x000e2e0000002100 */
[----:B------:R-:W0:Y:S01]  /*0020*/  S2UR UR5, SR_CTAID.X ;  /* 0x00000000000579c3 */ /* 0x000e220000002500 */
[----:B------:R-:W1:Y:S01]  /*0030*/  LDCU.64 UR8, c[0x0][0x380] ;  /* 0x00007000ff0877ac */ /* 0x000e620008000a00 */
[----:B------:R-:W2:Y:S06]  /*0040*/  LDCU.64 UR6, c[0x0][0x358] ;  /* 0x00006b00ff0677ac */ /* 0x000eac0008000a00 */
[----:B------:R-:W0:Y:S01]  /*0050*/  LDC R5, c[0x0][0x360] ;  /* 0x0000d800ff057b82 */ /* 0x000e220000000800 */
[----:B-1----:R-:W-:Y:S01]  /*0060*/  UIMAD UR4, UR9, UR8, URZ ;  /* 0x00000008090472a4 */ /* 0x002fe2000f8e02ff */
[----:B0-----:R-:W-:-:S05]  /*0070*/  IMAD R5, R5, UR5, R0 ;  /* 0x0000000505057c24 */ /* 0x001fca000f8e0200 */
[----:B------:R-:W-:-:S13]  /*0080*/  ISETP.GE.AND P0, PT, R5, UR4, PT ;  /* 0x0000000405007c0c */ /* 0x000fda000bf06270 */
[----:B------:R-:W0:Y:S02]  /*0090*/  @!P0 LDC.64 R2, c[0x0][0x388] ;  /* 0x0000e200ff028b82 */ /* 0x000e240000000a00 */
[----:B0-----:R-:W-:-:S05]  /*00a0*/  @!P0 IMAD.WIDE R2, R5, 0x8, R2 ;  /* 0x0000000805028825 */ /* 0x001fca00078e0202 */
[----:B--2---:R0:W-:Y:S01]  /*00b0*/  @!P0 STG.E.64 desc[UR6][R2.64], RZ ;  /* 0x000000ff02008986 */ /* 0x0041e2000c101b06 */
[----:B------:R-:W-:Y:S05]  /*00c0*/  @!P0 EXIT ;  /* 0x000000000000894d */ /* 0x000fea0003800000 */
[----:B------:R-:W-:-:S06]  /*00d0*/  UIADD3 UR5, UPT, UPT, UR4, UR8, URZ ;  /* 0x0000000804057290 */ /* 0x000fcc000fffe0ff */
[----:B------:R-:W-:-:S13]  /*00e0*/  ISETP.GE.AND P0, PT, R5, UR5, PT ;  /* 0x0000000505007c0c */ /* 0x000fda000bf06270 */
[----:B------:R-:W-:Y:S05]  /*00f0*/  @P0 EXIT ;  /* 0x000000000000094d */ /* 0x000fea0003800000 */
[----:B0-----:R-:W0:Y:S01]  /*0100*/  LDC.64 R2, c[0x0][0x390] ;  /* 0x0000e400ff027b82 */ /* 0x001e220000000a00 */
[----:B------:R-:W-:-:S05]  /*0110*/  IADD3 R5, PT, PT, R5, -UR4, RZ ;  /* 0x8000000405057c10 */ /* 0x000fca000fffe0ff */
[----:B0-----:R-:W-:-:S05]  /*0120*/  IMAD.WIDE R2, R5, 0x4, R2 ;  /* 0x0000000405027825 */ /* 0x001fca00078e0202 */
[----:B------:R-:W-:Y:S01]  /*0130*/  STG.E desc[UR6][R2.64], RZ ;  /* 0x000000ff02007986 */ /* 0x000fe2000c101906 */
[----:B------:R-:W-:Y:S05]  /*0140*/  EXIT ;  /* 0x000000000000794d */ /* 0x000fea0003800000 */
.L_x_258:
        /* <DEDUP_REMOVED lines=11> */
.L_x_318:


//--------------------- .text._Z21assignmentKernelTileDPdS_iiiPiS0_iii --------------------------
	.section	.text._Z21assignmentKernelTileDPdS_iiiPiS0_iii,"ax",@progbits
	.align	128
        .global         _Z21assignmentKernelTileDPdS_iiiPiS0_iii
        .type           _Z21assignmentKernelTileDPdS_iiiPiS0_iii,@function
        .size           _Z21assignmentKernelTileDPdS_iiiPiS0_iii,(.L_x_319 - _Z21assignmentKernelTileDPdS_iiiPiS0_iii)
        .other          _Z21assignmentKernelTileDPdS_iiiPiS0_iii,@"STO_CUDA_ENTRY STV_DEFAULT"
_Z21assignmentKernelTileDPdS_iiiPiS0_iii:
.text._Z21assignmentKernelTileDPdS_iiiPiS0_iii:
[----:B------:R-:W-:Y:S01]  /*0000*/  LDC R1, c[0x0][0x37c] ;  /* 0x0000df00ff017b82 */ /* 0x000fe20000000800 */
[----:B------:R-:W0:Y:S01]  /*0010*/  S2R R3, SR_CTAID.X ;  /* 0x0000000000037919 */ /* 0x000e220000002500 */
[----:B------:R-:W0:Y:S01]  /*0020*/  LDCU UR6, c[0x0][0x360] ;  /* 0x00006c00ff0677ac */ /* 0x000e220008000800 */
[----:B------:R-:W0:Y:S01]  /*0030*/  S2R R0, SR_TID.X ;  /* 0x0000000000007919 */ /* 0x000e220000002100 */
[----:B------:R-:W1:Y:S01]  /*0040*/  LDCU UR4, c[0x0][0x390] ;  /* 0x00007200ff0477ac */ /* 0x000e620008000800 */
[----:B0-----:R-:W-:-:S05]  /*0050*/  IMAD R2, R3, UR6, R0 ;  /* 0x0000000603027c24 */ /* 0x001fca000f8e0200 */
[----:B-1----:R-:W-:-:S13]  /*0060*/  ISETP.GE.AND P0, PT, R2, UR4, PT ;  /* 0x0000000402007c0c */ /* 0x002fda000bf06270 */
[----:B------:R-:W-:Y:S05]  /*0070*/  @P0 EXIT ;  /* 0x000000000000094d */ /* 0x000fea0003800000 */
[----:B------:R-:W0:Y:S01]  /*0080*/  LDC R3, c[0x0][0x3b0] ;  /* 0x0000ec00ff037b82 */ /* 0x000e220000000800 */
[----:B------:R-:W1:Y:S02]  /*0090*/  LDCU.64 UR8, c[0x0][0x358] ;  /* 0x00006b00ff0877ac */ /* 0x000e640008000a00 */
[----:B01----:R-:W-:-:S07]  /*00a0*/  IMAD R3, R3, UR6, RZ ;  /* 0x0000000603037c24 */ /* 0x003fce000f8e02ff */
.L_x_280:
[----:B------:R-:W0:Y:S01]  /*00b0*/  LDCU UR4, c[0x0][0x394] ;  /* 0x00007280ff0477ac */ /* 0x000e220008000800 */
[----:B------:R-:W-:Y:S01]  /*00c0*/  IMAD.MOV.U32 R7, RZ, RZ, RZ ;  /* 0x000000ffff077224 */ /* 0x000fe200078e00ff */
[----:B0-----:R-:W-:-:S09]  /*00d0*/  UISETP.GE.AND UP0, UPT, UR4, 0x1, UPT ;  /* 0x000000010400788c */ /* 0x001fd2000bf06270 */
[----:B------:R-:W-:Y:S05]  /*00e0*/  BRA.U !UP0, `(.L_x_259) ;  /* 0x0000000d08a47547 */ /* 0x000fea000b800000 */
[----:B------:R-:W0:Y:S01]  /*00f0*/  LDCU UR4, c[0x0][0x394] ;  /* 0x00007280ff0477ac */ /* 0x000e220008000800 */
[----:B------:R-:W-:Y:S01]  /*0100*/  HFMA2 R4, -RZ, RZ, 0, 0 ;  /* 0x00000000ff047431 */ /* 0x000fe200000001ff */
[----:B------:R-:W-:Y:S01]  /*0110*/  BSSY B2, `(.L_x_260) ;  /* 0x00000e5000027945 */ /* 0x000fe20003800000 */
[----:B------:R-:W-:Y:S02]  /*0120*/  IMAD.MOV.U32 R6, RZ, RZ, -0x1 ;  /* 0xffffffffff067424 */ /* 0x000fe400078e00ff */
[----:B------:R-:W-:Y:S02]  /*0130*/  IMAD.MOV.U32 R12, RZ, RZ, 0x0 ;  /* 0x00000000ff0c7424 */ /* 0x000fe400078e00ff */
[----:B------:R-:W-:Y:S01]  /*0140*/  IMAD.MOV.U32 R13, RZ, RZ, 0x7ff00000 ;  /* 0x7ff00000ff0d7424 */ /* 0x000fe200078e00ff */
[----:B0-----:R-:W-:-:S07]  /*0150*/  MOV R5, UR4 ;  /* 0x0000000400057c02 */ /* 0x001fce0008000f00 */
.L_x_277:
[----:B------:R-:W0:Y:S01]  /*0160*/  LDC R8, c[0x0][0x3b0] ;  /* 0x0000ec00ff087b82 */ /* 0x000e220000000800 */
[----:B------:R-:W0:Y:S01]  /*0170*/  LDCU UR4, c[0x0][0x394] ;  /* 0x00007280ff0477ac */ /* 0x000e220008000800 */
[----:B------:R-:W-:Y:S01]  /*0180*/  IMAD.MOV R7, RZ, RZ, -R4 ;  /* 0x000000ffff077224 */ /* 0x000fe200078e0a04 */
[----:B------:R-:W-:Y:S04]  /*0190*/  BSSY B1, `(.L_x_261) ;  /* 0x00000d6000017945 */ /* 0x000fe80003800000 */
[----:B0-----:R-:W-:-:S04]  /*01a0*/  VIADDMNMX R7, R7, UR4, R8, PT ;  /* 0x0000000407077c46 */ /* 0x001fc8000b800108 */
[----:B------:R-:W-:-:S13]  /*01b0*/  ISETP.GE.AND P0, PT, R7, 0x1, PT ;  /* 0x000000010700780c */ /* 0x000fda0003f06270 */
[----:B------:R-:W-:Y:S05]  /*01c0*/  @!P0 BRA `(.L_x_262) ;  /* 0x0000000c00488947 */ /* 0x000fea0003800000 */
[----:B------:R-:W-:-:S07]  /*01d0*/  MOV R7, RZ ;  /* 0x000000ff00077202 */ /* 0x000fce0000000f00 */
.L_x_276:
[----:B------:R-:W0:Y:S01]  /*01e0*/  LDCU UR4, c[0x0][0x398] ;  /* 0x00007300ff0477ac */ /* 0x000e220008000800 */
[----:B------:R-:W-:Y:S01]  /*01f0*/  CS2R R26, SRZ ;  /* 0x00000000001a7805 */ /* 0x000fe2000001ff00 */
[----:B0-----:R-:W-:-:S09]  /*0200*/  UISETP.GE.AND UP0, UPT, UR4, 0x1, UPT ;  /* 0x000000010400788c */ /* 0x001fd2000bf06270 */
[----:B------:R-:W-:Y:S05]  /*0210*/  BRA.U !UP0, `(.L_x_263) ;  /* 0x0000000d08107547 */ /* 0x000fea000b800000 */
[----:B------:R-:W0:Y:S01]  /*0220*/  S2UR UR5, SR_CgaCtaId ;  /* 0x00000000000579c3 */ /* 0x000e220000008800 */
[----:B------:R-:W1:Y:S01]  /*0230*/  LDCU UR10, c[0x0][0x3b0] ;  /* 0x00007600ff0a77ac */ /* 0x000e620008000800 */
[----:B------:R-:W-:Y:S01]  /*0240*/  IMAD.MOV.U32 R9, RZ, RZ, RZ ;  /* 0x000000ffff097224 */ /* 0x000fe200078e00ff */
[----:B------:R-:W-:Y:S01]  /*0250*/  CS2R R26, SRZ ;  /* 0x00000000001a7805 */ /* 0x000fe2000001ff00 */
[----:B------:R-:W2:Y:S01]  /*0260*/  LDCU UR7, c[0x0][0x398] ;  /* 0x00007300ff0777ac */ /* 0x000ea20008000800 */
[----:B------:R-:W-:Y:S01]  /*0270*/  UMOV UR4, 0x400 ;  /* 0x0000040000047882 */ /* 0x000fe20000000000 */
[----:B-1----:R-:W-:Y:S01]  /*0280*/  IMAD R11, R0, UR10, R7 ;  /* 0x0000000a000b7c24 */ /* 0x002fe2000f8e0207 */
[----:B--2---:R-:W-:Y:S01]  /*0290*/  MOV R10, UR7 ;  /* 0x00000007000a7c02 */ /* 0x004fe20008000f00 */
[----:B0-----:R-:W-:-:S06]  /*02a0*/  ULEA UR4, UR5, UR4, 0x18 ;  /* 0x0000000405047291 */ /* 0x001fcc000f8ec0ff */
[----:B------:R-:W-:-:S07]  /*02b0*/  LEA R11, R11, UR4, 0x3 ;  /* 0x000000040b0b7c11 */ /* 0x000fce000f8e18ff */
.L_x_275:
[----:B------:R-:W0:Y:S01]  /*02c0*/  LDC R31, c[0x0][0x3b8] ;  /* 0x0000ee00ff1f7b82 */ /* 0x000e220000000800 */
[----:B------:R-:W-:-:S07]  /*02d0*/  IMAD.MOV R8, RZ, RZ, -R9 ;  /* 0x000000ffff087224 */ /* 0x000fce00078e0a09 */
[----:B------:R-:W0:Y:S02]  /*02e0*/  LDC R30, c[0x0][0x398] ;  /* 0x0000e600ff1e7b82 */ /* 0x000e240000000800 */
[----:B0-----:R-:W-:-:S04]  /*02f0*/  VIADDMNMX R19, R8, R30, R31, PT ;  /* 0x0000001e08137246 */ /* 0x001fc8000380011f */
[----:B------:R-:W-:-:S13]  /*0300*/  ISETP.GE.AND P0, PT, R0, R19, PT ;  /* 0x000000130000720c */ /* 0x000fda0003f06270 */
[----:B------:R-:W-:Y:S05]  /*0310*/  @P0 BRA `(.L_x_264) ;  /* 0x00000000003c0947 */ /* 0x000fea0003800000 */
[----:B------:R-:W0:Y:S01]  /*0320*/  LDC R20, c[0x0][0x394] ;  /* 0x0000e500ff147b82 */ /* 0x000e220000000800 */
[----:B------:R-:W-:Y:S01]  /*0330*/  IADD3 R8, PT, PT, R0, R9, RZ ;  /* 0x0000000900087210 */ /* 0x000fe20007ffe0ff */
[----:B------:R-:W-:Y:S01]  /*0340*/  IMAD.IADD R15, R7, 0x1, R4 ;  /* 0x00000001070f7824 */ /* 0x000fe200078e0204 */
[----:B------:R-:W-:Y:S01]  /*0350*/  MOV R16, R11 ;  /* 0x0000000b00107202 */ /* 0x000fe20000000f00 */
[----:B------:R-:W-:Y:S02]  /*0360*/  IMAD.MOV.U32 R18, RZ, RZ, R0 ;  /* 0x000000ffff127224 */ /* 0x000fe400078e0000 */
[----:B0-----:R-:W-:-:S07]  /*0370*/  IMAD R17, R8, R20, R15 ;  /* 0x0000001408117224 */ /* 0x001fce00078e020f */
.L_x_265:
[----:B------:R-:W0:Y:S02]  /*0380*/  LDC.64 R14, c[0x0][0x388] ;  /* 0x0000e200ff0e7b82 */ /* 0x000e240000000a00 */
[----:B0-----:R-:W-:-:S06]  /*0390*/  IMAD.WIDE R14, R17, 0x8, R14 ;  /* 0x00000008110e7825 */ /* 0x001fcc00078e020e */
[----:B------:R-:W2:Y:S01]  /*03a0*/  LDG.E.64 R14, desc[UR8][R14.64] ;  /* 0x000000080e0e7981 */ /* 0x000ea2000c1e1b00 */
[----:B------:R-:W-:Y:S01]  /*03b0*/  IADD3 R18, PT, PT, R18, UR6, RZ ;  /* 0x0000000612127c10 */ /* 0x000fe2000fffe0ff */
[----:B------:R-:W-:-:S03]  /*03c0*/  IMAD R17, R20, UR6, R17 ;  /* 0x0000000614117c24 */ /* 0x000fc6000f8e0211 */
[----:B------:R-:W-:Y:S01]  /*03d0*/  ISETP.GE.AND P0, PT, R18, R19, PT ;  /* 0x000000131200720c */ /* 0x000fe20003f06270 */
[----:B--2---:R0:W-:Y:S02]  /*03e0*/  STS.64 [R16], R14 ;  /* 0x0000000e10007388 */ /* 0x0041e40000000a00 */
[----:B0-----:R-:W-:-:S10]  /*03f0*/  IMAD R16, R3, 0x8, R16 ;  /* 0x0000000803107824 */ /* 0x001fd400078e0210 */
[----:B------:R-:W-:Y:S05]  /*0400*/  @!P0 BRA `(.L_x_265) ;  /* 0xfffffffc00dc8947 */ /* 0x000fea000383ffff */
.L_x_264:
[----:B------:R-:W-:Y:S01]  /*0410*/  ISETP.GE.AND P0, PT, R19, 0x1, PT ;  /* 0x000000011300780c */ /* 0x000fe20003f06270 */
[----:B------:R-:W-:Y:S05]  /*0420*/  WARPSYNC.ALL ;  /* 0x0000000000007948 */ /* 0x000fea0003800000 */
[----:B------:R-:W-:Y:S01]  /*0430*/  BAR.SYNC.DEFER_BLOCKING 0x0 ;  /* 0x0000000000007b1d */ /* 0x000fe20000010000 */
[----:B------:R-:W-:-:S05]  /*0440*/  VIMNMX R32, PT, PT, R10, R31, PT ;  /* 0x0000001f0a207248 */ /* 0x000fca0003fe0100 */
[----:B------:R-:W-:Y:S04]  /*0450*/  BSSY.RECONVERGENT B0, `(.L_x_266) ;  /* 0x000009b000007945 */ /* 0x000fe80003800200 */
[----:B------:R-:W-:Y:S05]  /*0460*/  @!P0 BRA `(.L_x_267) ;  /* 0x0000000800648947 */ /* 0x000fea0003800000 */
[----:B------:R-:W-:Y:S01]  /*0470*/  IADD3 R8, PT, PT, R32, -0x1, RZ ;  /* 0xffffffff20087810 */ /* 0x000fe20007ffe0ff */
[----:B------:R-:W-:Y:S01]  /*0480*/  BSSY.RECONVERGENT B3, `(.L_x_268) ;  /* 0x0000043000037945 */ /* 0x000fe20003800200 */
[----:B------:R-:W-:Y:S02]  /*0490*/  IMAD.MOV.U32 R33, RZ, RZ, RZ ;  /* 0x000000ffff217224 */ /* 0x000fe400078e00ff */
[----:B------:R-:W-:-:S13]  /*04a0*/  ISETP.GE.U32.AND P0, PT, R8, 0x7, PT ;  /* 0x000000070800780c */ /* 0x000fda0003f06070 */
[----:B------:R-:W-:Y:S05]  /*04b0*/  @!P0 BRA `(.L_x_269) ;  /* 0x0000000000fc8947 */ /* 0x000fea0003800000 */
[----:B------:R-:W0:Y:S01]  /*04c0*/  S2R R15, SR_CgaCtaId ;  /* 0x00000000000f7919 */ /* 0x000e220000008800 */
[----:B------:R-:W-:Y:S01]  /*04d0*/  MOV R8, 0x400 ;  /* 0x0000040000087802 */ /* 0x000fe20000000f00 */
[----:B------:R-:W-:Y:S01]  /*04e0*/  HFMA2 R34, -RZ, RZ, 0, 0 ;  /* 0x00000000ff227431 */ /* 0x000fe200000001ff */
[----:B------:R-:W-:Y:S01]  /*04f0*/  BSSY.RECONVERGENT B4, `(.L_x_269) ;  /* 0x000003b000047945 */ /* 0x000fe20003800200 */
[----:B------:R-:W-:Y:S02]  /*0500*/  LOP3.LUT R33, R32, 0xfffffff8, RZ, 0xc0, !PT ;  /* 0xfffffff820217812 */ /* 0x000fe400078ec0ff */
[----:B0-----:R-:W-:-:S07]  /*0510*/  LEA R8, R15, R8, 0x18 ;  /* 0x000000080f087211 */ /* 0x001fce00078ec0ff */
.L_x_270:
[----:B------:R-:W0:Y:S01]  /*0520*/  LDC.64 R20, c[0x0][0x3b0] ;  /* 0x0000ec00ff147b82 */ /* 0x000e220000000a00 */
[----:B------:R-:W-:-:S07]  /*0530*/  IMAD.IADD R14, R34, 0x1, R9 ;  /* 0x00000001220e7824 */ /* 0x000fce00078e0209 */
[----:B------:R-:W1:Y:S01]  /*0540*/  LDC.64 R28, c[0x0][0x380] ;  /* 0x0000e000ff1c7b82 */ /* 0x000e620000000a00 */
[----:B0-----:R-:W-:-:S04]  /*0550*/  IMAD R15, R14, R21, R2 ;  /* 0x000000150e0f7224 */ /* 0x001fc800078e0202 */
[----:B-1----:R-:W-:-:S05]  /*0560*/  IMAD.WIDE R28, R15, 0x8, R28 ;  /* 0x000000080f1c7825 */ /* 0x002fca00078e021c */
[----:B------:R0:W2:Y:S02]  /*0570*/  LDG.E.64 R22, desc[UR8][R28.64] ;  /* 0x000000081c167981 */ /* 0x0000a4000c1e1b00 */
[----:B0-----:R-:W-:-:S05]  /*0580*/  IMAD.WIDE R28, R21, 0x8, R28 ;  /* 0x00000008151c7825 */ /* 0x001fca00078e021c */
[----:B------:R-:W3:Y:S01]  /*0590*/  LDG.E.64 R14, desc[UR8][R28.64] ;  /* 0x000000081c0e7981 */ /* 0x000ee2000c1e1b00 */
[----:B------:R-:W-:-:S05]  /*05a0*/  IMAD.WIDE R36, R21, 0x8, R28 ;  /* 0x0000000815247825 */ /* 0x000fca00078e021c */
[----:B------:R0:W4:Y:S02]  /*05b0*/  LDG.E.64 R24, desc[UR8][R36.64] ;  /* 0x0000000824187981 */ /* 0x000124000c1e1b00 */
[----:B0-----:R-:W-:-:S05]  /*05c0*/  IMAD.WIDE R36, R21, 0x8, R36 ;  /* 0x0000000815247825 */ /* 0x001fca00078e0224 */
[----:B------:R0:W5:Y:S01]  /*05d0*/  LDG.E.64 R18, desc[UR8][R36.64] ;  /* 0x0000000824127981 */ /* 0x000162000c1e1b00 */
[----:B------:R-:W-:-:S05]  /*05e0*/  IMAD R17, R34, R20, R7 ;  /* 0x0000001422117224 */ /* 0x000fca00078e0207 */
[----:B------:R-:W-:Y:S01]  /*05f0*/  LEA R35, R17, R8, 0x3 ;  /* 0x0000000811237211 */ /* 0x000fe200078e18ff */
[----:B0-----:R-:W-:-:S04]  /*0600*/  IMAD.WIDE R36, R21, 0x8, R36 ;  /* 0x0000000815247825 */ /* 0x001fc800078e0224 */
[----:B------:R0:W2:Y:S01]  /*0610*/  LDS.64 R16, [R35] ;  /* 0x0000000023107984 */ /* 0x0000a20000000a00 */
[----:B------:R-:W-:-:S05]  /*0620*/  IMAD R28, R20, 0x8, R35 ;  /* 0x00000008141c7824 */ /* 0x000fca00078e0223 */
[----:B------:R-:W-:-:S05]  /*0630*/  LEA R29, R20, R28, 0x3 ;  /* 0x0000001c141d7211 */ /* 0x000fca00078e18ff */
[----:B0-----:R-:W-:Y:S01]  /*0640*/  IMAD R35, R20, 0x8, R29 ;  /* 0x0000000814237824 */ /* 0x001fe200078e021d */
[----:B--2---:R-:W-:Y:S01]  /*0650*/  DADD R16, R22, -R16 ;  /* 0x0000000016107229 */ /* 0x004fe20000000810 */
[----:B------:R-:W3:Y:S07]  /*0660*/  LDS.64 R22, [R28] ;  /* 0x000000001c167984 */ /* 0x000eee0000000a00 */
[----:B------:R-:W-:Y:S02]  /*0670*/  DFMA R16, R16, R16, R26 ;  /* 0x000000101010722b */ /* 0x000fe4000000001a */
[----:B---3--:R-:W-:Y:S01]  /*0680*/  DADD R22, R14, -R22 ;  /* 0x000000000e167229 */ /* 0x008fe20000000816 */
[----:B------:R-:W4:Y:S07]  /*0690*/  LDS.64 R14, [R29] ;  /* 0x000000001d0e7984 */ /* 0x000f2e0000000a00 */
[----:B------:R-:W-:Y:S01]  /*06a0*/  DFMA R22, R22, R22, R16 ;  /* 0x000000161616722b */ /* 0x000fe20000000010 */
[----:B------:R0:W2:Y:S02]  /*06b0*/  LDG.E.64 R16, desc[UR8][R36.64] ;  /* 0x0000000824107981 */ /* 0x0000a4000c1e1b00 */
[C---:B0-----:R-:W-:Y:S01]  /*06c0*/  IMAD.WIDE R36, R21.reuse, 0x8, R36 ;  /* 0x0000000815247825 */ /* 0x041fe200078e0224 */
[----:B----4-:R-:W-:Y:S01]  /*06d0*/  DADD R14, R24, -R14 ;  /* 0x00000000180e7229 */ /* 0x010fe2000000080e */
[----:B------:R-:W5:Y:S02]  /*06e0*/  LDS.64 R24, [R35] ;  /* 0x0000000023187984 */ /* 0x000f640000000a00 */
[----:B------:R-:W-:-:S05]  /*06f0*/  IMAD.WIDE R26, R21, 0x8, R36 ;  /* 0x00000008151a7825 */ /* 0x000fca00078e0224 */
[----:B------:R-:W-:Y:S01]  /*0700*/  DFMA R14, R14, R14, R22 ;  /* 0x0000000e0e0e722b */ /* 0x000fe20000000016 */
[----:B------:R0:W3:Y:S01]  /*0710*/  LDG.E.64 R22, desc[UR8][R36.64] ;  /* 0x0000000824167981 */ /* 0x0000e2000c1e1b00 */
[----:B------:R-:W-:-:S06]  /*0720*/  IMAD.WIDE R28, R21, 0x8, R26 ;  /* 0x00000008151c7825 */ /* 0x000fcc00078e021a */
[----:B------:R-:W4:Y:S01]  /*0730*/  LDG.E.64 R28, desc[UR8][R28.64] ;  /* 0x000000081c1c7981 */ /* 0x000f22000c1e1b00 */
[----:B-----5:R-:W-:-:S03]  /*0740*/  DADD R24, R18, -R24 ;  /* 0x0000000012187229 */ /* 0x020fc60000000818 */
[----:B------:R-:W5:Y:S01]  /*0750*/  LDG.E.64 R18, desc[UR8][R26.64] ;  /* 0x000000081a127981 */ /* 0x000f62000c1e1b00 */
[----:B------:R-:W-:-:S04]  /*0760*/  LEA R35, R20, R35, 0x3 ;  /* 0x0000002314237211 */ /* 0x000fc800078e18ff */
[----:B------:R-:W-:Y:S01]  /*0770*/  DFMA R24, R24, R24, R14 ;  /* 0x000000181818722b */ /* 0x000fe2000000000e */
[----:B------:R1:W2:Y:S02]  /*0780*/  LDS.64 R14, [R35] ;  /* 0x00000000230e7984 */ /* 0x0002a40000000a00 */
[----:B-1----:R-:W-:-:S05]  /*0790*/  IMAD R35, R20, 0x8, R35 ;  /* 0x0000000814237824 */ /* 0x002fca00078e0223 */
[----:B0-----:R-:W-:-:S05]  /*07a0*/  LEA R37, R20, R35, 0x3 ;  /* 0x0000002314257211 */ /* 0x001fca00078e18ff */
[----:B------:R-:W-:-:S05]  /*07b0*/  IMAD R36, R20, 0x8, R37 ;  /* 0x0000000814247824 */ /* 0x000fca00078e0225 */
[----:B------:R-:W-:Y:S01]  /*07c0*/  LDS.64 R20, [R36] ;  /* 0x0000000024147984 */ /* 0x000fe20000000a00 */
[----:B------:R-:W-:-:S04]  /*07d0*/  IADD3 R34, PT, PT, R34, 0x8, RZ ;  /* 0x0000000822227810 */ /* 0x000fc80007ffe0ff */
[----:B------:R-:W-:Y:S01]  /*07e0*/  ISETP.NE.AND P0, PT, R34, R33, PT ;  /* 0x000000212200720c */ /* 0x000fe20003f05270 */
[----:B--2---:R-:W-:Y:S01]  /*07f0*/  DADD R14, R16, -R14 ;  /* 0x00000000100e7229 */ /* 0x004fe2000000080e */
[----:B------:R-:W3:Y:S07]  /*0800*/  LDS.64 R16, [R35] ;  /* 0x0000000023107984 */ /* 0x000eee0000000a00 */
[----:B------:R-:W-:Y:S02]  /*0810*/  DFMA R24, R14, R14, R24 ;  /* 0x0000000e0e18722b */ /* 0x000fe40000000018 */
[----:B------:R-:W5:Y:S01]  /*0820*/  LDS.64 R14, [R37] ;  /* 0x00000000250e7984 */ /* 0x000f620000000a00 */
[----:B---3--:R-:W-:-:S08]  /*0830*/  DADD R16, R22, -R16 ;  /* 0x0000000016107229 */ /* 0x008fd00000000810 */
[----:B------:R-:W-:Y:S02]  /*0840*/  DFMA R24, R16, R16, R24 ;  /* 0x000000101018722b */ /* 0x000fe40000000018 */
[----:B----4-:R-:W-:Y:S02]  /*0850*/  DADD R20, R28, -R20 ;  /* 0x000000001c147229 */ /* 0x010fe40000000814 */
[----:B-----5:R-:W-:-:S08]  /*0860*/  DADD R14, R18, -R14 ;  /* 0x00000000120e7229 */ /* 0x020fd0000000080e */
[----:B------:R-:W-:-:S08]  /*0870*/  DFMA R24, R14, R14, R24 ;  /* 0x0000000e0e18722b */ /* 0x000fd00000000018 */
[----:B------:R-:W-:Y:S01]  /*0880*/  DFMA R26, R20, R20, R24 ;  /* 0x00000014141a722b */ /* 0x000fe20000000018 */
[----:B------:R-:W-:Y:S10]  /*0890*/  @P0 BRA `(.L_x_270) ;  /* 0xfffffffc00200947 */ /* 0x000ff4000383ffff */
[----:B------:R-:W-:Y:S05]  /*08a0*/  BSYNC.RECONVERGENT B4 ;  /* 0x0000000000047941 */ /* 0x000fea0003800200 */
.L_x_269:
[----:B------:R-:W-:Y:S05]  /*08b0*/  BSYNC.RECONVERGENT B3 ;  /* 0x0000000000037941 */ /* 0x000fea0003800200 */
.L_x_268:
[----:B------:R-:W-:-:S04]  /*08c0*/  LOP3.LUT R8, R32, 0x7, RZ, 0xc0, !PT ;  /* 0x0000000720087812 */ /* 0x000fc800078ec0ff */
[----:B------:R-:W-:-:S13]  /*08d0*/  ISETP.NE.AND P0, PT, R8, RZ, PT ;  /* 0x000000ff0800720c */ /* 0x000fda0003f05270 */
[----:B------:R-:W-:Y:S05]  /*08e0*/  @!P0 BRA `(.L_x_267) ;  /* 0x0000000400448947 */ /* 0x000fea0003800000 */
[----:B------:R-:W-:Y:S01]  /*08f0*/  ISETP.GE.U32.AND P0, PT, R8, 0x4, PT ;  /* 0x000000040800780c */ /* 0x000fe20003f06070 */
[----:B------:R-:W-:-:S12]  /*0900*/  BSSY.RECONVERGENT B3, `(.L_x_271) ;  /* 0x0000023000037945 */ /* 0x000fd80003800200 */
[----:B------:R-:W-:Y:S05]  /*0910*/  @!P0 BRA `(.L_x_272) ;  /* 0x0000000000848947 */ /* 0x000fea0003800000 */
[----:B------:R-:W0:Y:S01]  /*0920*/  LDC.64 R14, c[0x0][0x3b0] ;  /* 0x0000ec00ff0e7b82 */ /* 0x000e220000000a00 */
[----:B------:R-:W-:-:S07]  /*0930*/  IMAD.IADD R8, R33, 0x1, R9 ;  /* 0x0000000121087824 */ /* 0x000fce00078e0209 */
[----:B------:R-:W1:Y:S01]  /*0940*/  LDC.64 R28, c[0x0][0x380] ;  /* 0x0000e000ff1c7b82 */ /* 0x000e620000000a00 */
[----:B0-----:R-:W-:-:S04]  /*0950*/  IMAD R17, R8, R15, R2 ;  /* 0x0000000f08117224 */ /* 0x001fc800078e0202 */
[----:B-1----:R-:W-:-:S05]  /*0960*/  IMAD.WIDE R28, R17, 0x8, R28 ;  /* 0x00000008111c7825 */ /* 0x002fca00078e021c */
[----:B------:R0:W2:Y:S01]  /*0970*/  LDG.E.64 R18, desc[UR8][R28.64] ;  /* 0x000000081c127981 */ /* 0x0000a2000c1e1b00 */
[----:B------:R-:W-:-:S05]  /*0980*/  IMAD.WIDE R22, R15, 0x8, R28 ;  /* 0x000000080f167825 */ /* 0x000fca00078e021c */
[----:B------:R1:W3:Y:S01]  /*0990*/  LDG.E.64 R24, desc[UR8][R22.64] ;  /* 0x0000000816187981 */ /* 0x0002e2000c1e1b00 */
[----:B------:R-:W-:-:S05]  /*09a0*/  IMAD.WIDE R34, R15, 0x8, R22 ;  /* 0x000000080f227825 */ /* 0x000fca00078e0216 */
[----:B------:R4:W5:Y:S01]  /*09b0*/  LDG.E.64 R20, desc[UR8][R34.64] ;  /* 0x0000000822147981 */ /* 0x000962000c1e1b00 */
[----:B------:R-:W-:-:S06]  /*09c0*/  IMAD.WIDE R16, R15, 0x8, R34 ;  /* 0x000000080f107825 */ /* 0x000fcc00078e0222 */
[----:B------:R-:W5:Y:S01]  /*09d0*/  LDG.E.64 R16, desc[UR8][R16.64] ;  /* 0x0000000810107981 */ /* 0x000f62000c1e1b00 */
[----:B------:R-:W0:Y:S01]  /*09e0*/  S2UR UR5, SR_CgaCtaId ;  /* 0x00000000000579c3 */ /* 0x000e220000008800 */
[----:B------:R-:W-:Y:S01]  /*09f0*/  UMOV UR4, 0x400 ;  /* 0x0000040000047882 */ /* 0x000fe20000000000 */
[C---:B------:R-:W-:Y:S02]  /*0a00*/  IMAD R8, R33.reuse, R14, R7 ;  /* 0x0000000e21087224 */ /* 0x040fe400078e0207 */
[----:B------:R-:W-:Y:S01]  /*0a10*/  VIADD R33, R33, 0x4 ;  /* 0x0000000421217836 */ /* 0x000fe20000000000 */
[----:B0-----:R-:W-:-:S06]  /*0a20*/  ULEA UR4, UR5, UR4, 0x18 ;  /* 0x0000000405047291 */ /* 0x001fcc000f8ec0ff */
[----:B------:R-:W-:-:S04]  /*0a30*/  LEA R37, R8, UR4, 0x3 ;  /* 0x0000000408257c11 */ /* 0x000fc8000f8e18ff */
[C---:B------:R-:W-:Y:S01]  /*0a40*/  LEA R8, R14.reuse, R37, 0x3 ;  /* 0x000000250e087211 */ /* 0x040fe200078e18ff */
[----:B------:R-:W2:Y:S04]  /*0a50*/  LDS.64 R28, [R37] ;  /* 0x00000000251c7984 */ /* 0x000ea80000000a00 */
[----:B-1----:R-:W3:Y:S01]  /*0a60*/  LDS.64 R22, [R8] ;  /* 0x0000000008167984 */ /* 0x002ee20000000a00 */
[----:B----4-:R-:W-:-:S05]  /*0a70*/  IMAD R35, R14, 0x8, R8 ;  /* 0x000000080e237824 */ /* 0x010fca00078e0208 */
[----:B------:R-:W-:-:S05]  /*0a80*/  LEA R34, R14, R35, 0x3 ;  /* 0x000000230e227211 */ /* 0x000fca00078e18ff */
[----:B------:R-:W5:Y:S01]  /*0a90*/  LDS.64 R14, [R34] ;  /* 0x00000000220e7984 */ /* 0x000f620000000a00 */
[----:B--2---:R-:W-:-:S03]  /*0aa0*/  DADD R28, R18, -R28 ;  /* 0x00000000121c7229 */ /* 0x004fc6000000081c */
[----:B------:R-:W0:Y:S01]  /*0ab0*/  LDS.64 R18, [R35] ;  /* 0x0000000023127984 */ /* 0x000e220000000a00 */
[----:B---3--:R-:W-:-:S04]  /*0ac0*/  DADD R22, R24, -R22 ;  /* 0x0000000018167229 */ /* 0x008fc80000000816 */
[----:B------:R-:W-:-:S08]  /*0ad0*/  DFMA R26, R28, R28, R26 ;  /* 0x0000001c1c1a722b */ /* 0x000fd0000000001a */
[----:B------:R-:W-:Y:S02]  /*0ae0*/  DFMA R26, R22, R22, R26 ;  /* 0x00000016161a722b */ /* 0x000fe4000000001a */
[----:B-----5:R-:W-:Y:S02]  /*0af0*/  DADD R14, R16, -R14 ;  /* 0x00000000100e7229 */ /* 0x020fe4000000080e */
[----:B0-----:R-:W-:-:S08]  /*0b00*/  DADD R18, R20, -R18 ;  /* 0x0000000014127229 */ /* 0x001fd00000000812 */
[----:B------:R-:W-:-:S08]  /*0b10*/  DFMA R26, R18, R18, R26 ;  /* 0x00000012121a722b */ /* 0x000fd0000000001a */
[----:B------:R-:W-:-:S11]  /*0b20*/  DFMA R26, R14, R14, R26 ;  /* 0x0000000e0e1a722b */ /* 0x000fd6000000001a */
.L_x_272:
[----:B------:R-:W-:Y:S05]  /*0b30*/  BSYNC.RECONVERGENT B3 ;  /* 0x0000000000037941 */ /* 0x000fea0003800200 */
.L_x_271:
[----:B------:R-:W-:-:S13]  /*0b40*/  LOP3.LUT P0, R8, R32, 0x3, RZ, 0xc0, !PT ;  /* 0x0000000320087812 */ /* 0x000fda000780c0ff */
[----:B------:R-:W-:Y:S05]  /*0b50*/  @!P0 BRA `(.L_x_267) ;  /* 0x0000000000a88947 */ /* 0x000fea0003800000 */
[----:B------:R-:W-:Y:S01]  /*0b60*/  ISETP.NE.AND P0, PT, R8, 0x1, PT ;  /* 0x000000010800780c */ /* 0x000fe20003f05270 */
[----:B------:R-:W-:Y:S01]  /*0b70*/  BSSY.RECONVERGENT B3, `(.L_x_273) ;  /* 0x0000019000037945 */ /* 0x000fe20003800200 */
[----:B------:R-:W-:-:S04]  /*0b80*/  LOP3.LUT R32, R32, 0x1, RZ, 0xc0, !PT ;  /* 0x0000000120207812 */ /* 0x000fc800078ec0ff */
[----:B------:R-:W-:-:S07]  /*0b90*/  ISETP.NE.U32.AND P1, PT, R32, 0x1, PT ;  /* 0x000000012000780c */ /* 0x000fce0003f25070 */
[----:B------:R-:W-:Y:S06]  /*0ba0*/  @!P0 BRA `(.L_x_274) ;  /* 0x0000000000548947 */ /* 0x000fec0003800000 */
[----:B------:R-:W0:Y:S01]  /*0bb0*/  LDC.64 R14, c[0x0][0x3b0] ;  /* 0x0000ec00ff0e7b82 */ /* 0x000e220000000a00 */
[----:B------:R-:W-:-:S07]  /*0bc0*/  IADD3 R8, PT, PT, R33, R9, RZ ;  /* 0x0000000921087210 */ /* 0x000fce0007ffe0ff */
[----:B------:R-:W1:Y:S01]  /*0bd0*/  LDC.64 R16, c[0x0][0x380] ;  /* 0x0000e000ff107b82 */ /* 0x000e620000000a00 */
[----:B0-----:R-:W-:-:S04]  /*0be0*/  IMAD R23, R8, R15, R2 ;  /* 0x0000000f08177224 */ /* 0x001fc800078e0202 */
[----:B-1----:R-:W-:-:S05]  /*0bf0*/  IMAD.WIDE R22, R23, 0x8, R16 ;  /* 0x0000000817167825 */ /* 0x002fca00078e0210 */
[----:B------:R-:W2:Y:S01]  /*0c00*/  LDG.E.64 R20, desc[UR8][R22.64] ;  /* 0x0000000816147981 */ /* 0x000ea2000c1e1b00 */
[----:B------:R-:W-:-:S06]  /*0c10*/  IMAD.WIDE R16, R15, 0x8, R22 ;  /* 0x000000080f107825 */ /* 0x000fcc00078e0216 */
[----:B------:R-:W3:Y:S01]  /*0c20*/  LDG.E.64 R16, desc[UR8][R16.64] ;  /* 0x0000000810107981 */ /* 0x000ee2000c1e1b00 */
[----:B------:R-:W0:Y:S01]  /*0c30*/  S2UR UR5, SR_CgaCtaId ;  /* 0x00000000000579c3 */ /* 0x000e220000008800 */
[----:B------:R-:W-:Y:S01]  /*0c40*/  UMOV UR4, 0x400 ;  /* 0x0000040000047882 */ /* 0x000fe20000000000 */
[C---:B------:R-:W-:Y:S01]  /*0c50*/  IMAD R8, R33.reuse, R14, R7 ;  /* 0x0000000e21087224 */ /* 0x040fe200078e0207 */
[----:B------:R-:W-:Y:S01]  /*0c60*/  IADD3 R33, PT, PT, R33, 0x2, RZ ;  /* 0x0000000221217810 */ /* 0x000fe20007ffe0ff */
[----:B0-----:R-:W-:-:S06]  /*0c70*/  ULEA UR4, UR5, UR4, 0x18 ;  /* 0x0000000405047291 */ /* 0x001fcc000f8ec0ff */
[----:B------:R-:W-:-:S05]  /*0c80*/  LEA R25, R8, UR4, 0x3 ;  /* 0x0000000408197c11 */ /* 0x000fca000f8e18ff */
[----:B------:R-:W2:Y:S01]  /*0c90*/  LDS.64 R18, [R25] ;  /* 0x0000000019127984 */ /* 0x000ea20000000a00 */
[----:B------:R-:W-:-:S05]  /*0ca0*/  IMAD R8, R14, 0x8, R25 ;  /* 0x000000080e087824 */ /* 0x000fca00078e0219 */
[----:B------:R-:W3:Y:S01]  /*0cb0*/  LDS.64 R14, [R8] ;  /* 0x00000000080e7984 */ /* 0x000ee20000000a00 */
[----:B--2---:R-:W-:Y:S02]  /*0cc0*/  DADD R18, R20, -R18 ;  /* 0x0000000014127229 */ /* 0x004fe40000000812 */
[----:B---3--:R-:W-:-:S06]  /*0cd0*/  DADD R14, R16, -R14 ;  /* 0x00000000100e7229 */ /* 0x008fcc000000080e */
[----:B------:R-:W-:-:S08]  /*0ce0*/  DFMA R26, R18, R18, R26 ;  /* 0x00000012121a722b */ /* 0x000fd0000000001a */
[----:B------:R-:W-:-:S11]  /*0cf0*/  DFMA R26, R14, R14, R26 ;  /* 0x0000000e0e1a722b */ /* 0x000fd6000000001a */
.L_x_274:
[----:B------:R-:W-:Y:S05]  /*0d00*/  BSYNC.RECONVERGENT B3 ;  /* 0x0000000000037941 */ /* 0x000fea0003800200 */
.L_x_273:
[----:B------:R-:W-:Y:S05]  /*0d10*/  @P1 BRA `(.L_x_267) ;  /* 0x0000000000381947 */ /* 0x000fea0003800000 */
[----:B------:R-:W0:Y:S01]  /*0d20*/  LDC.64 R14, c[0x0][0x380] ;  /* 0x0000e000ff0e7b82 */ /* 0x000e220000000a00 */
[----:B------:R-:W1:Y:S01]  /*0d30*/  LDCU.64 UR10, c[0x0][0x3b0] ;  /* 0x00007600ff0a77ac */ /* 0x000e620008000a00 */
[----:B------:R-:W-:-:S04]  /*0d40*/  IMAD.IADD R17, R33, 0x1, R9 ;  /* 0x0000000121117824 */ /* 0x000fc800078e0209 */
[----:B-1----:R-:W-:-:S04]  /*0d50*/  IMAD R17, R17, UR11, R2 ;  /* 0x0000000b11117c24 */ /* 0x002fc8000f8e0202 */
[----:B0-----:R-:W-:-:S06]  /*0d60*/  IMAD.WIDE R14, R17, 0x8, R14 ;  /* 0x00000008110e7825 */ /* 0x001fcc00078e020e */
[----:B------:R-:W2:Y:S01]  /*0d70*/  LDG.E.64 R14, desc[UR8][R14.64] ;  /* 0x000000080e0e7981 */ /* 0x000ea2000c1e1b00 */
[----:B------:R-:W0:Y:S01]  /*0d80*/  S2UR UR5, SR_CgaCtaId ;  /* 0x00000000000579c3 */ /* 0x000e220000008800 */
[----:B------:R-:W-:Y:S01]  /*0d90*/  UMOV UR4, 0x400 ;  /* 0x0000040000047882 */ /* 0x000fe20000000000 */
[----:B------:R-:W-:Y:S01]  /*0da0*/  IMAD R33, R33, UR10, R7 ;  /* 0x0000000a21217c24 */ /* 0x000fe2000f8e0207 */
[----:B0-----:R-:W-:-:S06]  /*0db0*/  ULEA UR4, UR5, UR4, 0x18 ;  /* 0x0000000405047291 */ /* 0x001fcc000f8ec0ff */
[----:B------:R-:W-:-:S05]  /*0dc0*/  LEA R33, R33, UR4, 0x3 ;  /* 0x0000000421217c11 */ /* 0x000fca000f8e18ff */
[----:B------:R-:W2:Y:S02]  /*0dd0*/  LDS.64 R16, [R33] ;  /* 0x0000000021107984 */ /* 0x000ea40000000a00 */
[----:B--2---:R-:W-:-:S08]  /*0de0*/  DADD R16, R14, -R16 ;  /* 0x000000000e107229 */ /* 0x004fd00000000810 */
[----:B------:R-:W-:-:S11]  /*0df0*/  DFMA R26, R16, R16, R26 ;  /* 0x00000010101a722b */ /* 0x000fd6000000001a */
.L_x_267:
[----:B------:R-:W-:Y:S05]  /*0e00*/  BSYNC.RECONVERGENT B0 ;  /* 0x0000000000007941 */ /* 0x000fea0003800200 */
.L_x_266:
[----:B------:R-:W-:Y:S01]  /*0e10*/  IADD3 R9, PT, PT, R9, R31, RZ ;  /* 0x0000001f09097210 */ /* 0x000fe20007ffe0ff */
[----:B------:R-:W-:Y:S01]  /*0e20*/  BAR.SYNC.DEFER_BLOCKING 0x0 ;  /* 0x0000000000007b1d */ /* 0x000fe20000010000 */
[----:B------:R-:W-:Y:S02]  /*0e30*/  IMAD.IADD R10, R10, 0x1, -R31 ;  /* 0x000000010a0a7824 */ /* 0x000fe400078e0a1f */
[----:B------:R-:W-:-:S13]  /*0e40*/  ISETP.GE.AND P0, PT, R9, R30, PT ;  /* 0x0000001e0900720c */ /* 0x000fda0003f06270 */
[----:B------:R-:W-:Y:S05]  /*0e50*/  @!P0 BRA `(.L_x_275) ;  /* 0xfffffff400188947 */ /* 0x000fea000383ffff */
.L_x_263:
[----:B------:R-:W0:Y:S01]  /*0e60*/  LDCU UR4, c[0x0][0x3b0] ;  /* 0x00007600ff0477ac */ /* 0x000e220008000800 */
[----:B------:R-:W-:-:S06]  /*0e70*/  DSETP.GEU.AND P0, PT, R26, R12, PT ;  /* 0x0000000c1a00722a */ /* 0x000fcc0003f0e000 */
[----:B------:R-:W-:Y:S02]  /*0e80*/  FSEL R12, R26, R12, !P0 ;  /* 0x0000000c1a0c7208 */ /* 0x000fe40004000000 */
[----:B------:R-:W-:-:S06]  /*0e90*/  FSEL R13, R27, R13, !P0 ;  /* 0x0000000d1b0d7208 */ /* 0x000fcc0004000000 */
[C---:B------:R-:W-:Y:S01]  /*0ea0*/  @!P0 IADD3 R6, PT, PT, R7.reuse, R4, RZ ;  /* 0x0000000407068210 */ /* 0x040fe20007ffe0ff */
[----:B------:R-:W-:Y:S01]  /*0eb0*/  VIADD R7, R7, 0x1 ;  /* 0x0000000107077836 */ /* 0x000fe20000000000 */
[----:B0-----:R-:W-:-:S04]  /*0ec0*/  VIMNMX R8, PT, PT, R5, UR4, PT ;  /* 0x0000000405087c48 */ /* 0x001fc8000bfe0100 */
[----:B------:R-:W-:-:S13]  /*0ed0*/  ISETP.NE.AND P1, PT, R7, R8, PT ;  /* 0x000000080700720c */ /* 0x000fda0003f25270 */
[----:B------:R-:W-:Y:S05]  /*0ee0*/  @P1 BRA `(.L_x_276) ;  /* 0xfffffff000bc1947 */ /* 0x000fea000383ffff */
.L_x_262:
[----:B------:R-:W-:Y:S05]  /*0ef0*/  BSYNC B1 ;  /* 0x0000000000017941 */ /* 0x000fea0003800000 */
.L_x_261:
[----:B------:R-:W0:Y:S01]  /*0f00*/  LDCU UR4, c[0x0][0x3b0] ;  /* 0x00007600ff0477ac */ /* 0x000e220008000800 */
[----:B------:R-:W1:Y:S01]  /*0f10*/  LDCU UR5, c[0x0][0x394] ;  /* 0x00007280ff0577ac */ /* 0x000e620008000800 */
[----:B0-----:R-:W-:Y:S01]  /*0f20*/  IADD3 R4, PT, PT, R4, UR4, RZ ;  /* 0x0000000404047c10 */ /* 0x001fe2000fffe0ff */
[----:B------:R-:W-:-:S03]  /*0f30*/  VIADD R5, R5, -UR4 ;  /* 0x8000000405057c36 */ /* 0x000fc60008000000 */
[----:B-1----:R-:W-:-:S13]  /*0f40*/  ISETP.GE.AND P0, PT, R4, UR5, PT ;  /* 0x0000000504007c0c */ /* 0x002fda000bf06270 */
[----:B------:R-:W-:Y:S05]  /*0f50*/  @!P0 BRA `(.L_x_277) ;  /* 0xfffffff000808947 */ /* 0x000fea000383ffff */
[----:B------:R-:W-:Y:S05]  /*0f60*/  BSYNC B2 ;  /* 0x0000000000027941 */ /* 0x000fea0003800000 */
.L_x_260:
[----:B------:R-:W-:-:S07]  /*0f70*/  IADD3 R7, PT, PT, R6, 0x1, RZ ;  /* 0x0000000106077810 */ /* 0x000fce0007ffe0ff */
.L_x_259:
[----:B------:R-:W0:Y:S02]  /*0f80*/  LDC.64 R4, c[0x0][0x3a0] ;  /* 0x0000e800ff047b82 */ /* 0x000e240000000a00 */
[----:B0-----:R-:W-:-:S05]  /*0f90*/  IMAD.WIDE R4, R2, 0x4, R4 ;  /* 0x0000000402047825 */ /* 0x001fca00078e0204 */
[----:B------:R-:W2:Y:S01]  /*0fa0*/  LDG.E R6, desc[UR8][R4.64] ;  /* 0x0000000804067981 */ /* 0x000ea2000c1e1900 */
[----:B------:R-:W-:Y:S03]  /*0fb0*/  BSSY.RECONVERGENT B0, `(.L_x_278) ;  /* 0x000000b000007945 */ /* 0x000fe60003800200 */
[----:B------:R0:W-:Y:S01]  /*0fc0*/  STG.E desc[UR8][R4.64], R7 ;  /* 0x0000000704007986 */ /* 0x0001e2000c101908 */
[----:B--2---:R-:W-:-:S13]  /*0fd0*/  ISETP.NE.AND P0, PT, R6, R7, PT ;  /* 0x000000070600720c */ /* 0x004fda0003f05270 */
[----:B0-----:R-:W-:Y:S05]  /*0fe0*/  @!P0 BRA `(.L_x_279) ;  /* 0x00000000001c8947 */ /* 0x001fea0003800000 */
[----:B------:R-:W0:Y:S01]  /*0ff0*/  S2R R6, SR_LANEID ;  /* 0x0000000000067919 */ /* 0x000e220000000000 */
[----:B------:R-:W1:Y:S01]  /*1000*/  LDC.64 R4, c[0x0][0x3a8] ;  /* 0x0000ea00ff047b82 */ /* 0x000e620000000a00 */
[----:B------:R-:W-:Y:S02]  /*1010*/  VOTEU.ANY UR4, UPT, PT ;  /* 0x0000000000047886 */ /* 0x000fe400038e0100 */
[----:B------:R-:W-:Y:S02]  /*1020*/  UFLO.U32 UR5, UR4 ;  /* 0x00000004000572bd */ /* 0x000fe400080e0000 */
[----:B------:R-:W1:Y:S04]  /*1030*/  POPC R7, UR4 ;  /* 0x0000000400077d09 */ /* 0x000e680008000000 */
[----:B0-----:R-:W-:-:S13]  /*1040*/  ISETP.EQ.U32.AND P0, PT, R6, UR5, PT ;  /* 0x0000000506007c0c */ /* 0x001fda000bf02070 */
[----:B-1----:R0:W-:Y:S02]  /*1050*/  @P0 REDG.E.ADD.STRONG.GPU desc[UR8][R4.64], R7 ;  /* 0x000000070400098e */ /* 0x0021e4000c12e108 */
.L_x_279:
[----:B------:R-:W-:Y:S05]  /*1060*/  BSYNC.RECONVERGENT B0 ;  /* 0x0000000000007941 */ /* 0x000fea0003800200 */
.L_x_278:
[----:B0-----:R-:W0:Y:S01]  /*1070*/  LDC R5, c[0x0][0x370] ;  /* 0x0000dc00ff057b82 */ /* 0x001e220000000800 */
[----:B------:R-:W1:Y:S01]  /*1080*/  LDCU UR4, c[0x0][0x390] ;  /* 0x00007200ff0477ac */ /* 0x000e620008000800 */
[----:B0-----:R-:W-:-:S05]  /*1090*/  IMAD R2, R5, UR6, R2 ;  /* 0x0000000605027c24 */ /* 0x001fca000f8e0202 */
[----:B-1----:R-:W-:-:S13]  /*10a0*/  ISETP.GE.AND P0, PT, R2, UR4, PT ;  /* 0x0000000402007c0c */ /* 0x002fda000bf06270 */
[----:B------:R-:W-:Y:S05]  /*10b0*/  @!P0 BRA `(.L_x_280) ;  /* 0xffffffec00fc8947 */ /* 0x000fea000383ffff */
[----:B------:R-:W-:Y:S05]  /*10c0*/  EXIT ;  /* 0x000000000000794d */ /* 0x000fea0003800000 */
.L_x_281:
        /* <DEDUP_REMOVED lines=11> */
.L_x_319:


//--------------------- .text._Z16assignmentKernelPdS_iiiPiS0_ii --------------------------
	.section	.text._Z16assignmentKernelPdS_iiiPiS0_ii,"ax",@progbits
	.align	128
        .global         _Z16assignmentKernelPdS_iiiPiS0_ii
        .type           _Z16assignmentKernelPdS_iiiPiS0_ii,@function
        .size           _Z16assignmentKernelPdS_iiiPiS0_ii,(.L_x_320 - _Z16assignmentKernelPdS_iiiPiS0_ii)
        .other          _Z16assignmentKernelPdS_iiiPiS0_ii,@"STO_CUDA_ENTRY STV_DEFAULT"
_Z16assignmentKernelPdS_iiiPiS0_ii:
.text._Z16assignmentKernelPdS_iiiPiS0_ii:
[----:B------:R-:W-:Y:S01]  /*0000*/  LDC R1, c[0x0][0x37c] ;  /* 0x0000df00ff017b82 */ /* 0x000fe20000000800 */
[----:B------:R-:W0:Y:S01]  /*0010*/  S2R R0, SR_TID.X ;  /* 0x0000000000007919 */ /* 0x000e220000002100 */
[----:B------:R-:W0:Y:S01]  /*0020*/  LDCU UR10, c[0x0][0x360] ;  /* 0x00006c00ff0a77ac */ /* 0x000e220008000800 */
[----:B------:R-:W0:Y:S01]  /*0030*/  S2R R3, SR_CTAID.X ;  /* 0x0000000000037919 */ /* 0x000e220000002500 */
[----:B------:R-:W1:Y:S01]  /*0040*/  LDCU UR4, c[0x0][0x390] ;  /* 0x00007200ff0477ac */ /* 0x000e620008000800 */
[----:B0-----:R-:W-:-:S05]  /*0050*/  IMAD R2, R3, UR10, R0 ;  /* 0x0000000a03027c24 */ /* 0x001fca000f8e0200 */
[----:B-1----:R-:W-:-:S13]  /*0060*/  ISETP.GE.AND P0, PT, R2, UR4, PT ;  /* 0x0000000402007c0c */ /* 0x002fda000bf06270 */
[----:B------:R-:W-:Y:S05]  /*0070*/  @P0 EXIT ;  /* 0x000000000000094d */ /* 0x000fea0003800000 */
[----:B------:R-:W0:Y:S01]  /*0080*/  LDCU UR4, c[0x0][0x398] ;  /* 0x00007300ff0477ac */ /* 0x000e220008000800 */
[----:B------:R-:W1:Y:S01]  /*0090*/  LDCU UR5, c[0x0][0x370] ;  /* 0x00006e00ff0577ac */ /* 0x000e620008000800 */
[----:B------:R-:W2:Y:S01]  /*00a0*/  LDCU.64 UR12, c[0x0][0x358] ;  /* 0x00006b00ff0c77ac */ /* 0x000ea20008000a00 */
[----:B0-----:R-:W-:Y:S02]  /*00b0*/  ULOP3.LUT UR8, UR4, 0x7, URZ, 0xc0, !UPT ;  /* 0x0000000704087892 */ /* 0x001fe4000f8ec0ff */
[----:B------:R-:W-:Y:S02]  /*00c0*/  ULOP3.LUT UR9, UR4, 0x3, URZ, 0xc0, !UPT ;  /* 0x0000000304097892 */ /* 0x000fe4000f8ec0ff */
[----:B------:R-:W-:Y:S02]  /*00d0*/  UIADD3 UR6, UPT, UPT, UR8, -0x1, URZ ;  /* 0xffffffff08067890 */ /* 0x000fe4000fffe0ff */
[----:B------:R-:W-:Y:S02]  /*00e0*/  ULOP3.LUT UR4, UR4, 0x7ffffff8, URZ, 0xc0, !UPT ;  /* 0x7ffffff804047892 */ /* 0x000fe4000f8ec0ff */
[----:B-1----:R-:W-:-:S02]  /*00f0*/  UIMAD UR5, UR10, UR5, URZ ;  /* 0x000000050a0572a4 */ /* 0x002fc4000f8e02ff */
[----:B--2---:R-:W-:-:S11]  /*0100*/  UISETP.GE.U32.AND UP0, UPT, UR6, 0x3, UPT ;  /* 0x000000030600788c */ /* 0x004fd6000bf06070 */
.L_x_309:
[----:B0-----:R-:W0:Y:S01]  /*0110*/  LDCU UR6, c[0x0][0x394] ;  /* 0x00007280ff0677ac */ /* 0x001e220008000800 */
[----:B------:R-:W-:Y:S01]  /*0120*/  IMAD.MOV.U32 R3, RZ, RZ, RZ ;  /* 0x000000ffff037224 */ /* 0x000fe200078e00ff */
[----:B0-----:R-:W-:-:S09]  /*0130*/  UISETP.GE.AND UP1, UPT, UR6, 0x1, UPT ;  /* 0x000000010600788c */ /* 0x001fd2000bf26270 */
[----:B------:R-:W-:Y:S05]  /*0140*/  BRA.U !UP1, `(.L_x_282) ;  /* 0x0000001109807547 */ /* 0x000fea000b800000 */
[----:B------:R-:W0:Y:S01]  /*0150*/  LDCU UR6, c[0x0][0x394] ;  /* 0x00007280ff0677ac */ /* 0x000e220008000800 */
[----:B------:R-:W-:Y:S02]  /*0160*/  IMAD.MOV.U32 R26, RZ, RZ, -0x1 ;  /* 0xffffffffff1a7424 */ /* 0x000fe400078e00ff */
[----:B------:R-:W-:Y:S02]  /*0170*/  IMAD.MOV.U32 R3, RZ, RZ, RZ ;  /* 0x000000ffff037224 */ /* 0x000fe400078e00ff */
[----:B------:R-:W-:Y:S02]  /*0180*/  IMAD.MOV.U32 R6, RZ, RZ, 0x0 ;  /* 0x00000000ff067424 */ /* 0x000fe400078e00ff */
[----:B------:R-:W-:Y:S01]  /*0190*/  IMAD.MOV.U32 R7, RZ, RZ, 0x7ff00000 ;  /* 0x7ff00000ff077424 */ /* 0x000fe200078e00ff */
[----:B0-----:R-:W-:-:S07]  /*01a0*/  MOV R4, UR6 ;  /* 0x0000000600047c02 */ /* 0x001fce0008000f00 */
.L_x_306:
[----:B------:R-:W0:Y:S01]  /*01b0*/  LDC R5, c[0x0][0x398] ;  /* 0x0000e600ff057b82 */ /* 0x000e220000000800 */
[----:B------:R-:W1:Y:S07]  /*01c0*/  LDCU UR6, c[0x0][0x3b0] ;  /* 0x00007600ff0677ac */ /* 0x000e6e0008000800 */
[----:B------:R-:W1:Y:S01]  /*01d0*/  LDC R8, c[0x0][0x394] ;  /* 0x0000e500ff087b82 */ /* 0x000e620000000800 */
[----:B0-----:R-:W-:Y:S01]  /*01e0*/  ISETP.GE.AND P1, PT, R5, 0x1, PT ;  /* 0x000000010500780c */ /* 0x001fe20003f26270 */
[----:B------:R-:W-:-:S05]  /*01f0*/  IMAD.MOV R5, RZ, RZ, -R3 ;  /* 0x000000ffff057224 */ /* 0x000fca00078e0a03 */
[----:B-1----:R-:W-:Y:S02]  /*0200*/  VIADDMNMX R19, R5, R8, UR6, PT ;  /* 0x0000000605137e46 */ /* 0x002fe4000b800108 */
[----:B------:R-:W-:-:S05]  /*0210*/  VIMNMX R5, PT, PT, R4, UR6, PT ;  /* 0x0000000604057c48 */ /* 0x000fca000bfe0100 */
[----:B------:R-:W-:Y:S05]  /*0220*/  @!P1 BRA `(.L_x_283) ;  /* 0x0000000000749947 */ /* 0x000fea0003800000 */
[----:B------:R-:W-:Y:S02]  /*0230*/  IMAD.IADD R14, R0, 0x1, R3 ;  /* 0x00000001000e7824 */ /* 0x000fe400078e0203 */
[----:B------:R-:W-:-:S07]  /*0240*/  IMAD.MOV.U32 R13, RZ, RZ, RZ ;  /* 0x000000ffff0d7224 */ /* 0x000fce00078e00ff */
.L_x_287:
[----:B------:R-:W-:Y:S01]  /*0250*/  ISETP.GE.AND P0, PT, R0, R19, PT ;  /* 0x000000130000720c */ /* 0x000fe20003f06270 */
[----:B------:R-:W-:-:S12]  /*0260*/  BSSY.RECONVERGENT B0, `(.L_x_284) ;  /* 0x0000015000007945 */ /* 0x000fd80003800200 */
[----:B------:R-:W-:Y:S05]  /*0270*/  @P0 BRA `(.L_x_285) ;  /* 0x00000000004c0947 */ /* 0x000fea0003800000 */
[----:B------:R-:W0:Y:S01]  /*0280*/  S2UR UR7, SR_CgaCtaId ;  /* 0x00000000000779c3 */ /* 0x000e220000008800 */
[----:B------:R-:W1:Y:S01]  /*0290*/  LDCU UR11, c[0x0][0x3b0] ;  /* 0x00007600ff0b77ac */ /* 0x000e620008000800 */
[--C-:B------:R-:W-:Y:S01]  /*02a0*/  IMAD.MOV.U32 R12, RZ, RZ, R0.reuse ;  /* 0x000000ffff0c7224 */ /* 0x100fe200078e0000 */
[----:B------:R-:W2:Y:S05]  /*02b0*/  LDCU UR14, c[0x0][0x394] ;  /* 0x00007280ff0e77ac */ /* 0x000eaa0008000800 */
[----:B------:R-:W3:Y:S01]  /*02c0*/  LDC.64 R8, c[0x0][0x388] ;  /* 0x0000e200ff087b82 */ /* 0x000ee20000000a00 */
[----:B------:R-:W-:Y:S01]  /*02d0*/  UMOV UR6, 0x400 ;  /* 0x0000040000067882 */ /* 0x000fe20000000000 */
[----:B-1----:R-:W-:-:S02]  /*02e0*/  IMAD R10, R13, UR11, R0 ;  /* 0x0000000b0d0a7c24 */ /* 0x002fc4000f8e0200 */
[----:B--2---:R-:W-:Y:S01]  /*02f0*/  IMAD R17, R13, UR14, R14 ;  /* 0x0000000e0d117c24 */ /* 0x004fe2000f8e020e */
[----:B0-----:R-:W-:-:S06]  /*0300*/  ULEA UR6, UR7, UR6, 0x18 ;  /* 0x0000000607067291 */ /* 0x001fcc000f8ec0ff */
[----:B------:R-:W-:-:S07]  /*0310*/  LEA R15, R10, UR6, 0x3 ;  /* 0x000000060a0f7c11 */ /* 0x000fce000f8e18ff */
.L_x_286:
[----:B---3--:R-:W-:-:S06]  /*0320*/  IMAD.WIDE R10, R17, 0x8, R8 ;  /* 0x00000008110a7825 */ /* 0x008fcc00078e0208 */
[----:B------:R-:W2:Y:S01]  /*0330*/  LDG.E.64 R10, desc[UR12][R10.64] ;  /* 0x0000000c0a0a7981 */ /* 0x000ea2000c1e1b00 */
[----:B------:R-:W-:Y:S01]  /*0340*/  VIADD R12, R12, UR10 ;  /* 0x0000000a0c0c7c36 */ /* 0x000fe20008000000 */
[----:B------:R-:W-:Y:S01]  /*0350*/  MOV R16, UR10 ;  /* 0x0000000a00107c02 */ /* 0x000fe20008000f00 */
[----:B------:R-:W-:-:S03]  /*0360*/  VIADD R17, R17, UR10 ;  /* 0x0000000a11117c36 */ /* 0x000fc60008000000 */
[----:B------:R-:W-:Y:S01]  /*0370*/  ISETP.GE.AND P0, PT, R12, R19, PT ;  /* 0x000000130c00720c */ /* 0x000fe20003f06270 */
[----:B--2---:R0:W-:Y:S02]  /*0380*/  STS.64 [R15], R10 ;  /* 0x0000000a0f007388 */ /* 0x0041e40000000a00 */
[----:B0-----:R-:W-:-:S10]  /*0390*/  IMAD R15, R16, 0x8, R15 ;  /* 0x00000008100f7824 */ /* 0x001fd400078e020f */
[----:B------:R-:W-:Y:S05]  /*03a0*/  @!P0 BRA `(.L_x_286) ;  /* 0xfffffffc00dc8947 */ /* 0x000fea000383ffff */
.L_x_285:
[----:B------:R-:W-:Y:S05]  /*03b0*/  BSYNC.RECONVERGENT B0 ;  /* 0x0000000000007941 */ /* 0x000fea0003800200 */
.L_x_284:
[----:B------:R-:W0:Y:S01]  /*03c0*/  LDCU UR6, c[0x0][0x398] ;  /* 0x00007300ff0677ac */ /* 0x000e220008000800 */
[----:B------:R-:W-:-:S05]  /*03d0*/  VIADD R13, R13, 0x1 ;  /* 0x000000010d0d7836 */ /* 0x000fca0000000000 */
[----:B0-----:R-:W-:-:S13]  /*03e0*/  ISETP.NE.AND P0, PT, R13, UR6, PT ;  /* 0x000000060d007c0c */ /* 0x001fda000bf05270 */
[----:B------:R-:W-:Y:S05]  /*03f0*/  @P0 BRA `(.L_x_287) ;  /* 0xfffffffc00940947 */ /* 0x000fea000383ffff */
.L_x_283:
[----:B------:R-:W-:Y:S01]  /*0400*/  ISETP.GE.AND P0, PT, R19, 0x1, PT ;  /* 0x000000011300780c */ /* 0x000fe20003f06270 */
[----:B------:R-:W-:Y:S05]  /*0410*/  WARPSYNC.ALL ;  /* 0x0000000000007948 */ /* 0x000fea0003800000 */
[----:B------:R-:W-:Y:S06]  /*0420*/  BAR.SYNC.DEFER_BLOCKING 0x0 ;  /* 0x0000000000007b1d */ /* 0x000fec0000010000 */
[----:B------:R-:W-:Y:S04]  /*0430*/  BSSY.RECONVERGENT B0, `(.L_x_288) ;  /* 0x00000e9000007945 */ /* 0x000fe80003800200 */
[----:B------:R-:W-:Y:S05]  /*0440*/  @!P0 BRA `(.L_x_289) ;  /* 0x0000000c009c8947 */ /* 0x000fea0003800000 */
[----:B------:R-:W-:Y:S05]  /*0450*/  @!P1 BRA `(.L_x_290) ;  /* 0x0000000800789947 */ /* 0x000fea0003800000 */
[----:B------:R-:W-:Y:S01]  /*0460*/  BSSY.RECONVERGENT B1, `(.L_x_291) ;  /* 0x000009c000017945 */ /* 0x000fe20003800200 */
[----:B------:R-:W-:-:S07]  /*0470*/  IMAD.MOV.U32 R25, RZ, RZ, RZ ;  /* 0x000000ffff197224 */ /* 0x000fce00078e00ff */
.L_x_297:
[----:B------:R-:W0:Y:S01]  /*0480*/  LDC R24, c[0x0][0x398] ;  /* 0x0000e600ff187b82 */ /* 0x000e220000000800 */
[----:B------:R-:W-:Y:S01]  /*0490*/  IMAD.MOV.U32 R22, RZ, RZ, RZ ;  /* 0x000000ffff167224 */ /* 0x000fe200078e00ff */
[----:B------:R-:W-:Y:S02]  /*04a0*/  CS2R R16, SRZ ;  /* 0x0000000000107805 */ /* 0x000fe4000001ff00 */
[----:B0-----:R-:W-:-:S13]  /*04b0*/  ISETP.GE.U32.AND P0, PT, R24, 0x8, PT ;  /* 0x000000081800780c */ /* 0x001fda0003f06070 */
[----:B------:R-:W-:Y:S05]  /*04c0*/  @!P0 BRA `(.L_x_292) ;  /* 0x0000000000f48947 */ /* 0x000fea0003800000 */
[----:B------:R-:W0:Y:S01]  /*04d0*/  S2R R8, SR_CgaCtaId ;  /* 0x0000000000087919 */ /* 0x000e220000008800 */
[----:B------:R-:W-:Y:S01]  /*04e0*/  MOV R27, 0x400 ;  /* 0x00000400001b7802 */ /* 0x000fe20000000f00 */
[----:B------:R-:W-:Y:S01]  /*04f0*/  HFMA2 R28, -RZ, RZ, 0, 0 ;  /* 0x00000000ff1c7431 */ /* 0x000fe200000001ff */
[----:B------:R-:W-:Y:S02]  /*0500*/  CS2R R16, SRZ ;  /* 0x0000000000107805 */ /* 0x000fe4000001ff00 */
[----:B0-----:R-:W-:-:S07]  /*0510*/  LEA R27, R8, R27, 0x18 ;  /* 0x0000001b081b7211 */ /* 0x001fce00078ec0ff */
.L_x_293:
[----:B------:R-:W0:Y:S08]  /*0520*/  LDC.64 R8, c[0x0][0x3b0] ;  /* 0x0000ec00ff087b82 */ /* 0x000e300000000a00 */
[----:B------:R-:W1:Y:S01]  /*0530*/  LDC.64 R22, c[0x0][0x380] ;  /* 0x0000e000ff167b82 */ /* 0x000e620000000a00 */
[----:B0-----:R-:W-:-:S04]  /*0540*/  IMAD R11, R28, R9, R2 ;  /* 0x000000091c0b7224 */ /* 0x001fc800078e0202 */
[----:B-1----:R-:W-:-:S05]  /*0550*/  IMAD.WIDE R22, R11, 0x8, R22 ;  /* 0x000000080b167825 */ /* 0x002fca00078e0216 */
[----:B------:R0:W2:Y:S01]  /*0560*/  LDG.E.64 R12, desc[UR12][R22.64] ;  /* 0x0000000c160c7981 */ /* 0x0000a2000c1e1b00 */
[----:B------:R-:W-:Y:S02]  /*0570*/  IMAD R14, R28, R8, R25 ;  /* 0x000000081c0e7224 */ /* 0x000fe400078e0219 */
[----:B0-----:R-:W-:-:S05]  /*0580*/  IMAD.WIDE R22, R9, 0x8, R22 ;  /* 0x0000000809167825 */ /* 0x001fca00078e0216 */
[----:B------:R0:W3:Y:S01]  /*0590*/  LDG.E.64 R10, desc[UR12][R22.64] ;  /* 0x0000000c160a7981 */ /* 0x0000e2000c1e1b00 */
[----:B------:R-:W-:Y:S02]  /*05a0*/  IMAD R29, R14, 0x8, R27 ;  /* 0x000000080e1d7824 */ /* 0x000fe400078e021b */
[----:B------:R-:W-:-:S03]  /*05b0*/  IMAD.WIDE R20, R9, 0x8, R22 ;  /* 0x0000000809147825 */ /* 0x000fc600078e0216 */
[----:B------:R1:W2:Y:S01]  /*05c0*/  LDS.64 R14, [R29] ;  /* 0x000000001d0e7984 */ /* 0x0002a20000000a00 */
[----:B------:R-:W-:-:S04]  /*05d0*/  IMAD.WIDE R18, R9, 0x8, R20 ;  /* 0x0000000809127825 */ /* 0x000fc800078e0214 */
[----:B-1----:R-:W-:-:S05]  /*05e0*/  IMAD R29, R8, 0x8, R29 ;  /* 0x00000008081d7824 */ /* 0x002fca00078e021d */
[----:B0-----:R0:W3:Y:S02]  /*05f0*/  LDS.64 R22, [R29] ;  /* 0x000000001d167984 */ /* 0x0010e40000000a00 */
[----:B0-----:R-:W-:Y:S01]  /*0600*/  IMAD R29, R8, 0x8, R29 ;  /* 0x00000008081d7824 */ /* 0x001fe200078e021d */
[----:B--2---:R-:W-:Y:S01]  /*0610*/  DADD R14, R12, -R14 ;  /* 0x000000000c0e7229 */ /* 0x004fe2000000080e */
[----:B------:R-:W2:Y:S07]  /*0620*/  LDG.E.64 R12, desc[UR12][R20.64] ;  /* 0x0000000c140c7981 */ /* 0x000eae000c1e1b00 */
[----:B------:R-:W-:Y:S01]  /*0630*/  DFMA R14, R14, R14, R16 ;  /* 0x0000000e0e0e722b */ /* 0x000fe20000000010 */
[----:B------:R0:W4:Y:S02]  /*0640*/  LDG.E.64 R16, desc[UR12][R18.64] ;  /* 0x0000000c12107981 */ /* 0x000124000c1e1b00 */
[----:B0-----:R-:W-:-:S05]  /*0650*/  IMAD.WIDE R18, R9, 0x8, R18 ;  /* 0x0000000809127825 */ /* 0x001fca00078e0212 */
[----:B------:R-:W5:Y:S01]  /*0660*/  LDG.E.64 R20, desc[UR12][R18.64] ;  /* 0x0000000c12147981 */ /* 0x000f62000c1e1b00 */
[----:B---3--:R-:W-:Y:S01]  /*0670*/  DADD R10, R10, -R22 ;  /* 0x000000000a0a7229 */ /* 0x008fe20000000816 */
[----:B------:R-:W-:-:S04]  /*0680*/  IMAD R22, R8, 0x8, R29 ;  /* 0x0000000808167824 */ /* 0x000fc800078e021d */
[----:B------:R-:W-:-:S03]  /*0690*/  IMAD R23, R8, 0x8, R22 ;  /* 0x0000000808177824 */ /* 0x000fc600078e0216 */
[----:B------:R-:W-:Y:S02]  /*06a0*/  DFMA R14, R10, R10, R14 ;  /* 0x0000000a0a0e722b */ /* 0x000fe4000000000e */
[----:B------:R-:W2:Y:S02]  /*06b0*/  LDS.64 R10, [R29] ;  /* 0x000000001d0a7984 */ /* 0x000ea40000000a00 */
[----:B--2---:R-:W-:Y:S02]  /*06c0*/  DADD R12, R12, -R10 ;  /* 0x000000000c0c7229 */ /* 0x004fe4000000080a */
[----:B------:R-:W4:Y:S06]  /*06d0*/  LDS.64 R10, [R22] ;  /* 0x00000000160a7984 */ /* 0x000f2c0000000a00 */
[----:B------:R-:W-:-:S02]  /*06e0*/  DFMA R14, R12, R12, R14 ;  /* 0x0000000c0c0e722b */ /* 0x000fc4000000000e */
[----:B----4-:R-:W-:Y:S01]  /*06f0*/  DADD R16, R16, -R10 ;  /* 0x0000000010107229 */ /* 0x010fe2000000080a */
[----:B------:R-:W-:-:S05]  /*0700*/  IMAD.WIDE R10, R9, 0x8, R18 ;  /* 0x00000008090a7825 */ /* 0x000fca00078e0212 */
[----:B------:R0:W2:Y:S02]  /*0710*/  LDG.E.64 R12, desc[UR12][R10.64] ;  /* 0x0000000c0a0c7981 */ /* 0x0000a4000c1e1b00 */
[----:B------:R-:W-:Y:S02]  /*0720*/  DFMA R14, R16, R16, R14 ;  /* 0x00000010100e722b */ /* 0x000fe4000000000e */
[----:B------:R-:W5:Y:S01]  /*0730*/  LDS.64 R16, [R23] ;  /* 0x0000000017107984 */ /* 0x000f620000000a00 */
[----:B0-----:R-:W-:-:S04]  /*0740*/  IMAD.WIDE R10, R9, 0x8, R10 ;  /* 0x00000008090a7825 */ /* 0x001fc800078e020a */
[----:B------:R-:W-:-:S06]  /*0750*/  IMAD.WIDE R18, R9, 0x8, R10 ;  /* 0x0000000809127825 */ /* 0x000fcc00078e020a */
[----:B------:R-:W3:Y:S01]  /*0760*/  LDG.E.64 R18, desc[UR12][R18.64] ;  /* 0x0000000c12127981 */ /* 0x000ee2000c1e1b00 */
[----:B-----5:R-:W-:-:S03]  /*0770*/  DADD R20, R20, -R16 ;  /* 0x0000000014147229 */ /* 0x020fc60000000810 */
[----:B------:R-:W4:Y:S01]  /*0780*/  LDG.E.64 R16, desc[UR12][R10.64] ;  /* 0x0000000c0a107981 */ /* 0x000f22000c1e1b00 */
[----:B------:R-:W-:-:S04]  /*0790*/  LEA R29, R8, R23, 0x3 ;  /* 0x00000017081d7211 */ /* 0x000fc800078e18ff */
[----:B------:R-:W-:Y:S02]  /*07a0*/  DFMA R14, R20, R20, R14 ;  /* 0x00000014140e722b */ /* 0x000fe4000000000e */
[----:B------:R-:W2:Y:S01]  /*07b0*/  LDS.64 R20, [R29] ;  /* 0x000000001d147984 */ /* 0x000ea20000000a00 */
[----:B------:R-:W-:-:S04]  /*07c0*/  IMAD R22, R8, 0x8, R29 ;  /* 0x0000000808167824 */ /* 0x000fc800078e021d */
[----:B------:R-:W-:-:S05]  /*07d0*/  IMAD R23, R8, 0x8, R22 ;  /* 0x0000000808177824 */ /* 0x000fca00078e0216 */
[----:B------:R-:W3:Y:S01]  /*07e0*/  LDS.64 R8, [R23] ;  /* 0x0000000017087984 */ /* 0x000ee20000000a00 */
[----:B------:R-:W-:-:S05]  /*07f0*/  VIADD R28, R28, 0x8 ;  /* 0x000000081c1c7836 */ /* 0x000fca0000000000 */
[----:B------:R-:W-:Y:S01]  /*0800*/  ISETP.NE.AND P0, PT, R28, UR4, PT ;  /* 0x000000041c007c0c */ /* 0x000fe2000bf05270 */
[----:B--2---:R-:W-:Y:S01]  /*0810*/  DADD R20, R12, -R20 ;  /* 0x000000000c147229 */ /* 0x004fe20000000814 */
[----:B------:R-:W4:Y:S07]  /*0820*/  LDS.64 R12, [R22] ;  /* 0x00000000160c7984 */ /* 0x000f2e0000000a00 */
[----:B------:R-:W-:Y:S02]  /*0830*/  DFMA R14, R20, R20, R14 ;  /* 0x00000014140e722b */ /* 0x000fe4000000000e */
[----:B---3--:R-:W-:-:S02]  /*0840*/  DADD R8, R18, -R8 ;  /* 0x0000000012087229 */ /* 0x008fc40000000808 */
[----:B----4-:R-:W-:-:S08]  /*0850*/  DADD R12, R16, -R12 ;  /* 0x00000000100c7229 */ /* 0x010fd0000000080c */
[----:B------:R-:W-:-:S08]  /*0860*/  DFMA R14, R12, R12, R14 ;  /* 0x0000000c0c0e722b */ /* 0x000fd0000000000e */
[----:B------:R-:W-:Y:S01]  /*0870*/  DFMA R16, R8, R8, R14 ;  /* 0x000000080810722b */ /* 0x000fe2000000000e */
[----:B------:R-:W-:Y:S10]  /*0880*/  @P0 BRA `(.L_x_293) ;  /* 0xfffffffc00240947 */ /* 0x000ff4000383ffff */
[----:B------:R-:W-:-:S07]  /*0890*/  IMAD.U32 R22, RZ, RZ, UR4 ;  /* 0x00000004ff167e24 */ /* 0x000fce000f8e00ff */
.L_x_292:
[----:B------:R-:W-:-:S09]  /*08a0*/  UISETP.NE.AND UP1, UPT, UR8, URZ, UPT ;  /* 0x000000ff0800728c */ /* 0x000fd2000bf25270 */
[----:B------:R-:W-:Y:S05]  /*08b0*/  BRA.U !UP1, `(.L_x_294) ;  /* 0x0000000509347547 */ /* 0x000fea000b800000 */
[----:B------:R-:W-:Y:S01]  /*08c0*/  UISETP.NE.AND UP1, UPT, UR9, URZ, UPT ;  /* 0x000000ff0900728c */ /* 0x000fe2000bf25270 */
[----:B------:R-:W-:Y:S10]  /*08d0*/  BRA.U !UP0, `(.L_x_295) ;  /* 0x0000000108807547 */ /* 0x000ff4000b800000 */
[----:B------:R-:W0:Y:S08]  /*08e0*/  LDC.64 R8, c[0x0][0x3b0] ;  /* 0x0000ec00ff087b82 */ /* 0x000e300000000a00 */
[----:B------:R-:W1:Y:S01]  /*08f0*/  LDC.64 R20, c[0x0][0x380] ;  /* 0x0000e000ff147b82 */ /* 0x000e620000000a00 */
[----:B0-----:R-:W-:-:S04]  /*0900*/  IMAD R11, R22, R9, R2 ;  /* 0x00000009160b7224 */ /* 0x001fc800078e0202 */
[----:B-1----:R-:W-:-:S05]  /*0910*/  IMAD.WIDE R20, R11, 0x8, R20 ;  /* 0x000000080b147825 */ /* 0x002fca00078e0214 */
[----:B------:R-:W2:Y:S01]  /*0920*/  LDG.E.64 R14, desc[UR12][R20.64] ;  /* 0x0000000c140e7981 */ /* 0x000ea2000c1e1b00 */
[----:B------:R-:W-:-:S05]  /*0930*/  IMAD.WIDE R28, R9, 0x8, R20 ;  /* 0x00000008091c7825 */ /* 0x000fca00078e0214 */
[----:B------:R0:W3:Y:S02]  /*0940*/  LDG.E.64 R18, desc[UR12][R28.64] ;  /* 0x0000000c1c127981 */ /* 0x0000e4000c1e1b00 */
[----:B0-----:R-:W-:-:S05]  /*0950*/  IMAD.WIDE R28, R9, 0x8, R28 ;  /* 0x00000008091c7825 */ /* 0x001fca00078e021c */
[----:B------:R0:W4:Y:S01]  /*0960*/  LDG.E.64 R10, desc[UR12][R28.64] ;  /* 0x0000000c1c0a7981 */ /* 0x000122000c1e1b00 */
[----:B------:R-:W-:-:S06]  /*0970*/  IMAD.WIDE R12, R9, 0x8, R28 ;  /* 0x00000008090c7825 */ /* 0x000fcc00078e021c */
[----:B------:R-:W5:Y:S01]  /*0980*/  LDG.E.64 R12, desc[UR12][R12.64] ;  /* 0x0000000c0c0c7981 */ /* 0x000f62000c1e1b00 */
[----:B------:R-:W1:Y:S01]  /*0990*/  S2UR UR7, SR_CgaCtaId ;  /* 0x00000000000779c3 */ /* 0x000e620000008800 */
[----:B------:R-:W-:Y:S01]  /*09a0*/  UMOV UR6, 0x400 ;  /* 0x0000040000067882 */ /* 0x000fe20000000000 */
[C---:B------:R-:W-:Y:S02]  /*09b0*/  IMAD R9, R22.reuse, R8, R25 ;  /* 0x0000000816097224 */ /* 0x040fe400078e0219 */
[----:B------:R-:W-:Y:S01]  /*09c0*/  VIADD R22, R22, 0x4 ;  /* 0x0000000416167836 */ /* 0x000fe20000000000 */
[----:B-1----:R-:W-:-:S06]  /*09d0*/  ULEA UR6, UR7, UR6, 0x18 ;  /* 0x0000000607067291 */ /* 0x002fcc000f8ec0ff */
[----:B------:R-:W-:-:S05]  /*09e0*/  LEA R23, R9, UR6, 0x3 ;  /* 0x0000000609177c11 */ /* 0x000fca000f8e18ff */
[----:B------:R-:W2:Y:S01]  /*09f0*/  LDS.64 R20, [R23] ;  /* 0x0000000017147984 */ /* 0x000ea20000000a00 */
[----:B------:R-:W-:-:S05]  /*0a00*/  IMAD R27, R8, 0x8, R23 ;  /* 0x00000008081b7824 */ /* 0x000fca00078e0217 */
[----:B0-----:R-:W-:-:S05]  /*0a10*/  LEA R29, R8, R27, 0x3 ;  /* 0x0000001b081d7211 */ /* 0x001fca00078e18ff */
[----:B------:R-:W-:-:S05]  /*0a20*/  IMAD R28, R8, 0x8, R29 ;  /* 0x00000008081c7824 */ /* 0x000fca00078e021d */
[----:B------:R-:W5:Y:S01]  /*0a30*/  LDS.64 R8, [R28] ;  /* 0x000000001c087984 */ /* 0x000f620000000a00 */
[----:B--2---:R-:W-:-:S03]  /*0a40*/  DADD R20, R14, -R20 ;  /* 0x000000000e147229 */ /* 0x004fc60000000814 */
[----:B------:R-:W3:Y:S05]  /*0a50*/  LDS.64 R14, [R27] ;  /* 0x000000001b0e7984 */ /* 0x000eea0000000a00 */
[----:B------:R-:W-:Y:S01]  /*0a60*/  DFMA R20, R20, R20, R16 ;  /* 0x000000141414722b */ /* 0x000fe20000000010 */
[----:B------:R-:W4:Y:S01]  /*0a70*/  LDS.64 R16, [R29] ;  /* 0x000000001d107984 */ /* 0x000f220000000a00 */
[----:B-----5:R-:W-:Y:S02]  /*0a80*/  DADD R8, R12, -R8 ;  /* 0x000000000c087229 */ /* 0x020fe40000000808 */
[----:B---3--:R-:W-:-:S08]  /*0a90*/  DADD R14, R18, -R14 ;  /* 0x00000000120e7229 */ /* 0x008fd0000000080e */
[----:B------:R-:W-:Y:S02]  /*0aa0*/  DFMA R20, R14, R14, R20 ;  /* 0x0000000e0e14722b */ /* 0x000fe40000000014 */
[----:B----4-:R-:W-:-:S08]  /*0ab0*/  DADD R10, R10, -R16 ;  /* 0x000000000a0a7229 */ /* 0x010fd00000000810 */
[----:B------:R-:W-:-:S08]  /*0ac0*/  DFMA R20, R10, R10, R20 ;  /* 0x0000000a0a14722b */ /* 0x000fd00000000014 */
[----:B------:R-:W-:-:S11]  /*0ad0*/  DFMA R16, R8, R8, R20 ;  /* 0x000000080810722b */ /* 0x000fd60000000014 */
.L_x_295:
[----:B------:R-:W-:Y:S05]  /*0ae0*/  BRA.U !UP1, `(.L_x_294) ;  /* 0x0000000109a87547 */ /* 0x000fea000b800000 */
[----:B------:R-:W-:Y:S01]  /*0af0*/  UISETP.NE.AND UP1, UPT, UR9, 0x1, UPT ;  /* 0x000000010900788c */ /* 0x000fe2000bf25270 */
[----:B------:R-:W-:Y:S01]  /*0b00*/  LOP3.LUT P0, RZ, R24, 0x1, RZ, 0xc0, !PT ;  /* 0x0000000118ff7812 */ /* 0x000fe2000780c0ff */
[----:B------:R-:W-:-:S04]  /*0b10*/  IMAD.MOV.U32 R21, RZ, RZ, 0x8 ;  /* 0x00000008ff157424 */ /* 0x000fc800078e00ff */
[----:B------:R-:W-:Y:S02]  /*0b20*/  PLOP3.LUT P2, PT, PT, PT, UP1, 0x80, 0x8 ;  /* 0x000000000008781c */ /* 0x000fe40003f4f018 */
[----:B------:R-:W-:-:S03]  /*0b30*/  PLOP3.LUT P1, PT, PT, PT, UP1, 0x80, 0x8 ;  /* 0x000000000008781c */ /* 0x000fc60003f2f018 */
[----:B------:R-:W0:Y:S03]  /*0b40*/  @UP1 LDCU.64 UR16, c[0x0][0x3b0] ;  /* 0x00007600ff1017ac */ /* 0x000e260008000a00 */
[----:B------:R-:W1:Y:S01]  /*0b50*/  @P0 LDC.64 R8, c[0x0][0x3b0] ;  /* 0x0000ec00ff080b82 */ /* 0x000e620000000a00 */
[----:B------:R-:W2:Y:S04]  /*0b60*/  @UP1 LDCU.64 UR14, c[0x0][0x380] ;  /* 0x00007000ff0e17ac */ /* 0x000ea80008000a00 */
[----:B------:R-:W-:-:S03]  /*0b70*/  @P2 R2UR UR6, R22 ;  /* 0x00000000160622ca */ /* 0x000fc600000e0000 */
[----:B------:R-:W3:Y:S01]  /*0b80*/  @P0 LDC.64 R14, c[0x0][0x380] ;  /* 0x0000e000ff0e0b82 */ /* 0x000ee20000000a00 */
[----:B0-----:R-:W-:Y:S02]  /*0b90*/  @P1 IMAD R20, R22, UR17, R2 ;  /* 0x0000001116141c24 */ /* 0x001fe4000f8e0202 */
[----:B------:R-:W-:-:S07]  /*0ba0*/  IMAD.U32 R11, RZ, RZ, UR17 ;  /* 0x00000011ff0b7e24 */ /* 0x000fce000f8e00ff */
[----:B------:R-:W-:Y:S01]  /*0bb0*/  @UP1 UIADD3 UR6, UPT, UPT, UR6, 0x2, URZ ;  /* 0x0000000206061890 */ /* 0x000fe2000fffe0ff */
[----:B--2---:R-:W-:-:S04]  /*0bc0*/  @P1 IMAD.WIDE R20, R20, R21, UR14 ;  /* 0x0000000e14141e25 */ /* 0x004fc8000f8e0215 */
[----:B------:R-:W-:Y:S01]  /*0bd0*/  @P1 IMAD R24, R22, UR16, R25 ;  /* 0x0000001016181c24 */ /* 0x000fe2000f8e0219 */
[----:B------:R0:W2:Y:S01]  /*0be0*/  @P1 LDG.E.64 R12, desc[UR12][R20.64] ;  /* 0x0000000c140c1981 */ /* 0x0000a2000c1e1b00 */
[----:B------:R-:W-:Y:S01]  /*0bf0*/  @P1 MOV R22, UR6 ;  /* 0x0000000600161c02 */ /* 0x000fe20008000f00 */
[----:B------:R-:W-:-:S04]  /*0c00*/  @P1 IMAD.WIDE R10, R11, 0x8, R20 ;  /* 0x000000080b0a1825 */ /* 0x000fc800078e0214 */
[----:B-1----:R-:W-:Y:S02]  /*0c10*/  @P0 IMAD R9, R22, R9, R2 ;  /* 0x0000000916090224 */ /* 0x002fe400078e0202 */
[----:B------:R-:W4:Y:S02]  /*0c20*/  @P1 LDG.E.64 R10, desc[UR12][R10.64] ;  /* 0x0000000c0a0a1981 */ /* 0x000f24000c1e1b00 */
[----:B---3--:R-:W-:-:S06]  /*0c30*/  @P0 IMAD.WIDE R18, R9, 0x8, R14 ;  /* 0x0000000809120825 */ /* 0x008fcc00078e020e */
[----:B------:R-:W3:Y:S01]  /*0c40*/  @P0 LDG.E.64 R18, desc[UR12][R18.64] ;  /* 0x0000000c12120981 */ /* 0x000ee2000c1e1b00 */
[----:B------:R-:W1:Y:S01]  /*0c50*/  @UP1 S2UR UR7, SR_CgaCtaId ;  /* 0x00000000000719c3 */ /* 0x000e620000008800 */
[----:B------:R-:W-:Y:S01]  /*0c60*/  @UP1 UMOV UR6, 0x400 ;  /* 0x0000040000061882 */ /* 0x000fe20000000000 */
[----:B------:R-:W-:Y:S01]  /*0c70*/  IMAD.U32 R27, RZ, RZ, UR16 ;  /* 0x00000010ff1b7e24 */ /* 0x000fe2000f8e00ff */
[----:B------:R-:W5:Y:S01]  /*0c80*/  @P0 S2R R23, SR_CgaCtaId ;  /* 0x0000000000170919 */ /* 0x000f620000008800 */
[----:B0-----:R-:W-:Y:S01]  /*0c90*/  @P0 MOV R20, 0x400 ;  /* 0x0000040000140802 */ /* 0x001fe20000000f00 */
[----:B------:R-:W-:Y:S01]  /*0ca0*/  @P0 IMAD R22, R22, R8, R25 ;  /* 0x0000000816160224 */ /* 0x000fe200078e0219 */
[----:B-1----:R-:W-:-:S06]  /*0cb0*/  @UP1 ULEA UR6, UR7, UR6, 0x18 ;  /* 0x0000000607061291 */ /* 0x002fcc000f8ec0ff */
[----:B------:R-:W-:-:S05]  /*0cc0*/  @P1 LEA R24, R24, UR6, 0x3 ;  /* 0x0000000618181c11 */ /* 0x000fca000f8e18ff */
[----:B------:R-:W2:Y:S01]  /*0cd0*/  @P1 LDS.64 R14, [R24] ;  /* 0x00000000180e1984 */ /* 0x000ea20000000a00 */
[----:B------:R-:W-:Y:S01]  /*0ce0*/  @P1 IMAD R27, R27, 0x8, R24 ;  /* 0x000000081b1b1824 */ /* 0x000fe200078e0218 */
[----:B-----5:R-:W-:-:S04]  /*0cf0*/  @P0 LEA R23, R23, R20, 0x18 ;  /* 0x0000001417170211 */ /* 0x020fc800078ec0ff */
[----:B------:R-:W4:Y:S01]  /*0d00*/  @P1 LDS.64 R8, [R27] ;  /* 0x000000001b081984 */ /* 0x000f220000000a00 */
[----:B------:R-:W-:-:S06]  /*0d10*/  @P0 IMAD R20, R22, 0x8, R23 ;  /* 0x0000000816140824 */ /* 0x000fcc00078e0217 */
[----:B------:R-:W3:Y:S01]  /*0d20*/  @P0 LDS.64 R20, [R20] ;  /* 0x0000000014140984 */ /* 0x000ee20000000a00 */
[----:B--2---:R-:W-:Y:S02]  /*0d30*/  @P1 DADD R12, R12, -R14 ;  /* 0x000000000c0c1229 */ /* 0x004fe4000000080e */
[----:B----4-:R-:W-:-:S06]  /*0d40*/  @P1 DADD R8, R10, -R8 ;  /* 0x000000000a081229 */ /* 0x010fcc0000000808 */
[----:B------:R-:W-:Y:S02]  /*0d50*/  @P1 DFMA R12, R12, R12, R16 ;  /* 0x0000000c0c0c122b */ /* 0x000fe40000000010 */
[----:B---3--:R-:W-:-:S06]  /*0d60*/  @P0 DADD R18, R18, -R20 ;  /* 0x0000000012120229 */ /* 0x008fcc0000000814 */
[----:B------:R-:W-:-:S08]  /*0d70*/  @P1 DFMA R16, R8, R8, R12 ;  /* 0x000000080810122b */ /* 0x000fd0000000000c */
[----:B------:R-:W-:-:S11]  /*0d80*/  @P0 DFMA R16, R18, R18, R16 ;  /* 0x000000121210022b */ /* 0x000fd60000000010 */
.L_x_294:
[----:B------:R-:W-:Y:S01]  /*0d90*/  VIADD R8, R25, 0x1 ;  /* 0x0000000119087836 */ /* 0x000fe20000000000 */
[----:B------:R-:W-:-:S04]  /*0da0*/  DSETP.GEU.AND P0, PT, R16, R6, PT ;  /* 0x000000061000722a */ /* 0x000fc80003f0e000 */
[----:B------:R-:W-:Y:S02]  /*0db0*/  ISETP.NE.AND P1, PT, R8, R5, PT ;  /* 0x000000050800720c */ /* 0x000fe40003f25270 */
[----:B------:R-:W-:Y:S02]  /*0dc0*/  FSEL R6, R16, R6, !P0 ;  /* 0x0000000610067208 */ /* 0x000fe40004000000 */
[----:B------:R-:W-:-:S06]  /*0dd0*/  FSEL R7, R17, R7, !P0 ;  /* 0x0000000711077208 */ /* 0x000fcc0004000000 */
[----:B------:R-:W-:-:S03]  /*0de0*/  @!P0 IADD3 R26, PT, PT, R25, R3, RZ ;  /* 0x00000003191a8210 */ /* 0x000fc60007ffe0ff */
[----:B------:R-:W-:Y:S05]  /*0df0*/  @!P1 BRA `(.L_x_296) ;  /* 0x0000000000089947 */ /* 0x000fea0003800000 */
[----:B------:R-:W-:Y:S01]  /*0e00*/  IMAD.MOV.U32 R25, RZ, RZ, R8 ;  /* 0x000000ffff197224 */ /* 0x000fe200078e0008 */
[----:B------:R-:W-:Y:S06]  /*0e10*/  BRA `(.L_x_297) ;  /* 0xfffffff400987947 */ /* 0x000fec000383ffff */
.L_x_296:
[----:B------:R-:W-:Y:S05]  /*0e20*/  BSYNC.RECONVERGENT B1 ;  /* 0x0000000000017941 */ /* 0x000fea0003800200 */
.L_x_291:
[----:B------:R-:W-:Y:S05]  /*0e30*/  BRA `(.L_x_289) ;  /* 0x0000000400207947 */ /* 0x000fea0003800000 */
.L_x_290:
[----:B------:R-:W-:Y:S01]  /*0e40*/  VIADD R8, R5, 0xffffffff ;  /* 0xffffffff05087836 */ /* 0x000fe20000000000 */
[----:B------:R-:W-:Y:S01]  /*0e50*/  BSSY.RECONVERGENT B1, `(.L_x_298) ;  /* 0x000003e000017945 */ /* 0x000fe20003800200 */
[----:B------:R-:W-:-:S03]  /*0e60*/  IMAD.MOV.U32 R9, RZ, RZ, RZ ;  /* 0x000000ffff097224 */ /* 0x000fc600078e00ff */
[----:B------:R-:W-:-:S13]  /*0e70*/  ISETP.GE.U32.AND P0, PT, R8, 0x3, PT ;  /* 0x000000030800780c */ /* 0x000fda0003f06070 */
[----:B------:R-:W-:Y:S05]  /*0e80*/  @!P0 BRA `(.L_x_299) ;  /* 0x0000000000e88947 */ /* 0x000fea0003800000 */
[----:B------:R-:W-:Y:S01]  /*0e90*/  LOP3.LUT R9, R5, 0xfffffffc, RZ, 0xc0, !PT ;  /* 0xfffffffc05097812 */ /* 0x000fe200078ec0ff */
[----:B------:R-:W-:-:S03]  /*0ea0*/  IMAD.MOV.U32 R8, RZ, RZ, RZ ;  /* 0x000000ffff087224 */ /* 0x000fc600078e00ff */
[----:B------:R-:W-:-:S13]  /*0eb0*/  ISETP.GT.AND P0, PT, R9, RZ, PT ;  /* 0x000000ff0900720c */ /* 0x000fda0003f04270 */
[----:B------:R-:W-:Y:S05]  /*0ec0*/  @!P0 BRA `(.L_x_300) ;  /* 0x0000000000bc8947 */ /* 0x000fea0003800000 */
[----:B------:R-:W-:Y:S01]  /*0ed0*/  IADD3 R10, PT, PT, R9, -R8, RZ ;  /* 0x80000008090a7210 */ /* 0x000fe20007ffe0ff */
[----:B------:R-:W-:Y:S01]  /*0ee0*/  BSSY.RECONVERGENT B2, `(.L_x_301) ;  /* 0x000001b000027945 */ /* 0x000fe20003800200 */
[----:B------:R-:W-:Y:S02]  /*0ef0*/  PLOP3.LUT P0, PT, PT, PT, PT, 0x80, 0x8 ;  /* 0x000000000008781c */ /* 0x000fe40003f0f070 */
[----:B------:R-:W-:-:S13]  /*0f00*/  ISETP.GT.AND P1, PT, R10, 0xc, PT ;  /* 0x0000000c0a00780c */ /* 0x000fda0003f24270 */
[----:B------:R-:W-:Y:S05]  /*0f10*/  @!P1 BRA `(.L_x_302) ;  /* 0x00000000005c9947 */ /* 0x000fea0003800000 */
[----:B------:R-:W-:Y:S01]  /*0f20*/  PLOP3.LUT P0, PT, PT, PT, PT, 0x8, 0x80 ;  /* 0x000000000080781c */ /* 0x000fe20003f0e170 */
[----:B------:R-:W-:-:S12]  /*0f30*/  VIADD R15, R9, 0xfffffff4 ;  /* 0xfffffff4090f7836 */ /* 0x000fd80000000000 */
.L_x_303:
[----:B------:R-:W-:Y:S01]  /*0f40*/  DSETP.GT.AND P3, PT, R6, RZ, PT ;  /* 0x000000ff0600722a */ /* 0x000fe20003f64000 */
[C-C-:B------:R-:W-:Y:S02]  /*0f50*/  IADD3 R11, PT, PT, R3.reuse, 0x4, R8.reuse ;  /* 0x00000004030b7810 */ /* 0x140fe40007ffe008 */
[C-C-:B------:R-:W-:Y:S02]  /*0f60*/  IADD3 R10, PT, PT, R3.reuse, 0x8, R8.reuse ;  /* 0x00000008030a7810 */ /* 0x140fe40007ffe008 */
[----:B------:R-:W-:Y:S02]  /*0f70*/  IADD3 R13, PT, PT, R3, 0xc, R8 ;  /* 0x0000000c030d7810 */ /* 0x000fe40007ffe008 */
[----:B------:R-:W-:Y:S02]  /*0f80*/  FSEL R7, R7, RZ, !P3 ;  /* 0x000000ff07077208 */ /* 0x000fe40005800000 */
[----:B------:R-:W-:-:S05]  /*0f90*/  FSEL R6, R6, RZ, !P3 ;  /* 0x000000ff06067208 */ /* 0x000fca0005800000 */
[C---:B------:R-:W-:Y:S01]  /*0fa0*/  @P3 IMAD.IADD R26, R8.reuse, 0x1, R3 ;  /* 0x00000001081a3824 */ /* 0x040fe200078e0203 */
[----:B------:R-:W-:Y:S01]  /*0fb0*/  DSETP.GT.AND P1, PT, R6, RZ, PT ;  /* 0x000000ff0600722a */ /* 0x000fe20003f24000 */
[----:B------:R-:W-:-:S05]  /*0fc0*/  VIADD R8, R8, 0x10 ;  /* 0x0000001008087836 */ /* 0x000fca0000000000 */
[----:B------:R-:W-:Y:S02]  /*0fd0*/  FSEL R6, R6, RZ, !P1 ;  /* 0x000000ff06067208 */ /* 0x000fe40004800000 */
[----:B------:R-:W-:Y:S02]  /*0fe0*/  FSEL R7, R7, RZ, !P1 ;  /* 0x000000ff07077208 */ /* 0x000fe40004800000 */
[----:B------:R-:W-:-:S04]  /*0ff0*/  ISETP.GE.AND P4, PT, R8, R15, PT ;  /* 0x0000000f0800720c */ /* 0x000fc80003f86270 */
[----:B------:R-:W-:-:S06]  /*1000*/  DSETP.GT.AND P2, PT, R6, RZ, PT ;  /* 0x000000ff0600722a */ /* 0x000fcc0003f44000 */
[----:B------:R-:W-:Y:S02]  /*1010*/  FSEL R6, R6, RZ, !P2 ;  /* 0x000000ff06067208 */ /* 0x000fe40005000000 */
[----:B------:R-:W-:-:S06]  /*1020*/  FSEL R7, R7, RZ, !P2 ;  /* 0x000000ff07077208 */ /* 0x000fcc0005000000 */
[----:B------:R-:W-:Y:S01]  /*1030*/  DSETP.GT.AND P3, PT, R6, RZ, PT ;  /* 0x000000ff0600722a */ /* 0x000fe20003f64000 */
[----:B------:R-:W-:-:S05]  /*1040*/  @!P2 SEL R10, R11, R26, P1 ;  /* 0x0000001a0b0aa207 */ /* 0x000fca0000800000 */
[----:B------:R-:W-:Y:S02]  /*1050*/  FSEL R6, R6, RZ, !P3 ;  /* 0x000000ff06067208 */ /* 0x000fe40005800000 */
[----:B------:R-:W-:Y:S02]  /*1060*/  FSEL R7, R7, RZ, !P3 ;  /* 0x000000ff07077208 */ /* 0x000fe40005800000 */
[----:B------:R-:W-:Y:S01]  /*1070*/  SEL R26, R13, R10, P3 ;  /* 0x0000000a0d1a7207 */ /* 0x000fe20001800000 */
[----:B------:R-:W-:Y:S06]  /*1080*/  @!P4 BRA `(.L_x_303) ;  /* 0xfffffffc00acc947 */ /* 0x000fec000383ffff */
.L_x_302:
[----:B------:R-:W-:Y:S05]  /*1090*/  BSYNC.RECONVERGENT B2 ;  /* 0x0000000000027941 */ /* 0x000fea0003800200 */
.L_x_301:
[----:B------:R-:W-:Y:S01]  /*10a0*/  IMAD.IADD R10, R9, 0x1, -R8 ;  /* 0x00000001090a7824 */ /* 0x000fe200078e0a08 */
[----:B------:R-:W-:Y:S04]  /*10b0*/  BSSY.RECONVERGENT B2, `(.L_x_304) ;  /* 0x000000e000027945 */ /* 0x000fe80003800200 */
[----:B------:R-:W-:-:S13]  /*10c0*/  ISETP.GT.AND P1, PT, R10, 0x4, PT ;  /* 0x000000040a00780c */ /* 0x000fda0003f24270 */
[----:B------:R-:W-:Y:S05]  /*10d0*/  @!P1 BRA `(.L_x_305) ;  /* 0x00000000002c9947 */ /* 0x000fea0003800000 */
[----:B------:R-:W-:Y:S01]  /*10e0*/  DSETP.GT.AND P1, PT, R6, RZ, PT ;  /* 0x000000ff0600722a */ /* 0x000fe20003f24000 */
[----:B------:R-:W-:Y:S02]  /*10f0*/  IADD3 R11, PT, PT, R3, 0x4, R8 ;  /* 0x00000004030b7810 */ /* 0x000fe40007ffe008 */
[----:B------:R-:W-:-:S03]  /*1100*/  PLOP3.LUT P0, PT, PT, PT, PT, 0x8, 0x80 ;  /* 0x000000000080781c */ /* 0x000fc60003f0e170 */
[----:B------:R-:W-:Y:S02]  /*1110*/  FSEL R7, R7, RZ, !P1 ;  /* 0x000000ff07077208 */ /* 0x000fe40004800000 */
[----:B------:R-:W-:-:S06]  /*1120*/  FSEL R6, R6, RZ, !P1 ;  /* 0x000000ff06067208 */ /* 0x000fcc0004800000 */
[----:B------:R-:W-:Y:S01]  /*1130*/  DSETP.GT.AND P2, PT, R6, RZ, PT ;  /* 0x000000ff0600722a */ /* 0x000fe20003f44000 */
[C---:B------:R-:W-:Y:S01]  /*1140*/  @P1 IADD3 R26, PT, PT, R8.reuse, R3, RZ ;  /* 0x00000003081a1210 */ /* 0x040fe20007ffe0ff */
[----:B------:R-:W-:-:S04]  /*1150*/  VIADD R8, R8, 0x8 ;  /* 0x0000000808087836 */ /* 0x000fc80000000000 */
[----:B------:R-:W-:Y:S02]  /*1160*/  SEL R26, R11, R26, P2 ;  /* 0x0000001a0b1a7207 */ /* 0x000fe40001000000 */
[----:B------:R-:W-:Y:S02]  /*1170*/  FSEL R6, R6, RZ, !P2 ;  /* 0x000000ff06067208 */ /* 0x000fe40005000000 */
[----:B------:R-:W-:-:S07]  /*1180*/  FSEL R7, R7, RZ, !P2 ;  /* 0x000000ff07077208 */ /* 0x000fce0005000000 */
.L_x_305:
[----:B------:R-:W-:Y:S05]  /*1190*/  BSYNC.RECONVERGENT B2 ;  /* 0x0000000000027941 */ /* 0x000fea0003800200 */
.L_x_304:
[----:B------:R-:W-:-:S13]  /*11a0*/  ISETP.NE.OR P0, PT, R8, R9, P0 ;  /* 0x000000090800720c */ /* 0x000fda0000705670 */
[----:B------:R-:W-:Y:S05]  /*11b0*/  @!P0 BRA `(.L_x_299) ;  /* 0x00000000001c8947 */ /* 0x000fea0003800000 */
.L_x_300:
[----:B------:R-:W-:-:S06]  /*11c0*/  DSETP.GT.AND P1, PT, R6, RZ, PT ;  /* 0x000000ff0600722a */ /* 0x000fcc0003f24000 */
[----:B------:R-:W-:Y:S02]  /*11d0*/  FSEL R7, R7, RZ, !P1 ;  /* 0x000000ff07077208 */ /* 0x000fe40004800000 */
[----:B------:R-:W-:-:S06]  /*11e0*/  FSEL R6, R6, RZ, !P1 ;  /* 0x000000ff06067208 */ /* 0x000fcc0004800000 */
[C---:B------:R-:W-:Y:S02]  /*11f0*/  @P1 IMAD.IADD R26, R8.reuse, 0x1, R3 ;  /* 0x00000001081a1824 */ /* 0x040fe400078e0203 */
[----:B------:R-:W-:-:S05]  /*1200*/  VIADD R8, R8, 0x4 ;  /* 0x0000000408087836 */ /* 0x000fca0000000000 */
[----:B------:R-:W-:-:S13]  /*1210*/  ISETP.NE.AND P0, PT, R8, R9, PT ;  /* 0x000000090800720c */ /* 0x000fda0003f05270 */
[----:B------:R-:W-:Y:S05]  /*1220*/  @P0 BRA `(.L_x_300) ;  /* 0xfffffffc00e40947 */ /* 0x000fea000383ffff */
.L_x_299:
[----:B------:R-:W-:Y:S05]  /*1230*/  BSYNC.RECONVERGENT B1 ;  /* 0x0000000000017941 */ /* 0x000fea0003800200 */
.L_x_298:
[----:B------:R-:W-:Y:S01]  /*1240*/  LOP3.LUT P0, RZ, R5, 0x3, RZ, 0xc0, !PT ;  /* 0x0000000305ff7812 */ /* 0x000fe2000780c0ff */
[----:B------:R-:W-:Y:S01]  /*1250*/  DSETP.GT.AND P1, PT, R6, RZ, PT ;  /* 0x000000ff0600722a */ /* 0x000fe20003f24000 */
[----:B------:R-:W-:-:S05]  /*1260*/  IMAD.IADD R9, R9, 0x1, R3 ;  /* 0x0000000109097824 */ /* 0x000fca00078e0203 */
[C---:B------:R-:W-:Y:S02]  /*1270*/  FSEL R11, R7.reuse, RZ, !P1 ;  /* 0x000000ff070b7208 */ /* 0x040fe40004800000 */
[C---:B------:R-:W-:Y:S02]  /*1280*/  FSEL R5, R6.reuse, RZ, !P1 ;  /* 0x000000ff06057208 */ /* 0x040fe40004800000 */
[----:B------:R-:W-:Y:S02]  /*1290*/  FSEL R7, R7, R11, !P0 ;  /* 0x0000000b07077208 */ /* 0x000fe40004000000 */
[----:B------:R-:W-:Y:S02]  /*12a0*/  @P0 SEL R26, R9, R26, P1 ;  /* 0x0000001a091a0207 */ /* 0x000fe40000800000 */
[----:B------:R-:W-:-:S07]  /*12b0*/  FSEL R6, R6, R5, !P0 ;  /* 0x0000000506067208 */ /* 0x000fce0004000000 */
.L_x_289:
[----:B------:R-:W-:Y:S05]  /*12c0*/  BSYNC.RECONVERGENT B0 ;  /* 0x0000000000007941 */ /* 0x000fea0003800200 */
.L_x_288:
[----:B------:R-:W0:Y:S01]  /*12d0*/  LDCU UR6, c[0x0][0x3b0] ;  /* 0x00007600ff0677ac */ /* 0x000e220008000800 */
[----:B------:R-:W1:Y:S01]  /*12e0*/  LDCU UR7, c[0x0][0x394] ;  /* 0x00007280ff0777ac */ /* 0x000e620008000800 */
[----:B0-----:R-:W-:Y:S01]  /*12f0*/  IADD3 R3, PT, PT, R3, UR6, RZ ;  /* 0x0000000603037c10 */ /* 0x001fe2000fffe0ff */
[----:B------:R-:W-:Y:S01]  /*1300*/  VIADD R4, R4, -UR6 ;  /* 0x8000000604047c36 */ /* 0x000fe20008000000 */
[----:B------:R-:W-:Y:S02]  /*1310*/  BAR.SYNC.DEFER_BLOCKING 0x0 ;  /* 0x0000000000007b1d */ /* 0x000fe40000010000 */
[----:B-1----:R-:W-:-:S13]  /*1320*/  ISETP.GE.AND P0, PT, R3, UR7, PT ;  /* 0x0000000703007c0c */ /* 0x002fda000bf06270 */
[----:B------:R-:W-:Y:S05]  /*1330*/  @!P0 BRA `(.L_x_306) ;  /* 0xffffffec009c8947 */ /* 0x000fea000383ffff */
[----:B------:R-:W-:-:S07]  /*1340*/  VIADD R3, R26, 0x1 ;  /* 0x000000011a037836 */ /* 0x000fce0000000000 */
.L_x_282:
        /* <DEDUP_REMOVED lines=14> */
.L_x_308:
[----:B------:R-:W-:Y:S05]  /*1430*/  BSYNC.RECONVERGENT B0 ;  /* 0x0000000000007941 */ /* 0x000fea0003800200 */
.L_x_307:
[----:B------:R-:W1:Y:S01]  /*1440*/  LDCU UR6, c[0x0][0x390] ;  /* 0x00007200ff0677ac */ /* 0x000e620008000800 */
[----:B------:R-:W-:-:S05]  /*1450*/  VIADD R2, R2, UR5 ;  /* 0x0000000502027c36 */ /* 0x000fca0008000000 */
[----:B-1----:R-:W-:-:S13]  /*1460*/  ISETP.GE.AND P0, PT, R2, UR6, PT ;  /* 0x0000000602007c0c */ /* 0x002fda000bf06270 */
[----:B------:R-:W-:Y:S05]  /*1470*/  @!P0 BRA `(.L_x_309) ;  /* 0xffffffec00248947 */ /* 0x000fea000383ffff */
[----:B------:R-:W-:Y:S05]  /*1480*/  EXIT ;  /* 0x000000000000794d */ /* 0x000fea0003800000 */
.L_x_310:
        /* <DEDUP_REMOVED lines=15> */
.L_x_320:


//--------------------- .nv.shared._Z14finalReduceMaxPKdPdi --------------------------
	.section	.nv.shared._Z14finalReduceMaxPKdPdi,"aw",@nobits
	.sectionflags	@""
	.align	16
	.zero		1024


//--------------------- .nv.shared.reserved.0     --------------------------
	.section	.nv.shared.reserved.0,"aw",@nobits
	.weak		__nv_reservedSMEM_offset_0_alias
	.size		__nv_reservedSMEM_offset_0_alias, 0, 64
	.other		__nv_reservedSMEM_offset_0_alias,@"STO_CUDA_RESERVED_SHARED STV_DEFAULT"
__nv_reservedSMEM_offset_0_alias:
	.zero		0
	.zero		64


//--------------------- .nv.shared._Z14blockReduceMaxPKdPdi --------------------------
	.section	.nv.shared._Z14blockReduceMaxPKdPdi,"aw",@nobits
	.sectionflags	@""
	.align	16
	.zero		1024


//--------------------- .nv.shared._Z21updateKernelDistanceKPdS_iiS_ --------------------------
	.section	.nv.shared._Z21updateKernelDistanceKPdS_iiS_,"aw",@nobits
	.sectionflags	@""
	.align	16
	.zero		1024


//--------------------- .nv.shared._Z22updateKernelDivideKbyNiiPdPi --------------------------
	.section	.nv.shared._Z22updateKernelDivideKbyNiiPdPi,"aw",@nobits
	.sectionflags	@""
	.align	16
	.zero		1024


//--------------------- .nv.shared._Z28updateKernelSumAndCountTileDPdPiiiiS_S0_iiim --------------------------
	.section	.nv.shared._Z28updateKernelSumAndCountTileDPdPiiiiS_S0_iiim,"aw",@nobits
	.sectionflags	@""
	.align	16
	.zero		1024


//--------------------- .nv.shared._Z23updateKernelSumAndCountPdPiiiiS_S0_iim --------------------------
	.section	.nv.shared._Z23updateKernelSumAndCountPdPiiiiS_S0_iim,"aw",@nobits
	.sectionflags	@""
	.align	16
	.zero		1024


//--------------------- .nv.shared._Z16updateKernelInitiiPdPi --------------------------
	.section	.nv.shared._Z16updateKernelInitiiPdPi,"aw",@nobits
	.sectionflags	@""
	.align	16
	.zero		1024


//--------------------- .nv.shared._Z21assignmentKernelTileDPdS_iiiPiS0_iii --------------------------
	.section	.nv.shared._Z21assignmentKernelTileDPdS_iiiPiS0_iii,"aw",@nobits
	.sectionflags	@""
	.align	16
	.zero		1024


//--------------------- .nv.shared._Z16assignmentKernelPdS_iiiPiS0_ii --------------------------
	.section	.nv.shared._Z16assignmentKernelPdS_iiiPiS0_ii,"aw",@nobits
	.sectionflags	@""
	.align	16
	.zero		1024


//--------------------- .nv.constant0._Z14finalReduceMaxPKdPdi --------------------------
	.section	.nv.constant0._Z14finalReduceMaxPKdPdi,"a",@progbits
	.sectionflags	@""
	.align	4
.nv.constant0._Z14finalReduceMaxPKdPdi:
	.zero		916


//--------------------- .nv.constant0._Z14blockReduceMaxPKdPdi --------------------------
	.section	.nv.constant0._Z14blockReduceMaxPKdPdi,"a",@progbits
	.sectionflags	@""
	.align	4
.nv.constant0._Z14blockReduceMaxPKdPdi:
	.zero		916


//--------------------- .nv.constant0._Z21updateKernelDistanceKPdS_iiS_ --------------------------
	.section	.nv.constant0._Z21updateKernelDistanceKPdS_iiS_,"a",@progbits
	.sectionflags	@""
	.align	4
.nv.constant0._Z21updateKernelDistanceKPdS_iiS_:
	.zero		928


//--------------------- .nv.constant0._Z22updateKernelDivideKbyNiiPdPi --------------------------
	.section	.nv.constant0._Z22updateKernelDivideKbyNiiPdPi,"a",@progbits
	.sectionflags	@""
	.align	4
.nv.constant0._Z22updateKernelDivideKbyNiiPdPi:
	.zero		920


//--------------------- .nv.constant0._Z28updateKernelSumAndCountTileDPdPiiiiS_S0_iiim --------------------------
	.section	.nv.constant0._Z28updateKernelSumAndCountTileDPdPiiiiS_S0_iiim,"a",@progbits
	.sectionflags	@""
	.align	4
.nv.constant0._Z28updateKernelSumAndCountTileDPdPiiiiS_S0_iiim:
	.zero		968


//--------------------- .nv.constant0._Z23updateKernelSumAndCountPdPiiiiS_S0_iim --------------------------
	.section	.nv.constant0._Z23updateKernelSumAndCountPdPiiiiS_S0_iim,"a",@progbits
	.sectionflags	@""
	.align	4
.nv.constant0._Z23updateKernelSumAndCountPdPiiiiS_S0_iim:
	.zero		960


//--------------------- .nv.constant0._Z16updateKernelInitiiPdPi --------------------------
	.section	.nv.constant0._Z16updateKernelInitiiPdPi,"a",@progbits
	.sectionflags	@""
	.align	4
.nv.constant0._Z16updateKernelInitiiPdPi:
	.zero		920


//--------------------- .nv.constant0._Z21assignmentKernelTileDPdS_iiiPiS0_iii --------------------------
	.section	.nv.constant0._Z21assignmentKernelTileDPdS_iiiPiS0_iii,"a",@progbits
	.sectionflags	@""
	.align	4
.nv.constant0._Z21assignmentKernelTileDPdS_iiiPiS0_iii:
	.zero		956


//--------------------- .nv.constant0._Z16assignmentKernelPdS_iiiPiS0_ii --------------------------
	.section	.nv.constant0._Z16assignmentKernelPdS_iiiPiS0_ii,"a",@progbits
	.sectionflags	@""
	.align	4
.nv.constant0._Z16assignmentKernelPdS_iiiPiS0_ii:
	.zero		952


//--------------------- SYMBOLS --------------------------

	.type		.nv.reservedSmem.offset0,@object
	.size		.nv.reservedSmem.offset0,0x4
	.type		.nv.reservedSmem.cap,@object
	.size		.nv.reservedSmem.cap,0x4
